	.target	sm_100a

	.elftype	@"ET_EXEC"


//--------------------- .note.nv.tkinfo           --------------------------
	.section	.note.nv.tkinfo,"",@"SHT_NOTE"
	.sectionflags	@"SHF_NOTE_NV_TKINFO"
	.tkinfo
        /*0018*/ 	.word	0x00000002
        /*0030*/ 	.string	""
        /*0030*/ 	.string	"ptxas"
        /*0030*/ 	.string	"Cuda compilation tools, release 13.0, V13.0.88"
        /*0030*/ 	.string	"Build cuda_13.0.r13.0/compiler.36424714_0"
        /*0030*/ 	.string	"-arch sm_100a -m 64 "



//--------------------- .note.nv.cuinfo           --------------------------
	.section	.note.nv.cuinfo,"",@"SHT_NOTE"
	.sectionflags	@"SHF_NOTE_NV_CUINFO"
        /*0018*/ 	.short	0x0002
        /*001a*/ 	.short	0x0064
        /*001c*/ 	.short	0x0082
	.zero		2


//--------------------- .nv.info                  --------------------------
	.section	.nv.info,"",@"SHT_CUDA_INFO"
	.align	4


	//----- nvinfo : EIATTR_REGCOUNT
	.align		4
        /*0000*/ 	.byte	0x04, 0x2f
        /*0002*/ 	.short	(.L_19 - .L_18)
	.align		4
.L_18:
        /*0004*/ 	.word	index@(_ZN7cutlass13device_kernelINS_4gemm6kernel13GemmUniversalIN4cute5tupleIJiiiiEEENS1_10collective13CollectiveMmaINS1_35MainloopSm100TmaUmmaWarpSpecializedILi8ELi2ELi4ENS5_IJNS4_1CILi2EEESB_NSA_ILi1EEEEEEEENS5_IJNSA_ILi256EEENSA_ILi128EEENSA_ILi32EEEEEENS_10tfloat32_tENS5_IJlSC_lEEESJ_SK_NS4_8TiledMMAINS4_8MMA_AtomIJNS4_23SM100_MMA_TF32_2x1SM_SSISJ_SJ_fLi256ELi128ELNS4_4UMMA5MajorE0ELSP_0ELNSO_7ScaleInE0ELSQ_0EEEEEENS4_6LayoutINS5_IJSC_SC_SC_EEENS5_IJNSA_ILi0EEESV_SV_EEEEENS5_IJNS4_10UnderscoreESY_SY_EEEEENS4_28SM100_TMA_2SM_LOAD_MULTICASTENS4_14ComposedLayoutINS4_7SwizzleILi3ELi4ELi3EEENS4_18smem_ptr_flag_bitsILi32EEENST_INS5_IJNSA_ILi8EEESH_EEENS5_IJSH_SC_EEEEEEEvNS4_8identityENS4_18SM100_TMA_2SM_LOADES1B_vS1C_EENS_8epilogue10collective18CollectiveEpilogueINS1F_23Sm100TmaWarpSpecializedILi4ELi2ELi16ELb1ELb0EEEJNS5_IJSG_SG_SH_EEENS5_IJNST_ISG_SC_EENST_INSA_ILi16EEESC_EEEEESJ_SK_SJ_SK_NS1F_6fusion15FusionCallbacksIS1J_NS1P_17LinearCombinationISJ_fSJ_fLNS_15FloatRoundStyleE2EEES1K_S1O_JEEENS4_5SM1004TMEM4LOAD26SM100_TMEM_LOAD_32dp32b16xENS4_13SM90_TMA_LOADENS12_INS13_ILi2ELi4ELi3EEES16_NST_INS5_IJS17_S1M_EEENS5_IJS1M_SC_EEEEEEENS4_39AutoVectorizingCopyWithAssumedAlignmentILi128EEENS4_14SM90_TMA_STOREES24_S26_S26_EEEvvEEEEvNT_6ParamsE)
        /*0008*/ 	.word	0x00000050


	//----- nvinfo : EIATTR_FRAME_SIZE
	.align		4
.L_19:
        /*000c*/ 	.byte	0x04, 0x11
        /*000e*/ 	.short	(.L_21 - .L_20)
	.align		4
.L_20:
        /*0010*/ 	.word	index@($__internal_2_$__cuda_sm10x_tcgen05_guardrail_trap_unallocated_columns_being_dealloced)
        /*0014*/ 	.word	0x00000000


	//----- nvinfo : EIATTR_FRAME_SIZE
	.align		4
.L_21:
        /*0018*/ 	.byte	0x04, 0x11
        /*001a*/ 	.short	(.L_23 - .L_22)
	.align		4
.L_22:
        /*001c*/ 	.word	index@($__internal_1_$__cuda_sm10x_tcgen05_guardrail_trap_phase_invalid_during_alloc)
        /*0020*/ 	.word	0x00000000


	//----- nvinfo : EIATTR_FRAME_SIZE
	.align		4
.L_23:
        /*0024*/ 	.byte	0x04, 0x11
        /*0026*/ 	.short	(.L_25 - .L_24)
	.align		4
.L_24:
        /*0028*/ 	.word	index@($__internal_0_$__cuda_sm10x_tcgen05_guardrail_trap_col_being_dealloced_not_returned_by_alloc)
        /*002c*/ 	.word	0x00000000


	//----- nvinfo : EIATTR_FRAME_SIZE
	.align		4
.L_25:
        /*0030*/ 	.byte	0x04, 0x11
        /*0032*/ 	.short	(.L_27 - .L_26)
	.align		4
.L_26:
        /*0034*/ 	.word	index@(_ZN7cutlass13device_kernelINS_4gemm6kernel13GemmUniversalIN4cute5tupleIJiiiiEEENS1_10collective13CollectiveMmaINS1_35MainloopSm100TmaUmmaWarpSpecializedILi8ELi2ELi4ENS5_IJNS4_1CILi2EEESB_NSA_ILi1EEEEEEEENS5_IJNSA_ILi256EEENSA_ILi128EEENSA_ILi32EEEEEENS_10tfloat32_tENS5_IJlSC_lEEESJ_SK_NS4_8TiledMMAINS4_8MMA_AtomIJNS4_23SM100_MMA_TF32_2x1SM_SSISJ_SJ_fLi256ELi128ELNS4_4UMMA5MajorE0ELSP_0ELNSO_7ScaleInE0ELSQ_0EEEEEENS4_6LayoutINS5_IJSC_SC_SC_EEENS5_IJNSA_ILi0EEESV_SV_EEEEENS5_IJNS4_10UnderscoreESY_SY_EEEEENS4_28SM100_TMA_2SM_LOAD_MULTICASTENS4_14ComposedLayoutINS4_7SwizzleILi3ELi4ELi3EEENS4_18smem_ptr_flag_bitsILi32EEENST_INS5_IJNSA_ILi8EEESH_EEENS5_IJSH_SC_EEEEEEEvNS4_8identityENS4_18SM100_TMA_2SM_LOADES1B_vS1C_EENS_8epilogue10collective18CollectiveEpilogueINS1F_23Sm100TmaWarpSpecializedILi4ELi2ELi16ELb1ELb0EEEJNS5_IJSG_SG_SH_EEENS5_IJNST_ISG_SC_EENST_INSA_ILi16EEESC_EEEEESJ_SK_SJ_SK_NS1F_6fusion15FusionCallbacksIS1J_NS1P_17LinearCombinationISJ_fSJ_fLNS_15FloatRoundStyleE2EEES1K_S1O_JEEENS4_5SM1004TMEM4LOAD26SM100_TMEM_LOAD_32dp32b16xENS4_13SM90_TMA_LOADENS12_INS13_ILi2ELi4ELi3EEES16_NST_INS5_IJS17_S1M_EEENS5_IJS1M_SC_EEEEEEENS4_39AutoVectorizingCopyWithAssumedAlignmentILi128EEENS4_14SM90_TMA_STOREES24_S26_S26_EEEvvEEEEvNT_6ParamsE)
        /*0038*/ 	.word	0x00000000


	//----- nvinfo : EIATTR_MIN_STACK_SIZE
	.align		4
.L_27:
        /*003c*/ 	.byte	0x04, 0x12
        /*003e*/ 	.short	(.L_29 - .L_28)
	.align		4
.L_28:
        /*0040*/ 	.word	index@(_ZN7cutlass13device_kernelINS_4gemm6kernel13GemmUniversalIN4cute5tupleIJiiiiEEENS1_10collective13CollectiveMmaINS1_35MainloopSm100TmaUmmaWarpSpecializedILi8ELi2ELi4ENS5_IJNS4_1CILi2EEESB_NSA_ILi1EEEEEEEENS5_IJNSA_ILi256EEENSA_ILi128EEENSA_ILi32EEEEEENS_10tfloat32_tENS5_IJlSC_lEEESJ_SK_NS4_8TiledMMAINS4_8MMA_AtomIJNS4_23SM100_MMA_TF32_2x1SM_SSISJ_SJ_fLi256ELi128ELNS4_4UMMA5MajorE0ELSP_0ELNSO_7ScaleInE0ELSQ_0EEEEEENS4_6LayoutINS5_IJSC_SC_SC_EEENS5_IJNSA_ILi0EEESV_SV_EEEEENS5_IJNS4_10UnderscoreESY_SY_EEEEENS4_28SM100_TMA_2SM_LOAD_MULTICASTENS4_14ComposedLayoutINS4_7SwizzleILi3ELi4ELi3EEENS4_18smem_ptr_flag_bitsILi32EEENST_INS5_IJNSA_ILi8EEESH_EEENS5_IJSH_SC_EEEEEEEvNS4_8identityENS4_18SM100_TMA_2SM_LOADES1B_vS1C_EENS_8epilogue10collective18CollectiveEpilogueINS1F_23Sm100TmaWarpSpecializedILi4ELi2ELi16ELb1ELb0EEEJNS5_IJSG_SG_SH_EEENS5_IJNST_ISG_SC_EENST_INSA_ILi16EEESC_EEEEESJ_SK_SJ_SK_NS1F_6fusion15FusionCallbacksIS1J_NS1P_17LinearCombinationISJ_fSJ_fLNS_15FloatRoundStyleE2EEES1K_S1O_JEEENS4_5SM1004TMEM4LOAD26SM100_TMEM_LOAD_32dp32b16xENS4_13SM90_TMA_LOADENS12_INS13_ILi2ELi4ELi3EEES16_NST_INS5_IJS17_S1M_EEENS5_IJS1M_SC_EEEEEEENS4_39AutoVectorizingCopyWithAssumedAlignmentILi128EEENS4_14SM90_TMA_STOREES24_S26_S26_EEEvvEEEEvNT_6ParamsE)
        /*0044*/ 	.word	0x00000000
.L_29:


//--------------------- .nv.compat                --------------------------
	.section	.nv.compat,"",@"SHT_CUDA_COMPAT_INFO"
	.align	4
        /*0000*/ 	.byte	0x02, 0x09, 0x01, 0x00, 0x02, 0x02, 0x02, 0x00, 0x02, 0x05, 0x05, 0x00, 0x03, 0x07, 0x01, 0x01
        /*0010*/ 	.byte	0x02, 0x03, 0x01, 0x00, 0x02, 0x06, 0x01, 0x00, 0x04, 0x0b, 0x08, 0x00, 0x09, 0x00, 0x00, 0x00
        /*0020*/ 	.byte	0x00, 0x00, 0x00, 0x00


//--------------------- .nv.info._ZN7cutlass13device_kernelINS_4gemm6kernel13GemmUniversalIN4cute5tupleIJiiiiEEENS1_10collective13CollectiveMmaINS1_35MainloopSm100TmaUmmaWarpSpecializedILi8ELi2ELi4ENS5_IJNS4_1CILi2EEESB_NSA_ILi1EEEEEEEENS5_IJNSA_ILi256EEENSA_ILi128EEENSA_ILi32EEEEEENS_10tfloat32_tENS5_IJlSC_lEEESJ_SK_NS4_8TiledMMAINS4_8MMA_AtomIJNS4_23SM100_MMA_TF32_2x1SM_SSISJ_SJ_fLi256ELi128ELNS4_4UMMA5MajorE0ELSP_0ELNSO_7ScaleInE0ELSQ_0EEEEEENS4_6LayoutINS5_IJSC_SC_SC_EEENS5_IJNSA_ILi0EEESV_SV_EEEEENS5_IJNS4_10UnderscoreESY_SY_EEEEENS4_28SM100_TMA_2SM_LOAD_MULTICASTENS4_14ComposedLayoutINS4_7SwizzleILi3ELi4ELi3EEENS4_18smem_ptr_flag_bitsILi32EEENST_INS5_IJNSA_ILi8EEESH_EEENS5_IJSH_SC_EEEEEEEvNS4_8identityENS4_18SM100_TMA_2SM_LOADES1B_vS1C_EENS_8epilogue10collective18CollectiveEpilogueINS1F_23Sm100TmaWarpSpecializedILi4ELi2ELi16ELb1ELb0EEEJNS5_IJSG_SG_SH_EEENS5_IJNST_ISG_SC_EENST_INSA_ILi16EEESC_EEEEESJ_SK_SJ_SK_NS1F_6fusion15FusionCallbacksIS1J_NS1P_17LinearCombinationISJ_fSJ_fLNS_15FloatRoundStyleE2EEES1K_S1O_JEEENS4_5SM1004TMEM4LOAD26SM100_TMEM_LOAD_32dp32b16xENS4_13SM90_TMA_LOADENS12_INS13_ILi2ELi4ELi3EEES16_NST_INS5_IJS17_S1M_EEENS5_IJS1M_SC_EEEEEEENS4_39AutoVectorizingCopyWithAssumedAlignmentILi128EEENS4_14SM90_TMA_STOREES24_S26_S26_EEEvvEEEEvNT_6ParamsE --------------------------
	.section	.nv.info._ZN7cutlass13device_kernelINS_4gemm6kernel13GemmUniversalIN4cute5tupleIJiiiiEEENS1_10collective13CollectiveMmaINS1_35MainloopSm100TmaUmmaWarpSpecializedILi8ELi2ELi4ENS5_IJNS4_1CILi2EEESB_NSA_ILi1EEEEEEEENS5_IJNSA_ILi256EEENSA_ILi128EEENSA_ILi32EEEEEENS_10tfloat32_tENS5_IJlSC_lEEESJ_SK_NS4_8TiledMMAINS4_8MMA_AtomIJNS4_23SM100_MMA_TF32_2x1SM_SSISJ_SJ_fLi256ELi128ELNS4_4UMMA5MajorE0ELSP_0ELNSO_7ScaleInE0ELSQ_0EEEEEENS4_6LayoutINS5_IJSC_SC_SC_EEENS5_IJNSA_ILi0EEESV_SV_EEEEENS5_IJNS4_10UnderscoreESY_SY_EEEEENS4_28SM100_TMA_2SM_LOAD_MULTICASTENS4_14ComposedLayoutINS4_7SwizzleILi3ELi4ELi3EEENS4_18smem_ptr_flag_bitsILi32EEENST_INS5_IJNSA_ILi8EEESH_EEENS5_IJSH_SC_EEEEEEEvNS4_8identityENS4_18SM100_TMA_2SM_LOADES1B_vS1C_EENS_8epilogue10collective18CollectiveEpilogueINS1F_23Sm100TmaWarpSpecializedILi4ELi2ELi16ELb1ELb0EEEJNS5_IJSG_SG_SH_EEENS5_IJNST_ISG_SC_EENST_INSA_ILi16EEESC_EEEEESJ_SK_SJ_SK_NS1F_6fusion15FusionCallbacksIS1J_NS1P_17LinearCombinationISJ_fSJ_fLNS_15FloatRoundStyleE2EEES1K_S1O_JEEENS4_5SM1004TMEM4LOAD26SM100_TMEM_LOAD_32dp32b16xENS4_13SM90_TMA_LOADENS12_INS13_ILi2ELi4ELi3EEES16_NST_INS5_IJS17_S1M_EEENS5_IJS1M_SC_EEEEEEENS4_39AutoVectorizingCopyWithAssumedAlignmentILi128EEENS4_14SM90_TMA_STOREES24_S26_S26_EEEvvEEEEvNT_6ParamsE,"",@"SHT_CUDA_INFO"
	.sectionflags	@""
	.align	4


	//----- nvinfo : EIATTR_CUDA_API_VERSION
	.align		4
        /*0000*/ 	.byte	0x04, 0x37
        /*0002*/ 	.short	(.L_31 - .L_30)
.L_30:
        /*0004*/ 	.word	0x00000082


	//----- nvinfo : EIATTR_KPARAM_INFO
	.align		4
.L_31:
        /*0008*/ 	.byte	0x04, 0x17
        /*000a*/ 	.short	(.L_33 - .L_32)
.L_32:
        /*000c*/ 	.word	0x00000000
        /*0010*/ 	.short	0x0000
        /*0012*/ 	.short	0x0000
        /*0014*/ 	.byte	0x00, 0xf0, 0x01, 0x20


	//----- nvinfo : EIATTR_AT_ENTRY_FRAGMENTS
	.align		4
.L_33:
        /*0018*/ 	.byte	0x04, 0x4f
        /*001a*/ 	.short	(.L_35 - .L_34)


	//   ....[0]....
.L_34:
        /*001c*/ 	.word	0x00000007


	//----- nvinfo : EIATTR_RESERVED_SMEM_USED
	.align		4
.L_35:
        /*0020*/ 	.byte	0x01, 0x41
	.zero		2


	//----- nvinfo : EIATTR_SPARSE_MMA_MASK
	.align		4
        /*0024*/ 	.byte	0x03, 0x50
        /*0026*/ 	.short	0x0000


	//----- nvinfo : EIATTR_TCGEN05_2CTA_USED
	.align		4
        /*0028*/ 	.byte	0x01, 0x52
	.zero		2


	//----- nvinfo : EIATTR_MAXREG_COUNT
	.align		4
        /*002c*/ 	.byte	0x03, 0x1b
        /*002e*/ 	.short	0x00ff


	//----- nvinfo : EIATTR_NUM_BARRIERS
	.align		4
        /*0030*/ 	.byte	0x02, 0x4c
        /*0032*/ 	.byte	0x07
	.zero		1


	//----- nvinfo : EIATTR_EXTERNS
	.align		4
        /*0034*/ 	.byte	0x04, 0x0f
        /*0036*/ 	.short	(.L_37 - .L_36)


	//   ....[0]....
	.align		4
.L_36:
        /*0038*/ 	.word	index@(__assertfail)


	//----- nvinfo : EIATTR_MERCURY_ISA_VERSION
	.align		4
.L_37:
        /*003c*/ 	.byte	0x03, 0x5f
        /*003e*/ 	.short	0x0101


	//----- nvinfo : EIATTR_INT_WARP_WIDE_INSTR_OFFSETS
	.align		4
        /*0040*/ 	.byte	0x04, 0x31
        /*0042*/ 	.short	(.L_39 - .L_38)


	//   ....[0]....
.L_38:
        /*0044*/ 	.word	0x00000e60


	//   ....[1]....
        /*0048*/ 	.word	0x00000f10


	//   ....[2]....
        /*004c*/ 	.word	0x00004670


	//   ....[3]....
        /*0050*/ 	.word	0x000046a0


	//   ....[4]....
        /*0054*/ 	.word	0x000046c0


	//   ....[5]....
        /*0058*/ 	.word	0x00005240


	//   ....[6]....
        /*005c*/ 	.word	0x000052a0


	//   ....[7]....
        /*0060*/ 	.word	0x00005380


	//   ....[8]....
        /*0064*/ 	.word	0x000053f0


	//   ....[9]....
        /*0068*/ 	.word	0x000054d0


	//   ....[10]....
        /*006c*/ 	.word	0x00005540


	//   ....[11]....
        /*0070*/ 	.word	0x00005630


	//   ....[12]....
        /*0074*/ 	.word	0x000056a0


	//   ....[13]....
        /*0078*/ 	.word	0x000057a0


	//   ....[14]....
        /*007c*/ 	.word	0x00005820


	//   ....[15]....
        /*0080*/ 	.word	0x00005920


	//   ....[16]....
        /*0084*/ 	.word	0x000059a0


	//   ....[17]....
        /*0088*/ 	.word	0x00005aa0


	//   ....[18]....
        /*008c*/ 	.word	0x00005b20


	//   ....[19]....
        /*0090*/ 	.word	0x00005c10


	//   ....[20]....
        /*0094*/ 	.word	0x00005ca0


	//----- nvinfo : EIATTR_COOP_GROUP_MASK_REGIDS
	.align		4
.L_39:
        /*0098*/ 	.byte	0x04, 0x29
        /*009a*/ 	.short	(.L_41 - .L_40)


	//   ....[0]....
.L_40:
        /*009c*/ 	.word	0xffffffff


	//   ....[1]....
        /*00a0*/ 	.word	0xffffffff


	//   ....[2]....
        /*00a4*/ 	.word	0xffffffff


	//   ....[3]....
        /*00a8*/ 	.word	0xffffffff


	//   ....[4]....
        /*00ac*/ 	.word	0xffffffff


	//   ....[5]....
        /*00b0*/ 	.word	0xffffffff


	//   ....[6]....
        /*00b4*/ 	.word	0xffffffff


	//   ....[7]....
        /*00b8*/ 	.word	0xffffffff


	//   ....[8]....
        /*00bc*/ 	.word	0xffffffff


	//   ....[9]....
        /*00c0*/ 	.word	0xffffffff


	//   ....[10]....
        /*00c4*/ 	.word	0xffffffff


	//   ....[11]....
        /*00c8*/ 	.word	0xffffffff


	//   ....[12]....
        /*00cc*/ 	.word	0xffffffff


	//   ....[13]....
        /*00d0*/ 	.word	0xffffffff


	//----- nvinfo : EIATTR_COOP_GROUP_INSTR_OFFSETS
	.align		4
.L_41:
        /*00d4*/ 	.byte	0x04, 0x28
        /*00d6*/ 	.short	(.L_43 - .L_42)


	//   ....[0]....
.L_42:
        /*00d8*/ 	.word	0x000000b0


	//   ....[1]....
        /*00dc*/ 	.word	0x00000520


	//   ....[2]....
        /*00e0*/ 	.word	0x00000770


	//   ....[3]....
        /*00e4*/ 	.word	0x00000910


	//   ....[4]....
        /*00e8*/ 	.word	0x00000a10


	//   ....[5]....
        /*00ec*/ 	.word	0x00000b80


	//   ....[6]....
        /*00f0*/ 	.word	0x00000d20


	//   ....[7]....
        /*00f4*/ 	.word	0x00000f80


	//   ....[8]....
        /*00f8*/ 	.word	0x00002320


	//   ....[9]....
        /*00fc*/ 	.word	0x00003450


	//   ....[10]....
        /*0100*/ 	.word	0x00003920


	//   ....[11]....
        /*0104*/ 	.word	0x00003950


	//   ....[12]....
        /*0108*/ 	.word	0x00004570


	//   ....[13]....
        /*010c*/ 	.word	0x00004780


	//----- nvinfo : EIATTR_VRC_CTA_INIT_COUNT
	.align		4
.L_43:
        /*0110*/ 	.byte	0x02, 0x4a
        /*0112*/ 	.byte	0x80
	.zero		1


	//----- nvinfo : EIATTR_SYSCALL_OFFSETS
	.align		4
        /*0114*/ 	.byte	0x04, 0x46
        /*0116*/ 	.short	(.L_45 - .L_44)


	//   ....[0]....
.L_44:
        /*0118*/ 	.word	0x00006930


	//   ....[1]....
        /*011c*/ 	.word	0x00006a20


	//   ....[2]....
        /*0120*/ 	.word	0x000071e0


	//   ....[3]....
        /*0124*/ 	.word	0x00007b60


	//   ....[4]....
        /*0128*/ 	.word	0x000084b0


	//   ....[5]....
        /*012c*/ 	.word	0x00008e40


	//   ....[6]....
        /*0130*/ 	.word	0x000097d0


	//   ....[7]....
        /*0134*/ 	.word	0x0000a190


	//   ....[8]....
        /*0138*/ 	.word	0x0000ab20


	//   ....[9]....
        /*013c*/ 	.word	0x0000b460


	//----- nvinfo : EIATTR_MBARRIER_INSTR_OFFSETS
	.align		4
.L_45:
        /*0140*/ 	.byte	0x04, 0x39
        /*0142*/ 	.short	(.L_47 - .L_46)


	//   ....[0]....
.L_46:
        /*0144*/ 	.word	0x00000660
        /*0148*/ 	.word	0x000000ff
        /*014c*/ 	.word	0x00000000
        /*0150*/ 	.short	0x0100
        /*0152*/ 	.byte	0x04
	.zero		1


	//   ....[1]....
        /*0154*/ 	.word	0x00000670
        /*0158*/ 	.word	0x000000ff
        /*015c*/ 	.word	0x00000040
        /*0160*/ 	.short	0x0100
        /*0162*/ 	.byte	0x04
	.zero		1


	//   ....[2]....
        /*0164*/ 	.word	0x00000680
        /*0168*/ 	.word	0x000000ff
        /*016c*/ 	.word	0x00000008
        /*0170*/ 	.short	0x0100
        /*0172*/ 	.byte	0x04
	.zero		1


	//   ....[3]....
        /*0174*/ 	.word	0x00000690
        /*0178*/ 	.word	0x000000ff
        /*017c*/ 	.word	0x00000048
        /*0180*/ 	.short	0x0100
        /*0182*/ 	.byte	0x04
	.zero		1


	//   ....[4]....
        /*0184*/ 	.word	0x000006a0
        /*0188*/ 	.word	0x000000ff
        /*018c*/ 	.word	0x00000010
        /*0190*/ 	.short	0x0100
        /*0192*/ 	.byte	0x04
	.zero		1


	//   ....[5]....
        /*0194*/ 	.word	0x000006b0
        /*0198*/ 	.word	0x000000ff
        /*019c*/ 	.word	0x00000050
        /*01a0*/ 	.short	0x0100
        /*01a2*/ 	.byte	0x04
	.zero		1


	//   ....[6]....
        /*01a4*/ 	.word	0x000006c0
        /*01a8*/ 	.word	0x000000ff
        /*01ac*/ 	.word	0x00000018
        /*01b0*/ 	.short	0x0100
        /*01b2*/ 	.byte	0x04
	.zero		1


	//   ....[7]....
        /*01b4*/ 	.word	0x000006d0
        /*01b8*/ 	.word	0x000000ff
        /*01bc*/ 	.word	0x00000058
        /*01c0*/ 	.short	0x0100
        /*01c2*/ 	.byte	0x04
	.zero		1


	//   ....[8]....
        /*01c4*/ 	.word	0x000006e0
        /*01c8*/ 	.word	0x000000ff
        /*01cc*/ 	.word	0x00000020
        /*01d0*/ 	.short	0x0100
        /*01d2*/ 	.byte	0x04
	.zero		1


	//   ....[9]....
        /*01d4*/ 	.word	0x000006f0
        /*01d8*/ 	.word	0x000000ff
        /*01dc*/ 	.word	0x00000060
        /*01e0*/ 	.short	0x0100
        /*01e2*/ 	.byte	0x04
	.zero		1


	//   ....[10]....
        /*01e4*/ 	.word	0x00000700
        /*01e8*/ 	.word	0x000000ff
        /*01ec*/ 	.word	0x00000028
        /*01f0*/ 	.short	0x0100
        /*01f2*/ 	.byte	0x04
	.zero		1


	//   ....[11]....
        /*01f4*/ 	.word	0x00000710
        /*01f8*/ 	.word	0x000000ff
        /*01fc*/ 	.word	0x00000068
        /*0200*/ 	.short	0x0100
        /*0202*/ 	.byte	0x04
	.zero		1


	//   ....[12]....
        /*0204*/ 	.word	0x00000720
        /*0208*/ 	.word	0x000000ff
        /*020c*/ 	.word	0x00000030
        /*0210*/ 	.short	0x0100
        /*0212*/ 	.byte	0x04
	.zero		1


	//   ....[13]....
        /*0214*/ 	.word	0x00000730
        /*0218*/ 	.word	0x000000ff
        /*021c*/ 	.word	0x00000070
        /*0220*/ 	.short	0x0100
        /*0222*/ 	.byte	0x04
	.zero		1


	//   ....[14]....
        /*0224*/ 	.word	0x00000740
        /*0228*/ 	.word	0x000000ff
        /*022c*/ 	.word	0x00000038
        /*0230*/ 	.short	0x0100
        /*0232*/ 	.byte	0x04
	.zero		1


	//   ....[15]....
        /*0234*/ 	.word	0x00000750
        /*0238*/ 	.word	0x000000ff
        /*023c*/ 	.word	0x00000078
        /*0240*/ 	.short	0x0100
        /*0242*/ 	.byte	0x04
	.zero		1


	//   ....[16]....
        /*0244*/ 	.word	0x00000880
        /*0248*/ 	.word	0x000000ff
        /*024c*/ 	.word	0x00000080
        /*0250*/ 	.short	0x0100
        /*0252*/ 	.byte	0x04
	.zero		1


	//   ....[17]....
        /*0254*/ 	.word	0x00000890
        /*0258*/ 	.word	0x000000ff
        /*025c*/ 	.word	0x000000a0
        /*0260*/ 	.short	0x0100
        /*0262*/ 	.byte	0x04
	.zero		1


	//   ....[18]....
        /*0264*/ 	.word	0x000008a0
        /*0268*/ 	.word	0x000000ff
        /*026c*/ 	.word	0x00000088
        /*0270*/ 	.short	0x0100
        /*0272*/ 	.byte	0x04
	.zero		1


	//   ....[19]....
        /*0274*/ 	.word	0x000008b0
        /*0278*/ 	.word	0x000000ff
        /*027c*/ 	.word	0x000000a8
        /*0280*/ 	.short	0x0100
        /*0282*/ 	.byte	0x04
	.zero		1


	//   ....[20]....
        /*0284*/ 	.word	0x000008c0
        /*0288*/ 	.word	0x000000ff
        /*028c*/ 	.word	0x00000090
        /*0290*/ 	.short	0x0100
        /*0292*/ 	.byte	0x04
	.zero		1


	//   ....[21]....
        /*0294*/ 	.word	0x000008d0
        /*0298*/ 	.word	0x000000ff
        /*029c*/ 	.word	0x000000b0
        /*02a0*/ 	.short	0x0100
        /*02a2*/ 	.byte	0x04
	.zero		1


	//   ....[22]....
        /*02a4*/ 	.word	0x000008e0
        /*02a8*/ 	.word	0x000000ff
        /*02ac*/ 	.word	0x00000098
        /*02b0*/ 	.short	0x0100
        /*02b2*/ 	.byte	0x04
	.zero		1


	//   ....[23]....
        /*02b4*/ 	.word	0x000008f0
        /*02b8*/ 	.word	0x000000ff
        /*02bc*/ 	.word	0x000000b8
        /*02c0*/ 	.short	0x0100
        /*02c2*/ 	.byte	0x04
	.zero		1


	//   ....[24]....
        /*02c4*/ 	.word	0x000009e0
        /*02c8*/ 	.word	0x000000ff
        /*02cc*/ 	.word	0x000000c0
        /*02d0*/ 	.short	0x0100
        /*02d2*/ 	.byte	0x06
	.zero		1


	//   ....[25]....
        /*02d4*/ 	.word	0x000009f0
        /*02d8*/ 	.word	0x000000ff
        /*02dc*/ 	.word	0x000000c8
        /*02e0*/ 	.short	0x0100
        /*02e2*/ 	.byte	0x06
	.zero		1


	//   ....[26]....
        /*02e4*/ 	.word	0x00000b30
        /*02e8*/ 	.word	0x000000ff
        /*02ec*/ 	.word	0x000000d0
        /*02f0*/ 	.short	0x0100
        /*02f2*/ 	.byte	0x06
	.zero		1


	//   ....[27]....
        /*02f4*/ 	.word	0x00000b40
        /*02f8*/ 	.word	0x000000ff
        /*02fc*/ 	.word	0x000000e0
        /*0300*/ 	.short	0x0100
        /*0302*/ 	.byte	0x06
	.zero		1


	//   ....[28]....
        /*0304*/ 	.word	0x00000b50
        /*0308*/ 	.word	0x000000ff
        /*030c*/ 	.word	0x000000d8
        /*0310*/ 	.short	0x0100
        /*0312*/ 	.byte	0x06
	.zero		1


	//   ....[29]....
        /*0314*/ 	.word	0x00000b60
        /*0318*/ 	.word	0x000000ff
        /*031c*/ 	.word	0x000000e8
        /*0320*/ 	.short	0x0100
        /*0322*/ 	.byte	0x06
	.zero		1


	//   ....[30]....
        /*0324*/ 	.word	0x00000c90
        /*0328*/ 	.word	0x000000ff
        /*032c*/ 	.word	0x000000f0
        /*0330*/ 	.short	0x0100
        /*0332*/ 	.byte	0x04
	.zero		1


	//   ....[31]....
        /*0334*/ 	.word	0x00000ca0
        /*0338*/ 	.word	0x000000ff
        /*033c*/ 	.word	0x00000110
        /*0340*/ 	.short	0x0100
        /*0342*/ 	.byte	0x04
	.zero		1


	//   ....[32]....
        /*0344*/ 	.word	0x00000cb0
        /*0348*/ 	.word	0x000000ff
        /*034c*/ 	.word	0x000000f8
        /*0350*/ 	.short	0x0100
        /*0352*/ 	.byte	0x04
	.zero		1


	//   ....[33]....
        /*0354*/ 	.word	0x00000cc0
        /*0358*/ 	.word	0x000000ff
        /*035c*/ 	.word	0x00000118
        /*0360*/ 	.short	0x0100
        /*0362*/ 	.byte	0x04
	.zero		1


	//   ....[34]....
        /*0364*/ 	.word	0x00000cd0
        /*0368*/ 	.word	0x000000ff
        /*036c*/ 	.word	0x00000100
        /*0370*/ 	.short	0x0100
        /*0372*/ 	.byte	0x04
	.zero		1


	//   ....[35]....
        /*0374*/ 	.word	0x00000ce0
        /*0378*/ 	.word	0x000000ff
        /*037c*/ 	.word	0x00000120
        /*0380*/ 	.short	0x0100
        /*0382*/ 	.byte	0x04
	.zero		1


	//   ....[36]....
        /*0384*/ 	.word	0x00000cf0
        /*0388*/ 	.word	0x000000ff
        /*038c*/ 	.word	0x00000108
        /*0390*/ 	.short	0x0100
        /*0392*/ 	.byte	0x04
	.zero		1


	//   ....[37]....
        /*0394*/ 	.word	0x00000d00
        /*0398*/ 	.word	0x000000ff
        /*039c*/ 	.word	0x00000128
        /*03a0*/ 	.short	0x0100
        /*03a2*/ 	.byte	0x04
	.zero		1


	//   ....[38]....
        /*03a4*/ 	.word	0x00000e00
        /*03a8*/ 	.word	0x000000ff
        /*03ac*/ 	.word	0x00000130
        /*03b0*/ 	.short	0x0100
        /*03b2*/ 	.byte	0x04
	.zero		1


	//   ....[39]....
        /*03b4*/ 	.word	0x00000e10
        /*03b8*/ 	.word	0x000000ff
        /*03bc*/ 	.word	0x00000140
        /*03c0*/ 	.short	0x0100
        /*03c2*/ 	.byte	0x04
	.zero		1


	//   ....[40]....
        /*03c4*/ 	.word	0x00000e20
        /*03c8*/ 	.word	0x000000ff
        /*03cc*/ 	.word	0x00000138
        /*03d0*/ 	.short	0x0100
        /*03d2*/ 	.byte	0x04
	.zero		1


	//   ....[41]....
        /*03d4*/ 	.word	0x00000e30
        /*03d8*/ 	.word	0x000000ff
        /*03dc*/ 	.word	0x00000148
        /*03e0*/ 	.short	0x0100
        /*03e2*/ 	.byte	0x04
	.zero		1


	//   ....[42]....
        /*03e4*/ 	.word	0x00000f30
        /*03e8*/ 	.word	0x000000ff
        /*03ec*/ 	.word	0x00000150
        /*03f0*/ 	.short	0x0100
        /*03f2*/ 	.byte	0x06
	.zero		1


	//   ....[43]....
        /*03f4*/ 	.word	0x00001b60
        /*03f8*/ 	.word	0x00000000
        /*03fc*/ 	.word	0x00000140
        /*0400*/ 	.short	0x010a
        /*0402*/ 	.byte	0xff
	.zero		1


	//   ....[44]....
        /*0404*/ 	.word	0x00001b90
        /*0408*/ 	.word	0x00000000
        /*040c*/ 	.word	0x00000130
        /*0410*/ 	.short	0x0101
        /*0412*/ 	.byte	0xff
	.zero		1


	//   ....[45]....
        /*0414*/ 	.word	0x00001c30
        /*0418*/ 	.word	0x000000ff
        /*041c*/ 	.word	0x00000040
        /*0420*/ 	.short	0x010a
        /*0422*/ 	.byte	0x04
	.zero		1


	//   ....[46]....
        /*0424*/ 	.word	0x00001d00
        /*0428*/ 	.word	0x000000ff
        /*042c*/ 	.word	0x00000040
        /*0430*/ 	.short	0x010a
        /*0432*/ 	.byte	0x21
	.zero		1


	//   ....[47]....
        /*0434*/ 	.word	0x00001eb0
        /*0438*/ 	.word	0x000000ff
        /*043c*/ 	.word	0x00000040
        /*0440*/ 	.short	0x010a
        /*0442*/ 	.byte	0x05
	.zero		1


	//   ....[48]....
        /*0444*/ 	.word	0x00001fd0
        /*0448*/ 	.word	0x000000ff
        /*044c*/ 	.word	0x000000c8
        /*0450*/ 	.short	0x0101
        /*0452*/ 	.byte	0x0d
	.zero		1


	//   ....[49]....
        /*0454*/ 	.word	0x00001ff0
        /*0458*/ 	.word	0x000000ff
        /*045c*/ 	.word	0x00000040
        /*0460*/ 	.short	0x010a
        /*0462*/ 	.byte	0x04
	.zero		1


	//   ....[50]....
        /*0464*/ 	.word	0x00002070
        /*0468*/ 	.word	0x000000ff
        /*046c*/ 	.word	0x00000040
        /*0470*/ 	.short	0x010a
        /*0472*/ 	.byte	0x11
	.zero		1


	//   ....[51]....
        /*0474*/ 	.word	0x00002210
        /*0478*/ 	.word	0x000000ff
        /*047c*/ 	.word	0x00000040
        /*0480*/ 	.short	0x010a
        /*0482*/ 	.byte	0x05
	.zero		1


	//   ....[52]....
        /*0484*/ 	.word	0x00002350
        /*0488*/ 	.word	0x00000003
        /*048c*/ 	.word	0x000000d0
        /*0490*/ 	.short	0x010a
        /*0492*/ 	.byte	0xff
	.zero		1


	//   ....[53]....
        /*0494*/ 	.word	0x000024a0
        /*0498*/ 	.word	0x00000000
        /*049c*/ 	.word	0x00000000
        /*04a0*/ 	.short	0x0101
        /*04a2*/ 	.byte	0xff
	.zero		1


	//   ....[54]....
        /*04a4*/ 	.word	0x00002a60
        /*04a8*/ 	.word	0x000000ff
        /*04ac*/ 	.word	0x00000000
        /*04b0*/ 	.short	0x010a
        /*04b2*/ 	.byte	0x04
	.zero		1


	//   ....[55]....
        /*04b4*/ 	.word	0x00002af0
        /*04b8*/ 	.word	0x000000ff
        /*04bc*/ 	.word	0x00000000
        /*04c0*/ 	.short	0x010a
        /*04c2*/ 	.byte	0x05
	.zero		1


	//   ....[56]....
        /*04c4*/ 	.word	0x00002b80
        /*04c8*/ 	.word	0x000000ff
        /*04cc*/ 	.word	0x00000000
        /*04d0*/ 	.short	0x010a
        /*04d2*/ 	.byte	0x05
	.zero		1


	//   ....[57]....
        /*04d4*/ 	.word	0x00002c10
        /*04d8*/ 	.word	0x000000ff
        /*04dc*/ 	.word	0x00000000
        /*04e0*/ 	.short	0x010a
        /*04e2*/ 	.byte	0x05
	.zero		1


	//   ....[58]....
        /*04e4*/ 	.word	0x00002ca0
        /*04e8*/ 	.word	0x000000ff
        /*04ec*/ 	.word	0x00000000
        /*04f0*/ 	.short	0x010a
        /*04f2*/ 	.byte	0x05
	.zero		1


	//   ....[59]....
        /*04f4*/ 	.word	0x00002d30
        /*04f8*/ 	.word	0x000000ff
        /*04fc*/ 	.word	0x00000000
        /*0500*/ 	.short	0x010a
        /*0502*/ 	.byte	0x05
	.zero		1


	//   ....[60]....
        /*0504*/ 	.word	0x00002dc0
        /*0508*/ 	.word	0x000000ff
        /*050c*/ 	.word	0x00000000
        /*0510*/ 	.short	0x010a
        /*0512*/ 	.byte	0x05
	.zero		1


	//   ....[61]....
        /*0514*/ 	.word	0x00002e60
        /*0518*/ 	.word	0x00000000
        /*051c*/ 	.word	0x00000000
        /*0520*/ 	.short	0x010a
        /*0522*/ 	.byte	0xff
	.zero		1


	//   ....[62]....
        /*0524*/ 	.word	0x00002fa0
        /*0528*/ 	.word	0x00000000
        /*052c*/ 	.word	0x00000130
        /*0530*/ 	.short	0x010a
        /*0532*/ 	.byte	0xff
	.zero		1


	//   ....[63]....
        /*0534*/ 	.word	0x00003010
        /*0538*/ 	.word	0x00000000
        /*053c*/ 	.word	0x00000000
        /*0540*/ 	.short	0x0101
        /*0542*/ 	.byte	0xff
	.zero		1


	//   ....[64]....
        /*0544*/ 	.word	0x00003030
        /*0548*/ 	.word	0x000000ff
        /*054c*/ 	.word	0x000000e0
        /*0550*/ 	.short	0x010a
        /*0552*/ 	.byte	0x04
	.zero		1


	//   ....[65]....
        /*0554*/ 	.word	0x00003150
        /*0558*/ 	.word	0x00000000
        /*055c*/ 	.word	0x000000d0
        /*0560*/ 	.short	0x010a
        /*0562*/ 	.byte	0xff
	.zero		1


	//   ....[66]....
        /*0564*/ 	.word	0x00003250
        /*0568*/ 	.word	0x00000000
        /*056c*/ 	.word	0x00000000
        /*0570*/ 	.short	0x0101
        /*0572*/ 	.byte	0xff
	.zero		1


	//   ....[67]....
        /*0574*/ 	.word	0x000032e0
        /*0578*/ 	.word	0x000000ff
        /*057c*/ 	.word	0x000000e0
        /*0580*/ 	.short	0x0106
        /*0582*/ 	.byte	0x04
	.zero		1


	//   ....[68]....
        /*0584*/ 	.word	0x00003300
        /*0588*/ 	.word	0x000000ff
        /*058c*/ 	.word	0x000000e0
        /*0590*/ 	.short	0x010a
        /*0592*/ 	.byte	0x04
	.zero		1


	//   ....[69]....
        /*0594*/ 	.word	0x00003390
        /*0598*/ 	.word	0x000000ff
        /*059c*/ 	.word	0x000000e0
        /*05a0*/ 	.short	0x0106
        /*05a2*/ 	.byte	0x07
	.zero		1


	//   ....[70]....
        /*05a4*/ 	.word	0x000033d0
        /*05a8*/ 	.word	0x00000000
        /*05ac*/ 	.word	0x000000e0
        /*05b0*/ 	.short	0x010a
        /*05b2*/ 	.byte	0xff
	.zero		1


	//   ....[71]....
        /*05b4*/ 	.word	0x00003620
        /*05b8*/ 	.word	0x000000ff
        /*05bc*/ 	.word	0x00000008
        /*05c0*/ 	.short	0x010a
        /*05c2*/ 	.byte	0x05
	.zero		1


	//   ....[72]....
        /*05c4*/ 	.word	0x00003640
        /*05c8*/ 	.word	0x000000ff
        /*05cc*/ 	.word	0x00000008
        /*05d0*/ 	.short	0x010a
        /*05d2*/ 	.byte	0x05
	.zero		1


	//   ....[73]....
        /*05d4*/ 	.word	0x000037d0
        /*05d8*/ 	.word	0x000000ff
        /*05dc*/ 	.word	0x00000008
        /*05e0*/ 	.short	0x010a
        /*05e2*/ 	.byte	0x05
	.zero		1


	//   ....[74]....
        /*05e4*/ 	.word	0x000037f0
        /*05e8*/ 	.word	0x000000ff
        /*05ec*/ 	.word	0x00000008
        /*05f0*/ 	.short	0x010a
        /*05f2*/ 	.byte	0x05
	.zero		1


	//   ....[75]....
        /*05f4*/ 	.word	0x000038b0
        /*05f8*/ 	.word	0x000000ff
        /*05fc*/ 	.word	0x00000000
        /*0600*/ 	.short	0x0101
        /*0602*/ 	.byte	0x04
	.zero		1


	//   ....[76]....
        /*0604*/ 	.word	0x00003bf0
        /*0608*/ 	.word	0x00000000
        /*060c*/ 	.word	0x000000d0
        /*0610*/ 	.short	0x010a
        /*0612*/ 	.byte	0xff
	.zero		1


	//   ....[77]....
        /*0614*/ 	.word	0x00003cb0
        /*0618*/ 	.word	0x00000000
        /*061c*/ 	.word	0x00000000
        /*0620*/ 	.short	0x0101
        /*0622*/ 	.byte	0xff
	.zero		1


	//   ....[78]....
        /*0624*/ 	.word	0x00003d70
        /*0628*/ 	.word	0x000000ff
        /*062c*/ 	.word	0x00000000
        /*0630*/ 	.short	0x010a
        /*0632*/ 	.byte	0x04
	.zero		1


	//   ....[79]....
        /*0634*/ 	.word	0x00003d80
        /*0638*/ 	.word	0x000000ff
        /*063c*/ 	.word	0x00000110
        /*0640*/ 	.short	0x010a
        /*0642*/ 	.byte	0x1f
	.zero		1


	//   ....[80]....
        /*0644*/ 	.word	0x00003e30
        /*0648*/ 	.word	0x000000ff
        /*064c*/ 	.word	0x00000000
        /*0650*/ 	.short	0x010a
        /*0652*/ 	.byte	0x05
	.zero		1


	//   ....[81]....
        /*0654*/ 	.word	0x00003f60
        /*0658*/ 	.word	0x000000ff
        /*065c*/ 	.word	0x00000000
        /*0660*/ 	.short	0x010a
        /*0662*/ 	.byte	0x04
	.zero		1


	//   ....[82]....
        /*0664*/ 	.word	0x00004260
        /*0668*/ 	.word	0x000000ff
        /*066c*/ 	.word	0x00000000
        /*0670*/ 	.short	0x010a
        /*0672*/ 	.byte	0x04
	.zero		1


	//   ....[83]....
        /*0674*/ 	.word	0x000042f0
        /*0678*/ 	.word	0x000000ff
        /*067c*/ 	.word	0x00000000
        /*0680*/ 	.short	0x010a
        /*0682*/ 	.byte	0x05
	.zero		1


	//   ....[84]....
        /*0684*/ 	.word	0x00004380
        /*0688*/ 	.word	0x000000ff
        /*068c*/ 	.word	0x00000000
        /*0690*/ 	.short	0x010a
        /*0692*/ 	.byte	0x05
	.zero		1


	//   ....[85]....
        /*0694*/ 	.word	0x00004420
        /*0698*/ 	.word	0x00000000
        /*069c*/ 	.word	0x00000000
        /*06a0*/ 	.short	0x010a
        /*06a2*/ 	.byte	0xff
	.zero		1


	//   ....[86]....
        /*06a4*/ 	.word	0x00004460
        /*06a8*/ 	.word	0x00000000
        /*06ac*/ 	.word	0x00000000
        /*06b0*/ 	.short	0x010a
        /*06b2*/ 	.byte	0xff
	.zero		1


	//   ....[87]....
        /*06b4*/ 	.word	0x000044d0
        /*06b8*/ 	.word	0x000000ff
        /*06bc*/ 	.word	0x00000000
        /*06c0*/ 	.short	0x0101
        /*06c2*/ 	.byte	0x04
	.zero		1


	//   ....[88]....
        /*06c4*/ 	.word	0x00004510
        /*06c8*/ 	.word	0x000000ff
        /*06cc*/ 	.word	0x00000150
        /*06d0*/ 	.short	0x010a
        /*06d2*/ 	.byte	0x1a
	.zero		1


	//   ....[89]....
        /*06d4*/ 	.word	0x00004560
        /*06d8*/ 	.word	0x000000ff
        /*06dc*/ 	.word	0x00000000
        /*06e0*/ 	.short	0x0101
        /*06e2*/ 	.byte	0x04
	.zero		1


	//   ....[90]....
        /*06e4*/ 	.word	0x00004a30
        /*06e8*/ 	.word	0x0000000c
        /*06ec*/ 	.word	0x000000d0
        /*06f0*/ 	.short	0x010a
        /*06f2*/ 	.byte	0xff
	.zero		1


	//   ....[91]....
        /*06f4*/ 	.word	0x00004ba0
        /*06f8*/ 	.word	0x00000000
        /*06fc*/ 	.word	0x00000000
        /*0700*/ 	.short	0x0101
        /*0702*/ 	.byte	0xff
	.zero		1


	//   ....[92]....
        /*0704*/ 	.word	0x00005040
        /*0708*/ 	.word	0x000000ff
        /*070c*/ 	.word	0x000000c8
        /*0710*/ 	.short	0x010a
        /*0712*/ 	.byte	0x15
	.zero		1


	//   ....[93]....
        /*0714*/ 	.word	0x000051c0
        /*0718*/ 	.word	0x000000ff
        /*071c*/ 	.word	0x000000a0
        /*0720*/ 	.short	0x010a
        /*0722*/ 	.byte	0x15
	.zero		1


	//   ....[94]....
        /*0724*/ 	.word	0x00005330
        /*0728*/ 	.word	0x000000ff
        /*072c*/ 	.word	0x00000080
        /*0730*/ 	.short	0x010b
        /*0732*/ 	.byte	0x15
	.zero		1


	//   ....[95]....
        /*0734*/ 	.word	0x00005340
        /*0738*/ 	.word	0x000000ff
        /*073c*/ 	.word	0x00000000
        /*0740*/ 	.short	0x0101
        /*0742*/ 	.byte	0x25
	.zero		1


	//   ....[96]....
        /*0744*/ 	.word	0x00005350
        /*0748*/ 	.word	0x000000ff
        /*074c*/ 	.word	0x000000a8
        /*0750*/ 	.short	0x010a
        /*0752*/ 	.byte	0x15
	.zero		1


	//   ....[97]....
        /*0754*/ 	.word	0x00005480
        /*0758*/ 	.word	0x000000ff
        /*075c*/ 	.word	0x00000088
        /*0760*/ 	.short	0x010b
        /*0762*/ 	.byte	0x15
	.zero		1


	//   ....[98]....
        /*0764*/ 	.word	0x00005490
        /*0768*/ 	.word	0x000000ff
        /*076c*/ 	.word	0x00000000
        /*0770*/ 	.short	0x0101
        /*0772*/ 	.byte	0x1f
	.zero		1


	//   ....[99]....
        /*0774*/ 	.word	0x000054a0
        /*0778*/ 	.word	0x000000ff
        /*077c*/ 	.word	0x000000b0
        /*0780*/ 	.short	0x010a
        /*0782*/ 	.byte	0x15
	.zero		1


	//   ....[100]....
        /*0784*/ 	.word	0x000055e0
        /*0788*/ 	.word	0x000000ff
        /*078c*/ 	.word	0x00000090
        /*0790*/ 	.short	0x010b
        /*0792*/ 	.byte	0x15
	.zero		1


	//   ....[101]....
        /*0794*/ 	.word	0x000055f0
        /*0798*/ 	.word	0x000000ff
        /*079c*/ 	.word	0x00000000
        /*07a0*/ 	.short	0x0101
        /*07a2*/ 	.byte	0x1e
	.zero		1


	//   ....[102]....
        /*07a4*/ 	.word	0x00005600
        /*07a8*/ 	.word	0x000000ff
        /*07ac*/ 	.word	0x000000b8
        /*07b0*/ 	.short	0x010a
        /*07b2*/ 	.byte	0x15
	.zero		1


	//   ....[103]....
        /*07b4*/ 	.word	0x00005750
        /*07b8*/ 	.word	0x000000ff
        /*07bc*/ 	.word	0x00000098
        /*07c0*/ 	.short	0x010b
        /*07c2*/ 	.byte	0x15
	.zero		1


	//   ....[104]....
        /*07c4*/ 	.word	0x00005760
        /*07c8*/ 	.word	0x000000ff
        /*07cc*/ 	.word	0x00000000
        /*07d0*/ 	.short	0x0101
        /*07d2*/ 	.byte	0x1d
	.zero		1


	//   ....[105]....
        /*07d4*/ 	.word	0x00005770
        /*07d8*/ 	.word	0x000000ff
        /*07dc*/ 	.word	0x000000a0
        /*07e0*/ 	.short	0x010a
        /*07e2*/ 	.byte	0x15
	.zero		1


	//   ....[106]....
        /*07e4*/ 	.word	0x000058d0
        /*07e8*/ 	.word	0x000000ff
        /*07ec*/ 	.word	0x00000080
        /*07f0*/ 	.short	0x010b
        /*07f2*/ 	.byte	0x15
	.zero		1


	//   ....[107]....
        /*07f4*/ 	.word	0x000058e0
        /*07f8*/ 	.word	0x000000ff
        /*07fc*/ 	.word	0x00000000
        /*0800*/ 	.short	0x0101
        /*0802*/ 	.byte	0x25
	.zero		1


	//   ....[108]....
        /*0804*/ 	.word	0x000058f0
        /*0808*/ 	.word	0x000000ff
        /*080c*/ 	.word	0x000000a8
        /*0810*/ 	.short	0x010a
        /*0812*/ 	.byte	0x15
	.zero		1


	//   ....[109]....
        /*0814*/ 	.word	0x00005a50
        /*0818*/ 	.word	0x000000ff
        /*081c*/ 	.word	0x00000088
        /*0820*/ 	.short	0x010b
        /*0822*/ 	.byte	0x15
	.zero		1


	//   ....[110]....
        /*0824*/ 	.word	0x00005a60
        /*0828*/ 	.word	0x000000ff
        /*082c*/ 	.word	0x00000000
        /*0830*/ 	.short	0x0101
        /*0832*/ 	.byte	0x1f
	.zero		1


	//   ....[111]....
        /*0834*/ 	.word	0x00005a70
        /*0838*/ 	.word	0x000000ff
        /*083c*/ 	.word	0x000000b0
        /*0840*/ 	.short	0x010a
        /*0842*/ 	.byte	0x15
	.zero		1


	//   ....[112]....
        /*0844*/ 	.word	0x00005bc0
        /*0848*/ 	.word	0x000000ff
        /*084c*/ 	.word	0x00000090
        /*0850*/ 	.short	0x010b
        /*0852*/ 	.byte	0x15
	.zero		1


	//   ....[113]....
        /*0854*/ 	.word	0x00005bd0
        /*0858*/ 	.word	0x000000ff
        /*085c*/ 	.word	0x00000000
        /*0860*/ 	.short	0x0101
        /*0862*/ 	.byte	0x1e
	.zero		1


	//   ....[114]....
        /*0864*/ 	.word	0x00005be0
        /*0868*/ 	.word	0x000000ff
        /*086c*/ 	.word	0x000000b8
        /*0870*/ 	.short	0x010a
        /*0872*/ 	.byte	0x15
	.zero		1


	//   ....[115]....
        /*0874*/ 	.word	0x00005dd0
        /*0878*/ 	.word	0x000000ff
        /*087c*/ 	.word	0x00000098
        /*0880*/ 	.short	0x010b
        /*0882*/ 	.byte	0x15
	.zero		1


	//   ....[116]....
        /*0884*/ 	.word	0x00005de0
        /*0888*/ 	.word	0x000000ff
        /*088c*/ 	.word	0x00000000
        /*0890*/ 	.short	0x0101
        /*0892*/ 	.byte	0x1d
	.zero		1


	//   ....[117]....
        /*0894*/ 	.word	0x00005e00
        /*0898*/ 	.word	0x000000ff
        /*089c*/ 	.word	0x000000a0
        /*08a0*/ 	.short	0x010a
        /*08a2*/ 	.byte	0x15
	.zero		1


	//   ....[118]....
        /*08a4*/ 	.word	0x00005e20
        /*08a8*/ 	.word	0x000000ff
        /*08ac*/ 	.word	0x000000a8
        /*08b0*/ 	.short	0x010a
        /*08b2*/ 	.byte	0x15
	.zero		1


	//   ....[119]....
        /*08b4*/ 	.word	0x00005e40
        /*08b8*/ 	.word	0x000000ff
        /*08bc*/ 	.word	0x000000b0
        /*08c0*/ 	.short	0x010a
        /*08c2*/ 	.byte	0x15
	.zero		1


	//   ....[120]....
        /*08c4*/ 	.word	0x00005e90
        /*08c8*/ 	.word	0x00000002
        /*08cc*/ 	.word	0x000000b8
        /*08d0*/ 	.short	0x010a
        /*08d2*/ 	.byte	0xff
	.zero		1


	//   ....[121]....
        /*08d4*/ 	.word	0x000061c0
        /*08d8*/ 	.word	0x00000003
        /*08dc*/ 	.word	0x000000d0
        /*08e0*/ 	.short	0x010a
        /*08e2*/ 	.byte	0xff
	.zero		1


	//   ....[122]....
        /*08e4*/ 	.word	0x00006340
        /*08e8*/ 	.word	0x00000000
        /*08ec*/ 	.word	0x00000000
        /*08f0*/ 	.short	0x0101
        /*08f2*/ 	.byte	0xff
	.zero		1


	//   ....[123]....
        /*08f4*/ 	.word	0x00006eb0
        /*08f8*/ 	.word	0x000000ff
        /*08fc*/ 	.word	0x00000080
        /*0900*/ 	.short	0x010a
        /*0902*/ 	.byte	0x2b
	.zero		1


	//   ....[124]....
        /*0904*/ 	.word	0x00006ee0
        /*0908*/ 	.word	0x00000048
        /*090c*/ 	.word	0x000000f0
        /*0910*/ 	.short	0x010a
        /*0912*/ 	.byte	0xff
	.zero		1


	//   ....[125]....
        /*0914*/ 	.word	0x00006fd0
        /*0918*/ 	.word	0x000000ff
        /*091c*/ 	.word	0x00000080
        /*0920*/ 	.short	0x010a
        /*0922*/ 	.byte	0x2b
	.zero		1


	//   ....[126]....
        /*0924*/ 	.word	0x000070c0
        /*0928*/ 	.word	0x00000048
        /*092c*/ 	.word	0x000000f0
        /*0930*/ 	.short	0x010a
        /*0932*/ 	.byte	0xff
	.zero		1


	//   ....[127]....
        /*0934*/ 	.word	0x00007890
        /*0938*/ 	.word	0x00000000
        /*093c*/ 	.word	0x00000000
        /*0940*/ 	.short	0x0101
        /*0942*/ 	.byte	0xff
	.zero		1


	//   ....[128]....
        /*0944*/ 	.word	0x000078a0
        /*0948*/ 	.word	0x00000002
        /*094c*/ 	.word	0x00000080
        /*0950*/ 	.short	0x010a
        /*0952*/ 	.byte	0xff
	.zero		1


	//   ....[129]....
        /*0954*/ 	.word	0x00007980
        /*0958*/ 	.word	0x00000002
        /*095c*/ 	.word	0x00000080
        /*0960*/ 	.short	0x010a
        /*0962*/ 	.byte	0xff
	.zero		1


	//   ....[130]....
        /*0964*/ 	.word	0x000081e0
        /*0968*/ 	.word	0x00000000
        /*096c*/ 	.word	0x00000000
        /*0970*/ 	.short	0x0101
        /*0972*/ 	.byte	0xff
	.zero		1


	//   ....[131]....
        /*0974*/ 	.word	0x00008200
        /*0978*/ 	.word	0x00000006
        /*097c*/ 	.word	0x00000080
        /*0980*/ 	.short	0x010a
        /*0982*/ 	.byte	0xff
	.zero		1


	//   ....[132]....
        /*0984*/ 	.word	0x000082d0
        /*0988*/ 	.word	0x00000006
        /*098c*/ 	.word	0x00000080
        /*0990*/ 	.short	0x010a
        /*0992*/ 	.byte	0xff
	.zero		1


	//   ....[133]....
        /*0994*/ 	.word	0x00008b30
        /*0998*/ 	.word	0x0000000e
        /*099c*/ 	.word	0x00000000
        /*09a0*/ 	.short	0x0101
        /*09a2*/ 	.byte	0xff
	.zero		1


	//   ....[134]....
        /*09a4*/ 	.word	0x00008b50
        /*09a8*/ 	.word	0x00000000
        /*09ac*/ 	.word	0x00000080
        /*09b0*/ 	.short	0x010a
        /*09b2*/ 	.byte	0xff
	.zero		1


	//   ....[135]....
        /*09b4*/ 	.word	0x00008c20
        /*09b8*/ 	.word	0x00000000
        /*09bc*/ 	.word	0x00000080
        /*09c0*/ 	.short	0x010a
        /*09c2*/ 	.byte	0xff
	.zero		1


	//   ....[136]....
        /*09c4*/ 	.word	0x000094b0
        /*09c8*/ 	.word	0x0000000e
        /*09cc*/ 	.word	0x00000000
        /*09d0*/ 	.short	0x0101
        /*09d2*/ 	.byte	0xff
	.zero		1


	//   ....[137]....
        /*09d4*/ 	.word	0x000094d0
        /*09d8*/ 	.word	0x00000006
        /*09dc*/ 	.word	0x00000080
        /*09e0*/ 	.short	0x010a
        /*09e2*/ 	.byte	0xff
	.zero		1


	//   ....[138]....
        /*09e4*/ 	.word	0x000095a0
        /*09e8*/ 	.word	0x00000006
        /*09ec*/ 	.word	0x00000080
        /*09f0*/ 	.short	0x010a
        /*09f2*/ 	.byte	0xff
	.zero		1


	//   ....[139]....
        /*09f4*/ 	.word	0x00009e70
        /*09f8*/ 	.word	0x0000000e
        /*09fc*/ 	.word	0x00000000
        /*0a00*/ 	.short	0x0101
        /*0a02*/ 	.byte	0xff
	.zero		1


	//   ....[140]....
        /*0a04*/ 	.word	0x00009e90
        /*0a08*/ 	.word	0x00000006
        /*0a0c*/ 	.word	0x00000080
        /*0a10*/ 	.short	0x010a
        /*0a12*/ 	.byte	0xff
	.zero		1


	//   ....[141]....
        /*0a14*/ 	.word	0x00009f60
        /*0a18*/ 	.word	0x00000006
        /*0a1c*/ 	.word	0x00000080
        /*0a20*/ 	.short	0x010a
        /*0a22*/ 	.byte	0xff
	.zero		1


	//   ....[142]....
        /*0a24*/ 	.word	0x0000a800
        /*0a28*/ 	.word	0x0000000e
        /*0a2c*/ 	.word	0x00000000
        /*0a30*/ 	.short	0x0101
        /*0a32*/ 	.byte	0xff
	.zero		1


	//   ....[143]....
        /*0a34*/ 	.word	0x0000a820
        /*0a38*/ 	.word	0x00000006
        /*0a3c*/ 	.word	0x00000080
        /*0a40*/ 	.short	0x010a
        /*0a42*/ 	.byte	0xff
	.zero		1


	//   ....[144]....
        /*0a44*/ 	.word	0x0000a8f0
        /*0a48*/ 	.word	0x00000006
        /*0a4c*/ 	.word	0x00000080
        /*0a50*/ 	.short	0x010a
        /*0a52*/ 	.byte	0xff
	.zero		1


	//   ....[145]....
        /*0a54*/ 	.word	0x0000b190
        /*0a58*/ 	.word	0x0000000e
        /*0a5c*/ 	.word	0x00000000
        /*0a60*/ 	.short	0x0101
        /*0a62*/ 	.byte	0xff
	.zero		1


	//   ....[146]....
        /*0a64*/ 	.word	0x0000b1b0
        /*0a68*/ 	.word	0x00000000
        /*0a6c*/ 	.word	0x00000080
        /*0a70*/ 	.short	0x010a
        /*0a72*/ 	.byte	0xff
	.zero		1


	//   ....[147]....
        /*0a74*/ 	.word	0x0000b280
        /*0a78*/ 	.word	0x00000000
        /*0a7c*/ 	.word	0x00000080
        /*0a80*/ 	.short	0x010a
        /*0a82*/ 	.byte	0xff
	.zero		1


	//   ....[148]....
        /*0a84*/ 	.word	0x0000b590
        /*0a88*/ 	.word	0x00000048
        /*0a8c*/ 	.word	0x00000000
        /*0a90*/ 	.short	0x0101
        /*0a92*/ 	.byte	0xff
	.zero		1


	//   ....[149]....
        /*0a94*/ 	.word	0x0000bb20
        /*0a98*/ 	.word	0x00000000
        /*0a9c*/ 	.word	0x00000000
        /*0aa0*/ 	.short	0x0101
        /*0aa2*/ 	.byte	0xff
	.zero		1


	//   ....[150]....
        /*0aa4*/ 	.word	0x0000bde0
        /*0aa8*/ 	.word	0x000000ff
        /*0aac*/ 	.word	0x00000000
        /*0ab0*/ 	.short	0x0101
        /*0ab2*/ 	.byte	0x04
	.zero		1


	//   ....[151]....
        /*0ab4*/ 	.word	0x0000be00
        /*0ab8*/ 	.word	0x00000000
        /*0abc*/ 	.word	0x00000140
        /*0ac0*/ 	.short	0x010a
        /*0ac2*/ 	.byte	0xff
	.zero		1


	//   ....[152]....
        /*0ac4*/ 	.word	0x0000be60
        /*0ac8*/ 	.word	0x00000000
        /*0acc*/ 	.word	0x00000040
        /*0ad0*/ 	.short	0x010a
        /*0ad2*/ 	.byte	0xff
	.zero		1


	//   ....[153]....
        /*0ad4*/ 	.word	0x0000bec0
        /*0ad8*/ 	.word	0x00000000
        /*0adc*/ 	.word	0x00000040
        /*0ae0*/ 	.short	0x010a
        /*0ae2*/ 	.byte	0xff
	.zero		1


	//   ....[154]....
        /*0ae4*/ 	.word	0x0000bf10
        /*0ae8*/ 	.word	0x00000003
        /*0aec*/ 	.word	0x000000d0
        /*0af0*/ 	.short	0x010a
        /*0af2*/ 	.byte	0xff
	.zero		1


	//   ....[155]....
        /*0af4*/ 	.word	0x0000bf70
        /*0af8*/ 	.word	0x00000000
        /*0afc*/ 	.word	0x00000000
        /*0b00*/ 	.short	0x010a
        /*0b02*/ 	.byte	0xff
	.zero		1


	//   ....[156]....
        /*0b04*/ 	.word	0x0000bfd0
        /*0b08*/ 	.word	0x00000000
        /*0b0c*/ 	.word	0x00000000
        /*0b10*/ 	.short	0x010a
        /*0b12*/ 	.byte	0xff
	.zero		1


	//   ....[157]....
        /*0b14*/ 	.word	0x0000c030
        /*0b18*/ 	.word	0x00000000
        /*0b1c*/ 	.word	0x00000000
        /*0b20*/ 	.short	0x010a
        /*0b22*/ 	.byte	0xff
	.zero		1


	//   ....[158]....
        /*0b24*/ 	.word	0x0000c090
        /*0b28*/ 	.word	0x00000000
        /*0b2c*/ 	.word	0x00000000
        /*0b30*/ 	.short	0x010a
        /*0b32*/ 	.byte	0xff
	.zero		1


	//   ....[159]....
        /*0b34*/ 	.word	0x0000c0f0
        /*0b38*/ 	.word	0x00000000
        /*0b3c*/ 	.word	0x00000000
        /*0b40*/ 	.short	0x010a
        /*0b42*/ 	.byte	0xff
	.zero		1


	//   ....[160]....
        /*0b44*/ 	.word	0x0000c150
        /*0b48*/ 	.word	0x00000000
        /*0b4c*/ 	.word	0x00000000
        /*0b50*/ 	.short	0x010a
        /*0b52*/ 	.byte	0xff
	.zero		1


	//   ....[161]....
        /*0b54*/ 	.word	0x0000c1b0
        /*0b58*/ 	.word	0x00000000
        /*0b5c*/ 	.word	0x00000000
        /*0b60*/ 	.short	0x010a
        /*0b62*/ 	.byte	0xff
	.zero		1


	//   ....[162]....
        /*0b64*/ 	.word	0x0000c200
        /*0b68*/ 	.word	0x00000000
        /*0b6c*/ 	.word	0x00000130
        /*0b70*/ 	.short	0x010a
        /*0b72*/ 	.byte	0xff
	.zero		1


	//   ....[163]....
        /*0b74*/ 	.word	0x0000c260
        /*0b78*/ 	.word	0x00000000
        /*0b7c*/ 	.word	0x000000e0
        /*0b80*/ 	.short	0x010a
        /*0b82*/ 	.byte	0xff
	.zero		1


	//   ....[164]....
        /*0b84*/ 	.word	0x0000c2b0
        /*0b88*/ 	.word	0x00000000
        /*0b8c*/ 	.word	0x000000d0
        /*0b90*/ 	.short	0x010a
        /*0b92*/ 	.byte	0xff
	.zero		1


	//   ....[165]....
        /*0b94*/ 	.word	0x0000c310
        /*0b98*/ 	.word	0x00000000
        /*0b9c*/ 	.word	0x000000e0
        /*0ba0*/ 	.short	0x010a
        /*0ba2*/ 	.byte	0xff
	.zero		1


	//   ....[166]....
        /*0ba4*/ 	.word	0x0000c370
        /*0ba8*/ 	.word	0x00000005
        /*0bac*/ 	.word	0x00000008
        /*0bb0*/ 	.short	0x010a
        /*0bb2*/ 	.byte	0xff
	.zero		1


	//   ....[167]....
        /*0bb4*/ 	.word	0x0000c460
        /*0bb8*/ 	.word	0x00000003
        /*0bbc*/ 	.word	0x00000008
        /*0bc0*/ 	.short	0x010a
        /*0bc2*/ 	.byte	0xff
	.zero		1


	//   ....[168]....
        /*0bc4*/ 	.word	0x0000c4b0
        /*0bc8*/ 	.word	0x00000000
        /*0bcc*/ 	.word	0x000000d0
        /*0bd0*/ 	.short	0x010a
        /*0bd2*/ 	.byte	0xff
	.zero		1


	//   ....[169]....
        /*0bd4*/ 	.word	0x0000c510
        /*0bd8*/ 	.word	0x00000000
        /*0bdc*/ 	.word	0x00000110
        /*0be0*/ 	.short	0x010a
        /*0be2*/ 	.byte	0xff
	.zero		1


	//   ....[170]....
        /*0be4*/ 	.word	0x0000c570
        /*0be8*/ 	.word	0x00000000
        /*0bec*/ 	.word	0x00000000
        /*0bf0*/ 	.short	0x010a
        /*0bf2*/ 	.byte	0xff
	.zero		1


	//   ....[171]....
        /*0bf4*/ 	.word	0x0000c5d0
        /*0bf8*/ 	.word	0x00000000
        /*0bfc*/ 	.word	0x00000000
        /*0c00*/ 	.short	0x010a
        /*0c02*/ 	.byte	0xff
	.zero		1


	//   ....[172]....
        /*0c04*/ 	.word	0x0000c630
        /*0c08*/ 	.word	0x00000000
        /*0c0c*/ 	.word	0x00000000
        /*0c10*/ 	.short	0x010a
        /*0c12*/ 	.byte	0xff
	.zero		1


	//   ....[173]....
        /*0c14*/ 	.word	0x0000c690
        /*0c18*/ 	.word	0x00000000
        /*0c1c*/ 	.word	0x00000000
        /*0c20*/ 	.short	0x010a
        /*0c22*/ 	.byte	0xff
	.zero		1


	//   ....[174]....
        /*0c24*/ 	.word	0x0000c6f0
        /*0c28*/ 	.word	0x00000000
        /*0c2c*/ 	.word	0x00000150
        /*0c30*/ 	.short	0x010a
        /*0c32*/ 	.byte	0xff
	.zero		1


	//   ....[175]....
        /*0c34*/ 	.word	0x0000c740
        /*0c38*/ 	.word	0x0000000c
        /*0c3c*/ 	.word	0x000000d0
        /*0c40*/ 	.short	0x010a
        /*0c42*/ 	.byte	0xff
	.zero		1


	//   ....[176]....
        /*0c44*/ 	.word	0x0000c7a0
        /*0c48*/ 	.word	0x00000000
        /*0c4c*/ 	.word	0x000000c8
        /*0c50*/ 	.short	0x010a
        /*0c52*/ 	.byte	0xff
	.zero		1


	//   ....[177]....
        /*0c54*/ 	.word	0x0000c800
        /*0c58*/ 	.word	0x00000000
        /*0c5c*/ 	.word	0x000000a0
        /*0c60*/ 	.short	0x010a
        /*0c62*/ 	.byte	0xff
	.zero		1


	//   ....[178]....
        /*0c64*/ 	.word	0x0000c860
        /*0c68*/ 	.word	0x00000000
        /*0c6c*/ 	.word	0x000000a8
        /*0c70*/ 	.short	0x010a
        /*0c72*/ 	.byte	0xff
	.zero		1


	//   ....[179]....
        /*0c74*/ 	.word	0x0000c8c0
        /*0c78*/ 	.word	0x00000000
        /*0c7c*/ 	.word	0x000000b0
        /*0c80*/ 	.short	0x010a
        /*0c82*/ 	.byte	0xff
	.zero		1


	//   ....[180]....
        /*0c84*/ 	.word	0x0000c920
        /*0c88*/ 	.word	0x00000000
        /*0c8c*/ 	.word	0x000000b8
        /*0c90*/ 	.short	0x010a
        /*0c92*/ 	.byte	0xff
	.zero		1


	//   ....[181]....
        /*0c94*/ 	.word	0x0000c980
        /*0c98*/ 	.word	0x00000000
        /*0c9c*/ 	.word	0x000000a0
        /*0ca0*/ 	.short	0x010a
        /*0ca2*/ 	.byte	0xff
	.zero		1


	//   ....[182]....
        /*0ca4*/ 	.word	0x0000c9e0
        /*0ca8*/ 	.word	0x00000000
        /*0cac*/ 	.word	0x000000a8
        /*0cb0*/ 	.short	0x010a
        /*0cb2*/ 	.byte	0xff
	.zero		1


	//   ....[183]....
        /*0cb4*/ 	.word	0x0000ca40
        /*0cb8*/ 	.word	0x00000000
        /*0cbc*/ 	.word	0x000000b0
        /*0cc0*/ 	.short	0x010a
        /*0cc2*/ 	.byte	0xff
	.zero		1


	//   ....[184]....
        /*0cc4*/ 	.word	0x0000caa0
        /*0cc8*/ 	.word	0x00000000
        /*0ccc*/ 	.word	0x000000b8
        /*0cd0*/ 	.short	0x010a
        /*0cd2*/ 	.byte	0xff
	.zero		1


	//   ....[185]....
        /*0cd4*/ 	.word	0x0000cb00
        /*0cd8*/ 	.word	0x00000000
        /*0cdc*/ 	.word	0x000000a0
        /*0ce0*/ 	.short	0x010a
        /*0ce2*/ 	.byte	0xff
	.zero		1


	//   ....[186]....
        /*0ce4*/ 	.word	0x0000cb60
        /*0ce8*/ 	.word	0x00000000
        /*0cec*/ 	.word	0x000000a8
        /*0cf0*/ 	.short	0x010a
        /*0cf2*/ 	.byte	0xff
	.zero		1


	//   ....[187]....
        /*0cf4*/ 	.word	0x0000cbc0
        /*0cf8*/ 	.word	0x00000002
        /*0cfc*/ 	.word	0x000000b0
        /*0d00*/ 	.short	0x010a
        /*0d02*/ 	.byte	0xff
	.zero		1


	//   ....[188]....
        /*0d04*/ 	.word	0x0000cc10
        /*0d08*/ 	.word	0x00000003
        /*0d0c*/ 	.word	0x000000d0
        /*0d10*/ 	.short	0x010a
        /*0d12*/ 	.byte	0xff
	.zero		1


	//   ....[189]....
        /*0d14*/ 	.word	0x0000cc70
        /*0d18*/ 	.word	0x00000002
        /*0d1c*/ 	.word	0x00000080
        /*0d20*/ 	.short	0x010a
        /*0d22*/ 	.byte	0xff
	.zero		1


	//   ....[190]....
        /*0d24*/ 	.word	0x0000ccc0
        /*0d28*/ 	.word	0x00000048
        /*0d2c*/ 	.word	0x000000f0
        /*0d30*/ 	.short	0x010a
        /*0d32*/ 	.byte	0xff
	.zero		1


	//   ....[191]....
        /*0d34*/ 	.word	0x0000cd10
        /*0d38*/ 	.word	0x00000002
        /*0d3c*/ 	.word	0x00000080
        /*0d40*/ 	.short	0x010a
        /*0d42*/ 	.byte	0xff
	.zero		1


	//   ....[192]....
        /*0d44*/ 	.word	0x0000cd60
        /*0d48*/ 	.word	0x00000006
        /*0d4c*/ 	.word	0x00000080
        /*0d50*/ 	.short	0x010a
        /*0d52*/ 	.byte	0xff
	.zero		1


	//   ....[193]....
        /*0d54*/ 	.word	0x0000cdb0
        /*0d58*/ 	.word	0x00000000
        /*0d5c*/ 	.word	0x00000080
        /*0d60*/ 	.short	0x010a
        /*0d62*/ 	.byte	0xff
	.zero		1


	//   ....[194]....
        /*0d64*/ 	.word	0x0000ce00
        /*0d68*/ 	.word	0x00000006
        /*0d6c*/ 	.word	0x00000080
        /*0d70*/ 	.short	0x010a
        /*0d72*/ 	.byte	0xff
	.zero		1


	//   ....[195]....
        /*0d74*/ 	.word	0x0000ce50
        /*0d78*/ 	.word	0x00000006
        /*0d7c*/ 	.word	0x00000080
        /*0d80*/ 	.short	0x010a
        /*0d82*/ 	.byte	0xff
	.zero		1


	//   ....[196]....
        /*0d84*/ 	.word	0x0000cea0
        /*0d88*/ 	.word	0x00000006
        /*0d8c*/ 	.word	0x00000080
        /*0d90*/ 	.short	0x010a
        /*0d92*/ 	.byte	0xff
	.zero		1


	//   ....[197]....
        /*0d94*/ 	.word	0x0000cef0
        /*0d98*/ 	.word	0x00000000
        /*0d9c*/ 	.word	0x00000080
        /*0da0*/ 	.short	0x010a
        /*0da2*/ 	.byte	0xff
	.zero		1


	//----- nvinfo : EIATTR_NUM_MBARRIERS
	.align		4
.L_47:
        /*0da4*/ 	.byte	0x03, 0x38
        /*0da6*/ 	.short	0x002b


	//----- nvinfo : EIATTR_EXIT_INSTR_OFFSETS
	.align		4
        /*0da8*/ 	.byte	0x04, 0x1c
        /*0daa*/ 	.short	(.L_49 - .L_48)


	//   ....[0]....
.L_48:
        /*0dac*/ 	.word	0x00002e90


	//   ....[1]....
        /*0db0*/ 	.word	0x000033a0


	//   ....[2]....
        /*0db4*/ 	.word	0x00003400


	//   ....[3]....
        /*0db8*/ 	.word	0x00004790


	//   ....[4]....
        /*0dbc*/ 	.word	0x00005ec0


	//   ....[5]....
        /*0dc0*/ 	.word	0x00005f00


	//   ....[6]....
        /*0dc4*/ 	.word	0x0000bcc0


	//   ....[7]....
        /*0dc8*/ 	.word	0x0000bd40


	//   ....[8]....
        /*0dcc*/ 	.word	0x0000bd70


	//   ....[9]....
        /*0dd0*/ 	.word	0x0000bdf0


	//----- nvinfo : EIATTR_MAX_THREADS
	.align		4
.L_49:
        /*0dd4*/ 	.byte	0x04, 0x05
        /*0dd6*/ 	.short	(.L_51 - .L_50)
.L_50:
        /*0dd8*/ 	.word	0x00000100
        /*0ddc*/ 	.word	0x00000001
        /*0de0*/ 	.word	0x00000001


	//----- nvinfo : EIATTR_CRS_STACK_SIZE
	.align		4
.L_51:
        /*0de4*/ 	.byte	0x04, 0x1e
        /*0de6*/ 	.short	(.L_53 - .L_52)
.L_52:
        /*0de8*/ 	.word	0x00000000


	//----- nvinfo : EIATTR_CBANK_PARAM_SIZE
	.align		4
.L_53:
        /*0dec*/ 	.byte	0x03, 0x19
        /*0dee*/ 	.short	0x0800


	//----- nvinfo : EIATTR_PARAM_CBANK
	.align		4
        /*0df0*/ 	.byte	0x04, 0x0a
        /*0df2*/ 	.short	(.L_55 - .L_54)
	.align		4
.L_54:
        /*0df4*/ 	.word	index@(.nv.constant0._ZN7cutlass13device_kernelINS_4gemm6kernel13GemmUniversalIN4cute5tupleIJiiiiEEENS1_10collective13CollectiveMmaINS1_35MainloopSm100TmaUmmaWarpSpecializedILi8ELi2ELi4ENS5_IJNS4_1CILi2EEESB_NSA_ILi1EEEEEEEENS5_IJNSA_ILi256EEENSA_ILi128EEENSA_ILi32EEEEEENS_10tfloat32_tENS5_IJlSC_lEEESJ_SK_NS4_8TiledMMAINS4_8MMA_AtomIJNS4_23SM100_MMA_TF32_2x1SM_SSISJ_SJ_fLi256ELi128ELNS4_4UMMA5MajorE0ELSP_0ELNSO_7ScaleInE0ELSQ_0EEEEEENS4_6LayoutINS5_IJSC_SC_SC_EEENS5_IJNSA_ILi0EEESV_SV_EEEEENS5_IJNS4_10UnderscoreESY_SY_EEEEENS4_28SM100_TMA_2SM_LOAD_MULTICASTENS4_14ComposedLayoutINS4_7SwizzleILi3ELi4ELi3EEENS4_18smem_ptr_flag_bitsILi32EEENST_INS5_IJNSA_ILi8EEESH_EEENS5_IJSH_SC_EEEEEEEvNS4_8identityENS4_18SM100_TMA_2SM_LOADES1B_vS1C_EENS_8epilogue10collective18CollectiveEpilogueINS1F_23Sm100TmaWarpSpecializedILi4ELi2ELi16ELb1ELb0EEEJNS5_IJSG_SG_SH_EEENS5_IJNST_ISG_SC_EENST_INSA_ILi16EEESC_EEEEESJ_SK_SJ_SK_NS1F_6fusion15FusionCallbacksIS1J_NS1P_17LinearCombinationISJ_fSJ_fLNS_15FloatRoundStyleE2EEES1K_S1O_JEEENS4_5SM1004TMEM4LOAD26SM100_TMEM_LOAD_32dp32b16xENS4_13SM90_TMA_LOADENS12_INS13_ILi2ELi4ELi3EEES16_NST_INS5_IJS17_S1M_EEENS5_IJS1M_SC_EEEEEEENS4_39AutoVectorizingCopyWithAssumedAlignmentILi128EEENS4_14SM90_TMA_STOREES24_S26_S26_EEEvvEEEEvNT_6ParamsE)
        /*0df8*/ 	.short	0x0380
        /*0dfa*/ 	.short	0x0800


	//----- nvinfo : EIATTR_SW_WAR
	.align		4
.L_55:
        /*0dfc*/ 	.byte	0x04, 0x36
        /*0dfe*/ 	.short	(.L_57 - .L_56)
.L_56:
        /*0e00*/ 	.word	0x00000008
.L_57:


//--------------------- .nv.callgraph             --------------------------
	.section	.nv.callgraph,"",@"SHT_CUDA_CALLGRAPH"
	.align	4
	.sectionentsize	8
	.align		4
        /*0000*/ 	.word	0x00000000
	.align		4
        /*0004*/ 	.word	0xffffffff
	.align		4
        /*0008*/ 	.word	index@(_ZN7cutlass13device_kernelINS_4gemm6kernel13GemmUniversalIN4cute5tupleIJiiiiEEENS1_10collective13CollectiveMmaINS1_35MainloopSm100TmaUmmaWarpSpecializedILi8ELi2ELi4ENS5_IJNS4_1CILi2EEESB_NSA_ILi1EEEEEEEENS5_IJNSA_ILi256EEENSA_ILi128EEENSA_ILi32EEEEEENS_10tfloat32_tENS5_IJlSC_lEEESJ_SK_NS4_8TiledMMAINS4_8MMA_AtomIJNS4_23SM100_MMA_TF32_2x1SM_SSISJ_SJ_fLi256ELi128ELNS4_4UMMA5MajorE0ELSP_0ELNSO_7ScaleInE0ELSQ_0EEEEEENS4_6LayoutINS5_IJSC_SC_SC_EEENS5_IJNSA_ILi0EEESV_SV_EEEEENS5_IJNS4_10UnderscoreESY_SY_EEEEENS4_28SM100_TMA_2SM_LOAD_MULTICASTENS4_14ComposedLayoutINS4_7SwizzleILi3ELi4ELi3EEENS4_18smem_ptr_flag_bitsILi32EEENST_INS5_IJNSA_ILi8EEESH_EEENS5_IJSH_SC_EEEEEEEvNS4_8identityENS4_18SM100_TMA_2SM_LOADES1B_vS1C_EENS_8epilogue10collective18CollectiveEpilogueINS1F_23Sm100TmaWarpSpecializedILi4ELi2ELi16ELb1ELb0EEEJNS5_IJSG_SG_SH_EEENS5_IJNST_ISG_SC_EENST_INSA_ILi16EEESC_EEEEESJ_SK_SJ_SK_NS1F_6fusion15FusionCallbacksIS1J_NS1P_17LinearCombinationISJ_fSJ_fLNS_15FloatRoundStyleE2EEES1K_S1O_JEEENS4_5SM1004TMEM4LOAD26SM100_TMEM_LOAD_32dp32b16xENS4_13SM90_TMA_LOADENS12_INS13_ILi2ELi4ELi3EEES16_NST_INS5_IJS17_S1M_EEENS5_IJS1M_SC_EEEEEEENS4_39AutoVectorizingCopyWithAssumedAlignmentILi128EEENS4_14SM90_TMA_STOREES24_S26_S26_EEEvvEEEEvNT_6ParamsE)
	.align		4
        /*000c*/ 	.word	index@(__assertfail)
	.align		4
        /*0010*/ 	.word	0x00000000
	.align		4
        /*0014*/ 	.word	0xfffffffe
	.align		4
        /*0018*/ 	.word	0x00000000
	.align		4
        /*001c*/ 	.word	0xfffffffd
	.align		4
        /*0020*/ 	.word	0x00000000
	.align		4
        /*0024*/ 	.word	0xfffffffc


//--------------------- .nv.constant4             --------------------------
	.section	.nv.constant4,"a",@progbits
	.align	8
	.align		8
.nv.constant4:
        /*0000*/ 	.dword	__assertfail
	.align		8
        /*0008*/ 	.dword	__unnamed_1
	.align		8
        /*0010*/ 	.dword	__unnamed_2
	.align		8
        /*0018*/ 	.dword	_ZN40_INTERNAL_9dd3852d_4_k_cu_91025b35_271954cuda3std3__45__cpo5beginE
	.align		8
        /*0020*/ 	.dword	_ZN40_INTERNAL_9dd3852d_4_k_cu_91025b35_271954cuda3std3__45__cpo3endE
	.align		8
        /*0028*/ 	.dword	_ZN40_INTERNAL_9dd3852d_4_k_cu_91025b35_271954cuda3std3__45__cpo6cbeginE
	.align		8
        /*0030*/ 	.dword	_ZN40_INTERNAL_9dd3852d_4_k_cu_91025b35_271954cuda3std3__45__cpo4cendE
	.align		8
        /*0038*/ 	.dword	_ZN40_INTERNAL_9dd3852d_4_k_cu_91025b35_271954cuda3std3__442_GLOBAL__N__9dd3852d_4_k_cu_91025b35_271956ignoreE
	.align		8
        /*0040*/ 	.dword	_ZN40_INTERNAL_9dd3852d_4_k_cu_91025b35_271954cuda3std3__419piecewise_constructE
	.align		8
        /*0048*/ 	.dword	_ZN40_INTERNAL_9dd3852d_4_k_cu_91025b35_271954cuda3std3__48in_placeE
	.align		8
        /*0050*/ 	.dword	_ZN40_INTERNAL_9dd3852d_4_k_cu_91025b35_271954cuda3std6ranges3__45__cpo4swapE
	.align		8
        /*0058*/ 	.dword	_ZN40_INTERNAL_9dd3852d_4_k_cu_91025b35_271954cuda3std6ranges3__45__cpo9iter_moveE
	.align		8
        /*0060*/ 	.dword	_ZN40_INTERNAL_9dd3852d_4_k_cu_91025b35_271954cute7productE
	.align		8
        /*0068*/ 	.dword	_ZN40_INTERNAL_9dd3852d_4_k_cu_91025b35_271954cute1_E
	.align		8
        /*0070*/ 	.dword	$str$25
	.align		8
        /*0078*/ 	.dword	$str$26
	.align		8
        /*0080*/ 	.dword	$str$27
	.align		8
        /*0088*/ 	.dword	$str$28


//--------------------- .text._ZN7cutlass13device_kernelINS_4gemm6kernel13GemmUniversalIN4cute5tupleIJiiiiEEENS1_10collective13CollectiveMmaINS1_35MainloopSm100TmaUmmaWarpSpecializedILi8ELi2ELi4ENS5_IJNS4_1CILi2EEESB_NSA_ILi1EEEEEEEENS5_IJNSA_ILi256EEENSA_ILi128EEENSA_ILi32EEEEEENS_10tfloat32_tENS5_IJlSC_lEEESJ_SK_NS4_8TiledMMAINS4_8MMA_AtomIJNS4_23SM100_MMA_TF32_2x1SM_SSISJ_SJ_fLi256ELi128ELNS4_4UMMA5MajorE0ELSP_0ELNSO_7ScaleInE0ELSQ_0EEEEEENS4_6LayoutINS5_IJSC_SC_SC_EEENS5_IJNSA_ILi0EEESV_SV_EEEEENS5_IJNS4_10UnderscoreESY_SY_EEEEENS4_28SM100_TMA_2SM_LOAD_MULTICASTENS4_14ComposedLayoutINS4_7SwizzleILi3ELi4ELi3EEENS4_18smem_ptr_flag_bitsILi32EEENST_INS5_IJNSA_ILi8EEESH_EEENS5_IJSH_SC_EEEEEEEvNS4_8identityENS4_18SM100_TMA_2SM_LOADES1B_vS1C_EENS_8epilogue10collective18CollectiveEpilogueINS1F_23Sm100TmaWarpSpecializedILi4ELi2ELi16ELb1ELb0EEEJNS5_IJSG_SG_SH_EEENS5_IJNST_ISG_SC_EENST_INSA_ILi16EEESC_EEEEESJ_SK_SJ_SK_NS1F_6fusion15FusionCallbacksIS1J_NS1P_17LinearCombinationISJ_fSJ_fLNS_15FloatRoundStyleE2EEES1K_S1O_JEEENS4_5SM1004TMEM4LOAD26SM100_TMEM_LOAD_32dp32b16xENS4_13SM90_TMA_LOADENS12_INS13_ILi2ELi4ELi3EEES16_NST_INS5_IJS17_S1M_EEENS5_IJS1M_SC_EEEEEEENS4_39AutoVectorizingCopyWithAssumedAlignmentILi128EEENS4_14SM90_TMA_STOREES24_S26_S26_EEEvvEEEEvNT_6ParamsE --------------------------
	.section	.text._ZN7cutlass13device_kernelINS_4gemm6kernel13GemmUniversalIN4cute5tupleIJiiiiEEENS1_10collective13CollectiveMmaINS1_35MainloopSm100TmaUmmaWarpSpecializedILi8ELi2ELi4ENS5_IJNS4_1CILi2EEESB_NSA_ILi1EEEEEEEENS5_IJNSA_ILi256EEENSA_ILi128EEENSA_ILi32EEEEEENS_10tfloat32_tENS5_IJlSC_lEEESJ_SK_NS4_8TiledMMAINS4_8MMA_AtomIJNS4_23SM100_MMA_TF32_2x1SM_SSISJ_SJ_fLi256ELi128ELNS4_4UMMA5MajorE0ELSP_0ELNSO_7ScaleInE0ELSQ_0EEEEEENS4_6LayoutINS5_IJSC_SC_SC_EEENS5_IJNSA_ILi0EEESV_SV_EEEEENS5_IJNS4_10UnderscoreESY_SY_EEEEENS4_28SM100_TMA_2SM_LOAD_MULTICASTENS4_14ComposedLayoutINS4_7SwizzleILi3ELi4ELi3EEENS4_18smem_ptr_flag_bitsILi32EEENST_INS5_IJNSA_ILi8EEESH_EEENS5_IJSH_SC_EEEEEEEvNS4_8identityENS4_18SM100_TMA_2SM_LOADES1B_vS1C_EENS_8epilogue10collective18CollectiveEpilogueINS1F_23Sm100TmaWarpSpecializedILi4ELi2ELi16ELb1ELb0EEEJNS5_IJSG_SG_SH_EEENS5_IJNST_ISG_SC_EENST_INSA_ILi16EEESC_EEEEESJ_SK_SJ_SK_NS1F_6fusion15FusionCallbacksIS1J_NS1P_17LinearCombinationISJ_fSJ_fLNS_15FloatRoundStyleE2EEES1K_S1O_JEEENS4_5SM1004TMEM4LOAD26SM100_TMEM_LOAD_32dp32b16xENS4_13SM90_TMA_LOADENS12_INS13_ILi2ELi4ELi3EEES16_NST_INS5_IJS17_S1M_EEENS5_IJS1M_SC_EEEEEEENS4_39AutoVectorizingCopyWithAssumedAlignmentILi128EEENS4_14SM90_TMA_STOREES24_S26_S26_EEEvvEEEEvNT_6ParamsE,"ax",@progbits
	.align	128
.text._ZN7cutlass13device_kernelINS_4gemm6kernel13GemmUniversalIN4cute5tupleIJiiiiEEENS1_10collective13CollectiveMmaINS1_35MainloopSm100TmaUmmaWarpSpecializedILi8ELi2ELi4ENS5_IJNS4_1CILi2EEESB_NSA_ILi1EEEEEEEENS5_IJNSA_ILi256EEENSA_ILi128EEENSA_ILi32EEEEEENS_10tfloat32_tENS5_IJlSC_lEEESJ_SK_NS4_8TiledMMAINS4_8MMA_AtomIJNS4_23SM100_MMA_TF32_2x1SM_SSISJ_SJ_fLi256ELi128ELNS4_4UMMA5MajorE0ELSP_0ELNSO_7ScaleInE0ELSQ_0EEEEEENS4_6LayoutINS5_IJSC_SC_SC_EEENS5_IJNSA_ILi0EEESV_SV_EEEEENS5_IJNS4_10UnderscoreESY_SY_EEEEENS4_28SM100_TMA_2SM_LOAD_MULTICASTENS4_14ComposedLayoutINS4_7SwizzleILi3ELi4ELi3EEENS4_18smem_ptr_flag_bitsILi32EEENST_INS5_IJNSA_ILi8EEESH_EEENS5_IJSH_SC_EEEEEEEvNS4_8identityENS4_18SM100_TMA_2SM_LOADES1B_vS1C_EENS_8epilogue10collective18CollectiveEpilogueINS1F_23Sm100TmaWarpSpecializedILi4ELi2ELi16ELb1ELb0EEEJNS5_IJSG_SG_SH_EEENS5_IJNST_ISG_SC_EENST_INSA_ILi16EEESC_EEEEESJ_SK_SJ_SK_NS1F_6fusion15FusionCallbacksIS1J_NS1P_17LinearCombinationISJ_fSJ_fLNS_15FloatRoundStyleE2EEES1K_S1O_JEEENS4_5SM1004TMEM4LOAD26SM100_TMEM_LOAD_32dp32b16xENS4_13SM90_TMA_LOADENS12_INS13_ILi2ELi4ELi3EEES16_NST_INS5_IJS17_S1M_EEENS5_IJS1M_SC_EEEEEEENS4_39AutoVectorizingCopyWithAssumedAlignmentILi128EEENS4_14SM90_TMA_STOREES24_S26_S26_EEEvvEEEEvNT_6ParamsE:
        .type           _ZN7cutlass13device_kernelINS_4gemm6kernel13GemmUniversalIN4cute5tupleIJiiiiEEENS1_10collective13CollectiveMmaINS1_35MainloopSm100TmaUmmaWarpSpecializedILi8ELi2ELi4ENS5_IJNS4_1CILi2EEESB_NSA_ILi1EEEEEEEENS5_IJNSA_ILi256EEENSA_ILi128EEENSA_ILi32EEEEEENS_10tfloat32_tENS5_IJlSC_lEEESJ_SK_NS4_8TiledMMAINS4_8MMA_AtomIJNS4_23SM100_MMA_TF32_2x1SM_SSISJ_SJ_fLi256ELi128ELNS4_4UMMA5MajorE0ELSP_0ELNSO_7ScaleInE0ELSQ_0EEEEEENS4_6LayoutINS5_IJSC_SC_SC_EEENS5_IJNSA_ILi0EEESV_SV_EEEEENS5_IJNS4_10UnderscoreESY_SY_EEEEENS4_28SM100_TMA_2SM_LOAD_MULTICASTENS4_14ComposedLayoutINS4_7SwizzleILi3ELi4ELi3EEENS4_18smem_ptr_flag_bitsILi32EEENST_INS5_IJNSA_ILi8EEESH_EEENS5_IJSH_SC_EEEEEEEvNS4_8identityENS4_18SM100_TMA_2SM_LOADES1B_vS1C_EENS_8epilogue10collective18CollectiveEpilogueINS1F_23Sm100TmaWarpSpecializedILi4ELi2ELi16ELb1ELb0EEEJNS5_IJSG_SG_SH_EEENS5_IJNST_ISG_SC_EENST_INSA_ILi16EEESC_EEEEESJ_SK_SJ_SK_NS1F_6fusion15FusionCallbacksIS1J_NS1P_17LinearCombinationISJ_fSJ_fLNS_15FloatRoundStyleE2EEES1K_S1O_JEEENS4_5SM1004TMEM4LOAD26SM100_TMEM_LOAD_32dp32b16xENS4_13SM90_TMA_LOADENS12_INS13_ILi2ELi4ELi3EEES16_NST_INS5_IJS17_S1M_EEENS5_IJS1M_SC_EEEEEEENS4_39AutoVectorizingCopyWithAssumedAlignmentILi128EEENS4_14SM90_TMA_STOREES24_S26_S26_EEEvvEEEEvNT_6ParamsE,@function
        .size           _ZN7cutlass13device_kernelINS_4gemm6kernel13GemmUniversalIN4cute5tupleIJiiiiEEENS1_10collective13CollectiveMmaINS1_35MainloopSm100TmaUmmaWarpSpecializedILi8ELi2ELi4ENS5_IJNS4_1CILi2EEESB_NSA_ILi1EEEEEEEENS5_IJNSA_ILi256EEENSA_ILi128EEENSA_ILi32EEEEEENS_10tfloat32_tENS5_IJlSC_lEEESJ_SK_NS4_8TiledMMAINS4_8MMA_AtomIJNS4_23SM100_MMA_TF32_2x1SM_SSISJ_SJ_fLi256ELi128ELNS4_4UMMA5MajorE0ELSP_0ELNSO_7ScaleInE0ELSQ_0EEEEEENS4_6LayoutINS5_IJSC_SC_SC_EEENS5_IJNSA_ILi0EEESV_SV_EEEEENS5_IJNS4_10UnderscoreESY_SY_EEEEENS4_28SM100_TMA_2SM_LOAD_MULTICASTENS4_14ComposedLayoutINS4_7SwizzleILi3ELi4ELi3EEENS4_18smem_ptr_flag_bitsILi32EEENST_INS5_IJNSA_ILi8EEESH_EEENS5_IJSH_SC_EEEEEEEvNS4_8identityENS4_18SM100_TMA_2SM_LOADES1B_vS1C_EENS_8epilogue10collective18CollectiveEpilogueINS1F_23Sm100TmaWarpSpecializedILi4ELi2ELi16ELb1ELb0EEEJNS5_IJSG_SG_SH_EEENS5_IJNST_ISG_SC_EENST_INSA_ILi16EEESC_EEEEESJ_SK_SJ_SK_NS1F_6fusion15FusionCallbacksIS1J_NS1P_17LinearCombinationISJ_fSJ_fLNS_15FloatRoundStyleE2EEES1K_S1O_JEEENS4_5SM1004TMEM4LOAD26SM100_TMEM_LOAD_32dp32b16xENS4_13SM90_TMA_LOADENS12_INS13_ILi2ELi4ELi3EEES16_NST_INS5_IJS17_S1M_EEENS5_IJS1M_SC_EEEEEEENS4_39AutoVectorizingCopyWithAssumedAlignmentILi128EEENS4_14SM90_TMA_STOREES24_S26_S26_EEEvvEEEEvNT_6ParamsE,(.L_x_253 - _ZN7cutlass13device_kernelINS_4gemm6kernel13GemmUniversalIN4cute5tupleIJiiiiEEENS1_10collective13CollectiveMmaINS1_35MainloopSm100TmaUmmaWarpSpecializedILi8ELi2ELi4ENS5_IJNS4_1CILi2EEESB_NSA_ILi1EEEEEEEENS5_IJNSA_ILi256EEENSA_ILi128EEENSA_ILi32EEEEEENS_10tfloat32_tENS5_IJlSC_lEEESJ_SK_NS4_8TiledMMAINS4_8MMA_AtomIJNS4_23SM100_MMA_TF32_2x1SM_SSISJ_SJ_fLi256ELi128ELNS4_4UMMA5MajorE0ELSP_0ELNSO_7ScaleInE0ELSQ_0EEEEEENS4_6LayoutINS5_IJSC_SC_SC_EEENS5_IJNSA_ILi0EEESV_SV_EEEEENS5_IJNS4_10UnderscoreESY_SY_EEEEENS4_28SM100_TMA_2SM_LOAD_MULTICASTENS4_14ComposedLayoutINS4_7SwizzleILi3ELi4ELi3EEENS4_18smem_ptr_flag_bitsILi32EEENST_INS5_IJNSA_ILi8EEESH_EEENS5_IJSH_SC_EEEEEEEvNS4_8identityENS4_18SM100_TMA_2SM_LOADES1B_vS1C_EENS_8epilogue10collective18CollectiveEpilogueINS1F_23Sm100TmaWarpSpecializedILi4ELi2ELi16ELb1ELb0EEEJNS5_IJSG_SG_SH_EEENS5_IJNST_ISG_SC_EENST_INSA_ILi16EEESC_EEEEESJ_SK_SJ_SK_NS1F_6fusion15FusionCallbacksIS1J_NS1P_17LinearCombinationISJ_fSJ_fLNS_15FloatRoundStyleE2EEES1K_S1O_JEEENS4_5SM1004TMEM4LOAD26SM100_TMEM_LOAD_32dp32b16xENS4_13SM90_TMA_LOADENS12_INS13_ILi2ELi4ELi3EEES16_NST_INS5_IJS17_S1M_EEENS5_IJS1M_SC_EEEEEEENS4_39AutoVectorizingCopyWithAssumedAlignmentILi128EEENS4_14SM90_TMA_STOREES24_S26_S26_EEEvvEEEEvNT_6ParamsE)
        .other          _ZN7cutlass13device_kernelINS_4gemm6kernel13GemmUniversalIN4cute5tupleIJiiiiEEENS1_10collective13CollectiveMmaINS1_35MainloopSm100TmaUmmaWarpSpecializedILi8ELi2ELi4ENS5_IJNS4_1CILi2EEESB_NSA_ILi1EEEEEEEENS5_IJNSA_ILi256EEENSA_ILi128EEENSA_ILi32EEEEEENS_10tfloat32_tENS5_IJlSC_lEEESJ_SK_NS4_8TiledMMAINS4_8MMA_AtomIJNS4_23SM100_MMA_TF32_2x1SM_SSISJ_SJ_fLi256ELi128ELNS4_4UMMA5MajorE0ELSP_0ELNSO_7ScaleInE0ELSQ_0EEEEEENS4_6LayoutINS5_IJSC_SC_SC_EEENS5_IJNSA_ILi0EEESV_SV_EEEEENS5_IJNS4_10UnderscoreESY_SY_EEEEENS4_28SM100_TMA_2SM_LOAD_MULTICASTENS4_14ComposedLayoutINS4_7SwizzleILi3ELi4ELi3EEENS4_18smem_ptr_flag_bitsILi32EEENST_INS5_IJNSA_ILi8EEESH_EEENS5_IJSH_SC_EEEEEEEvNS4_8identityENS4_18SM100_TMA_2SM_LOADES1B_vS1C_EENS_8epilogue10collective18CollectiveEpilogueINS1F_23Sm100TmaWarpSpecializedILi4ELi2ELi16ELb1ELb0EEEJNS5_IJSG_SG_SH_EEENS5_IJNST_ISG_SC_EENST_INSA_ILi16EEESC_EEEEESJ_SK_SJ_SK_NS1F_6fusion15FusionCallbacksIS1J_NS1P_17LinearCombinationISJ_fSJ_fLNS_15FloatRoundStyleE2EEES1K_S1O_JEEENS4_5SM1004TMEM4LOAD26SM100_TMEM_LOAD_32dp32b16xENS4_13SM90_TMA_LOADENS12_INS13_ILi2ELi4ELi3EEES16_NST_INS5_IJS17_S1M_EEENS5_IJS1M_SC_EEEEEEENS4_39AutoVectorizingCopyWithAssumedAlignmentILi128EEENS4_14SM90_TMA_STOREES24_S26_S26_EEEvvEEEEvNT_6ParamsE,@"STO_CUDA_ENTRY STV_DEFAULT"
_ZN7cutlass13device_kernelINS_4gemm6kernel13GemmUniversalIN4cute5tupleIJiiiiEEENS1_10collective13CollectiveMmaINS1_35MainloopSm100TmaUmmaWarpSpecializedILi8ELi2ELi4ENS5_IJNS4_1CILi2EEESB_NSA_ILi1EEEEEEEENS5_IJNSA_ILi256EEENSA_ILi128EEENSA_ILi32EEEEEENS_10tfloat32_tENS5_IJlSC_lEEESJ_SK_NS4_8TiledMMAINS4_8MMA_AtomIJNS4_23SM100_MMA_TF32_2x1SM_SSISJ_SJ_fLi256ELi128ELNS4_4UMMA5MajorE0ELSP_0ELNSO_7ScaleInE0ELSQ_0EEEEEENS4_6LayoutINS5_IJSC_SC_SC_EEENS5_IJNSA_ILi0EEESV_SV_EEEEENS5_IJNS4_10UnderscoreESY_SY_EEEEENS4_28SM100_TMA_2SM_LOAD_MULTICASTENS4_14ComposedLayoutINS4_7SwizzleILi3ELi4ELi3EEENS4_18smem_ptr_flag_bitsILi32EEENST_INS5_IJNSA_ILi8EEESH_EEENS5_IJSH_SC_EEEEEEEvNS4_8identityENS4_18SM100_TMA_2SM_LOADES1B_vS1C_EENS_8epilogue10collective18CollectiveEpilogueINS1F_23Sm100TmaWarpSpecializedILi4ELi2ELi16ELb1ELb0EEEJNS5_IJSG_SG_SH_EEENS5_IJNST_ISG_SC_EENST_INSA_ILi16EEESC_EEEEESJ_SK_SJ_SK_NS1F_6fusion15FusionCallbacksIS1J_NS1P_17LinearCombinationISJ_fSJ_fLNS_15FloatRoundStyleE2EEES1K_S1O_JEEENS4_5SM1004TMEM4LOAD26SM100_TMEM_LOAD_32dp32b16xENS4_13SM90_TMA_LOADENS12_INS13_ILi2ELi4ELi3EEES16_NST_INS5_IJS17_S1M_EEENS5_IJS1M_SC_EEEEEEENS4_39AutoVectorizingCopyWithAssumedAlignmentILi128EEENS4_14SM90_TMA_STOREES24_S26_S26_EEEvvEEEEvNT_6ParamsE:
[----:B------:R-:W1:Y:S01]  /*0000*/  LDC R1, c[0x0][0x37c] ;  /* 0x0000df00ff017b82 */ /* 0x000e620000000800 */
[----:B------:R-:W2:Y:S01]  /*0010*/  S2R R66, SR_TID.X ;  /* 0x0000000000427919 */ /* 0x000ea20000002100 */
[----:B------:R-:W3:Y:S06]  /*0020*/  LDCU.64 UR8, c[0x0][0x890] ;  /* 0x00011200ff0877ac */ /* 0x000eec0008000a00 */
[----:B------:R-:W4:Y:S01]  /*0030*/  S2UR UR4, SR_CgaCtaId ;  /* 0x00000000000479c3 */ /* 0x000f220000008800 */
[----:B------:R-:W-:Y:S02]  /*0040*/  PRMT R52, RZ, 0x7610, R52 ;  /* 0x00007610ff347816 */ /* 0x000fe40000000034 */
[----:B------:R-:W-:Y:S01]  /*0050*/  ELECT P1, URZ, PT ;  /* 0x0000000000ff782f */ /* 0x000fe20003820000 */
[----:B---3--:R-:W-:-:S04]  /*0060*/  UISETP.NE.U32.AND UP0, UPT, UR8, URZ, UPT ;  /* 0x000000ff0800728c */ /* 0x008fc8000bf05070 */
[----:B------:R-:W-:Y:S02]  /*0070*/  UISETP.NE.AND.EX UP0, UPT, UR9, URZ, UPT, UP0 ;  /* 0x000000ff0900728c */ /* 0x000fe4000bf05300 */
[----:B----4-:R-:W-:Y:S02]  /*0080*/  ULOP3.LUT UR47, UR4, 0x1, URZ, 0xc0, !UPT ;  /* 0x00000001042f7892 */ /* 0x010fe4000f8ec0ff */
[----:B------:R-:W-:Y:S01]  /*0090*/  ULOP3.LUT UR46, UR4, 0x1, URZ, 0x3c, !UPT ;  /* 0x00000001042e7892 */ /* 0x000fe2000f8e3cff */
[----:B--2---:R-:W-:-:S05]  /*00a0*/  SHF.R.U32.HI R53, RZ, 0x5, R66 ;  /* 0x00000005ff357819 */ /* 0x004fca0000011642 */
[----:B------:R-:W2:Y:S02]  /*00b0*/  SHFL.IDX PT, R0, R53, RZ, 0x1f ;  /* 0x00001fff35007589 */ /* 0x000ea400000e0000 */
[----:B--2---:R-:W-:Y:S01]  /*00c0*/  R2UR UR13, R0 ;  /* 0x00000000000d72ca */ /* 0x004fe200000e0000 */
[----:B-1----:R-:W-:-:S14]  /*00d0*/  BRA.U UP0, `(.L_x_0) ;  /* 0x0000000100307547 */ /* 0x002fdc000b800000 */
[----:B------:R-:W1:Y:S02]  /*00e0*/  LDCU.64 UR4, c[0x0][0x888] ;  /* 0x00011100ff0477ac */ /* 0x000e640008000a00 */
[----:B-1----:R-:W-:-:S04]  /*00f0*/  UISETP.NE.U32.AND UP0, UPT, UR4, URZ, UPT ;  /* 0x000000ff0400728c */ /* 0x002fc8000bf05070 */
[----:B------:R-:W-:-:S09]  /*0100*/  UISETP.NE.AND.EX UP0, UPT, UR5, URZ, UPT, UP0 ;  /* 0x000000ff0500728c */ /* 0x000fd2000bf05300 */
[----:B------:R-:W-:Y:S05]  /*0110*/  BRA.U !UP0, `(.L_x_1) ;  /* 0x0000000108147547 */ /* 0x000fea000b800000 */
[----:B------:R-:W1:Y:S01]  /*0120*/  LDC.64 R2, c[0x0][0x888] ;  /* 0x00022200ff027b82 */ /* 0x000e620000000a00 */
[----:B------:R-:W1:Y:S02]  /*0130*/  LDCU.64 UR4, c[0x0][0x358] ;  /* 0x00006b00ff0477ac */ /* 0x000e640008000a00 */
[----:B-1----:R1:W5:Y:S01]  /*0140*/  LDG.E R27, desc[UR4][R2.64] ;  /* 0x00000004021b7981 */ /* 0x002362000c1e1900 */
[----:B------:R-:W-:Y:S01]  /*0150*/  HFMA2 R52, -RZ, RZ, 0, 5.9604644775390625e-08 ;  /* 0x00000001ff347431 */ /* 0x000fe200000001ff */
[----:B------:R-:W-:Y:S05]  /*0160*/  BRA `(.L_x_0) ;  /* 0x00000000000c7947 */ /* 0x000fea0003800000 */
.L_x_1:
[----:B------:R-:W1:Y:S01]  /*0170*/  LDCU UR4, c[0x0][0x880] ;  /* 0x00011000ff0477ac */ /* 0x000e620008000800 */
[----:B------:R-:W-:Y:S01]  /*0180*/  HFMA2 R52, -RZ, RZ, 0, 5.9604644775390625e-08 ;  /* 0x00000001ff347431 */ /* 0x000fe200000001ff */
[----:B-1----:R-:W-:-:S07]  /*0190*/  MOV R27, UR4 ;  /* 0x00000004001b7c02 */ /* 0x002fce0008000f00 */
.L_x_0:
[----:B------:R-:W2:Y:S02]  /*01a0*/  LDCU.64 UR4, c[0x0][0x8b0] ;  /* 0x00011600ff0477ac */ /* 0x000ea40008000a00 */
[----:B--2---:R-:W-:-:S04]  /*01b0*/  UISETP.NE.U32.AND UP0, UPT, UR4, URZ, UPT ;  /* 0x000000ff0400728c */ /* 0x004fc8000bf05070 */
[----:B------:R-:W-:-:S09]  /*01c0*/  UISETP.NE.AND.EX UP0, UPT, UR5, URZ, UPT, UP0 ;  /* 0x000000ff0500728c */ /* 0x000fd2000bf05300 */
[----:B------:R-:W-:Y:S05]  /*01d0*/  BRA.U UP0, `(.L_x_2) ;  /* 0x0000000100287547 */ /* 0x000fea000b800000 */
[----:B------:R-:W2:Y:S02]  /*01e0*/  LDCU.64 UR4, c[0x0][0x8a8] ;  /* 0x00011500ff0477ac */ /* 0x000ea40008000a00 */
[----:B--2---:R-:W-:-:S04]  /*01f0*/  UISETP.NE.U32.AND UP0, UPT, UR4, URZ, UPT ;  /* 0x000000ff0400728c */ /* 0x004fc8000bf05070 */
[----:B------:R-:W-:-:S09]  /*0200*/  UISETP.NE.AND.EX UP0, UPT, UR5, URZ, UPT, UP0 ;  /* 0x000000ff0500728c */ /* 0x000fd2000bf05300 */
[----:B------:R-:W-:Y:S05]  /*0210*/  BRA.U !UP0, `(.L_x_3) ;  /* 0x0000000108107547 */ /* 0x000fea000b800000 */
[----:B------:R-:W2:Y:S01]  /*0220*/  LDC.64 R24, c[0x0][0x8a8] ;  /* 0x00022a00ff187b82 */ /* 0x000ea20000000a00 */
[----:B------:R-:W2:Y:S02]  /*0230*/  LDCU.64 UR4, c[0x0][0x358] ;  /* 0x00006b00ff0477ac */ /* 0x000ea40008000a00 */
[----:B--2---:R2:W5:Y:S01]  /*0240*/  LDG.E R24, desc[UR4][R24.64] ;  /* 0x0000000418187981 */ /* 0x004562000c1e1900 */
[----:B------:R-:W-:Y:S05]  /*0250*/  BRA `(.L_x_2) ;  /* 0x0000000000087947 */ /* 0x000fea0003800000 */
.L_x_3:
[----:B------:R-:W2:Y:S02]  /*0260*/  LDCU UR4, c[0x0][0x8a0] ;  /* 0x00011400ff0477ac */ /* 0x000ea40008000800 */
[----:B--2---:R-:W-:Y:S02]  /*0270*/  MOV R24, UR4 ;  /* 0x0000000400187c02 */ /* 0x004fe40008000f00 */
.L_x_2:
[----:B------:R-:W-:Y:S01]  /*0280*/  IMAD.U32 R0, RZ, RZ, UR13 ;  /* 0x0000000dff007e24 */ /* 0x000fe2000f8e00ff */
[----:B------:R-:W-:Y:S04]  /*0290*/  BSSY.RECONVERGENT B0, `(.L_x_4) ;  /* 0x000000c000007945 */ /* 0x000fe80003800200 */
[C---:B------:R-:W-:Y:S02]  /*02a0*/  ISETP.NE.OR P2, PT, R0.reuse, 0x1, !P1 ;  /* 0x000000010000780c */ /* 0x040fe40004f45670 */
[----:B------:R-:W-:-:S11]  /*02b0*/  ISETP.NE.OR P0, PT, R0, 0x3, !P1 ;  /* 0x000000030000780c */ /* 0x000fd60004f05670 */
[----:B------:R-:W-:Y:S05]  /*02c0*/  @P2 BRA `(.L_x_5) ;  /* 0x0000000000202947 */ /* 0x000fea0003800000 */
[----:B------:R-:W3:Y:S02]  /*02d0*/  LDCU.64 UR4, c[0x0][0x348] ;  /* 0x00006900ff0477ac */ /* 0x000ee40008000a00 */
[----:B---3--:R-:W-:Y:S02]  /*02e0*/  UIADD3 UR6, UP1, UPT, UR4, 0x80, URZ ;  /* 0x0000008004067890 */ /* 0x008fe4000ff3e0ff */
[----:B------:R-:W-:Y:S02]  /*02f0*/  UIADD3 UR4, UP0, UPT, UR4, 0x180, URZ ;  /* 0x0000018004047890 */ /* 0x000fe4000ff1e0ff */
[----:B------:R-:W-:Y:S02]  /*0300*/  UIADD3.X UR7, UPT, UPT, URZ, UR5, URZ, UP1, !UPT ;  /* 0x00000005ff077290 */ /* 0x000fe40008ffe4ff */
[----:B------:R-:W-:-:S07]  /*0310*/  UIADD3.X UR5, UPT, UPT, URZ, UR5, URZ, UP0, !UPT ;  /* 0x00000005ff057290 */ /* 0x000fce00087fe4ff */
[----:B------:R3:W-:Y:S02]  /*0320*/  UTMACCTL.PF [UR6] ;  /* 0x00000000060079b9 */ /* 0x0007e40008040000 */
[----:B------:R3:W-:Y:S02]  /*0330*/  UTMACCTL.PF [UR4] ;  /* 0x00000000040079b9 */ /* 0x0007e40008040000 */
[----:B---3--:R-:W-:Y:S01]  /*0340*/  NOP ;  /* 0x0000000000007918 */ /* 0x008fe20000000000 */
.L_x_5:
[----:B------:R-:W-:Y:S05]  /*0350*/  BSYNC.RECONVERGENT B0 ;  /* 0x0000000000007941 */ /* 0x000fea0003800200 */
.L_x_4:
[----:B------:R-:W-:Y:S04]  /*0360*/  BSSY.RECONVERGENT B0, `(.L_x_6) ;  /* 0x000000a000007945 */ /* 0x000fe80003800200 */
        /* <DEDUP_REMOVED lines=9> */
.L_x_7:
[----:B------:R-:W-:Y:S05]  /*0400*/  BSYNC.RECONVERGENT B0 ;  /* 0x0000000000007941 */ /* 0x000fea0003800200 */
.L_x_6:
[----:B------:R-:W3:Y:S01]  /*0410*/  LDCU.64 UR4, c[0x0][0x888] ;  /* 0x00011100ff0477ac */ /* 0x000ee20008000a00 */
[----:B------:R-:W-:Y:S02]  /*0420*/  UISETP.EQ.U32.AND UP1, UPT, UR8, URZ, UPT ;  /* 0x000000ff0800728c */ /* 0x000fe4000bf22070 */
[----:B------:R-:W-:Y:S02]  /*0430*/  UPLOP3.LUT UP3, UPT, UPT, UPT, UPT, 0x80, 0x8 ;  /* 0x000000000008789c */ /* 0x000fe40003f6f070 */
[----:B---3--:R-:W-:-:S04]  /*0440*/  UISETP.NE.U32.AND UP0, UPT, UR4, URZ, UPT ;  /* 0x000000ff0400728c */ /* 0x008fc8000bf05070 */
[----:B------:R-:W-:-:S04]  /*0450*/  UISETP.NE.AND.EX UP0, UPT, UR5, URZ, UPT, UP0 ;  /* 0x000000ff0500728c */ /* 0x000fc8000bf05300 */
[----:B------:R-:W-:-:S04]  /*0460*/  UISETP.EQ.OR.EX UP2, UPT, UR9, URZ, !UP0, UP1 ;  /* 0x000000ff0900728c */ /* 0x000fc8000c742710 */
[----:B------:R-:W-:-:S06]  /*0470*/  UP2UR UR4, UPR, URZ, 0x4 ;  /* 0x00000004ff047883 */ /* 0x000fcc0008000000 */
[----:B------:R-:W-:Y:S01]  /*0480*/  MOV R56, UR4 ;  /* 0x0000000400387c02 */ /* 0x000fe20008000f00 */
[----:B------:R-:W-:Y:S06]  /*0490*/  BRA.U !UP2, `(.L_x_8) ;  /* 0x000000010a207547 */ /* 0x000fec000b800000 */
[----:B------:R-:W-:Y:S01]  /*04a0*/  UISETP.NE.U32.AND UP1, UPT, UR8, URZ, UPT ;  /* 0x000000ff0800728c */ /* 0x000fe2000bf25070 */
[----:B-----5:R-:W-:Y:S01]  /*04b0*/  FSETP.NEU.AND P0, PT, R27, RZ, PT ;  /* 0x000000ff1b00720b */ /* 0x020fe20003f0d000 */
[----:B------:R-:W-:Y:S02]  /*04c0*/  USEL UR4, URZ, 0xffffffff, UP0 ;  /* 0xffffffffff047887 */ /* 0x000fe40008000000 */
[----:B------:R-:W-:-:S10]  /*04d0*/  UISETP.NE.AND.EX UP1, UPT, UR9, URZ, UPT, UP1 ;  /* 0x000000ff0900728c */ /* 0x000fd4000bf25310 */
[----:B------:R-:W-:Y:S01]  /*04e0*/  VOTEU.ANY UP0, P0 ;  /* 0x0000000000ff7886 */ /* 0x000fe20000000100 */
[----:B------:R-:W-:-:S04]  /*04f0*/  @!UP1 USEL UR4, URZ, 0xffffffff, UP0 ;  /* 0xffffffffff049887 */ /* 0x000fc80008000000 */
[----:B------:R-:W-:-:S04]  /*0500*/  ULOP3.LUT UR4, UR4, 0x1, URZ, 0xc0, !UPT ;  /* 0x0000000104047892 */ /* 0x000fc8000f8ec0ff */
[----:B------:R-:W-:-:S11]  /*0510*/  UISETP.NE.U32.AND UP3, UPT, UR4, 0x1, UPT ;  /* 0x000000010400788c */ /* 0x000fd6000bf65070 */
.L_x_8:
[----:B------:R-:W3:Y:S01]  /*0520*/  SHFL.IDX PT, R0, R53, RZ, 0x1f ;  /* 0x00001fff35007589 */ /* 0x000ee200000e0000 */
[----:B------:R-:W-:-:S04]  /*0530*/  UISETP.NE.AND UP0, UPT, UR13, 0x2, UPT ;  /* 0x000000020d00788c */ /* 0x000fc8000bf05270 */
[----:B------:R-:W-:Y:S02]  /*0540*/  UISETP.EQ.AND UP1, UPT, UR47, URZ, !UP0 ;  /* 0x000000ff2f00728c */ /* 0x000fe4000c722270 */
[----:B------:R-:W-:-:S04]  /*0550*/  USEL UR53, URZ, 0x1, UP0 ;  /* 0x00000001ff357887 */ /* 0x000fc80008000000 */
[----:B------:R-:W-:Y:S02]  /*0560*/  PLOP3.LUT P3, PT, P1, PT, UP1, 0x80, 0x8 ;  /* 0x000000000008781c */ /* 0x000fe40000f6f018 */
[----:B---3--:R-:W-:-:S13]  /*0570*/  ISETP.NE.AND P0, PT, R0, RZ, PT ;  /* 0x000000ff0000720c */ /* 0x008fda0003f05270 */
[----:B------:R-:W-:Y:S05]  /*0580*/  @P0 BRA `(.L_x_9) ;  /* 0x0000000000780947 */ /* 0x000fea0003800000 */
[----:B------:R-:W3:Y:S01]  /*0590*/  S2UR UR5, SR_CgaCtaId ;  /* 0x00000000000579c3 */ /* 0x000ee20000008800 */
[----:B------:R-:W-:Y:S01]  /*05a0*/  UMOV UR4, 0x400 ;  /* 0x0000040000047882 */ /* 0x000fe20000000000 */
[----:B------:R-:W-:Y:S01]  /*05b0*/  UMOV UR8, 0x1 ;  /* 0x0000000100087882 */ /* 0x000fe20000000000 */
[----:B------:R-:W-:Y:S01]  /*05c0*/  UMOV UR6, 0x2 ;  /* 0x0000000200067882 */ /* 0x000fe20000000000 */
[----:B------:R-:W-:-:S04]  /*05d0*/  UIADD3 UR8, UPT, UPT, -UR8, 0x100000, URZ ;  /* 0x0010000008087890 */ /* 0x000fc8000fffe1ff */
[----:B------:R-:W-:Y:S02]  /*05e0*/  USHF.L.U32 UR9, UR8, 0xb, URZ ;  /* 0x0000000b08097899 */ /* 0x000fe400080006ff */
[----:B------:R-:W-:Y:S02]  /*05f0*/  USHF.L.U32 UR8, UR8, 0x1, URZ ;  /* 0x0000000108087899 */ /* 0x000fe400080006ff */
[----:B------:R-:W-:-:S04]  /*0600*/  UIADD3 UR6, UPT, UPT, -UR6, 0x100000, URZ ;  /* 0x0010000006067890 */ /* 0x000fc8000fffe1ff */
[----:B------:R-:W-:Y:S02]  /*0610*/  USHF.L.U32 UR7, UR6, 0xb, URZ ;  /* 0x0000000b06077899 */ /* 0x000fe400080006ff */
[----:B------:R-:W-:Y:S01]  /*0620*/  USHF.L.U32 UR6, UR6, 0x1, URZ ;  /* 0x0000000106067899 */ /* 0x000fe200080006ff */
[----:B------:R-:W-:Y:S01]  /*0630*/  ELECT P0, URZ, PT ;  /* 0x0000000000ff782f */ /* 0x000fe20003800000 */
[----:B---3--:R-:W-:Y:S01]  /*0640*/  ULEA UR4, UR5, UR4, 0x18 ;  /* 0x0000000405047291 */ /* 0x008fe2000f8ec0ff */
[----:B------:R-:W3:Y:S11]  /*0650*/  FENCE.VIEW.ASYNC.S ;  /* 0x00000000000073c6 */ /* 0x000ef60000000000 */
[----:B---3--:R3:W4:Y:S01]  /*0660*/  SYNCS.EXCH.64 URZ, [UR4], UR8 ;  /* 0x0000000804ff75b2 */ /* 0x0087220008000100 */
[----:B------:R3:W1:Y:S01]  /*0670*/  SYNCS.EXCH.64 URZ, [UR4+0x40], UR6 ;  /* 0x0000400604ff75b2 */ /* 0x0006620008000100 */
        /* <DEDUP_REMOVED lines=13> */
[----:B------:R3:W1:Y:S02]  /*0750*/  SYNCS.EXCH.64 URZ, [UR4+0x78], UR6 ;  /* 0x0000780604ff75b2 */ /* 0x0006640008000100 */
[----:B---3--:R-:W-:Y:S01]  /*0760*/  NOP ;  /* 0x0000000000007918 */ /* 0x008fe20000000000 */
.L_x_9:
[----:B------:R-:W3:Y:S01]  /*0770*/  SHFL.IDX PT, R0, R53, RZ, 0x1f ;  /* 0x00001fff35007589 */ /* 0x000ee200000e0000 */
[----:B------:R-:W-:Y:S01]  /*0780*/  NOP ;  /* 0x0000000000007918 */ /* 0x000fe20000000000 */
[----:B---3--:R-:W-:-:S13]  /*0790*/  ISETP.NE.AND P0, PT, R0, 0x1, PT ;  /* 0x000000010000780c */ /* 0x008fda0003f05270 */
        /* <DEDUP_REMOVED lines=14> */
[----:B---3--:R3:W1:Y:S01]  /*0880*/  SYNCS.EXCH.64 URZ, [UR4+0x80], UR8 ;  /* 0x0000800804ff75b2 */ /* 0x0086620008000100 */
[----:B------:R3:W1:Y:S01]  /*0890*/  SYNCS.EXCH.64 URZ, [UR4+0xa0], UR6 ;  /* 0x0000a00604ff75b2 */ /* 0x0006620008000100 */
[----:B------:R3:W1:Y:S01]  /*08a0*/  SYNCS.EXCH.64 URZ, [UR4+0x88], UR8 ;  /* 0x0000880804ff75b2 */ /* 0x0006620008000100 */
[----:B------:R3:W1:Y:S01]  /*08b0*/  SYNCS.EXCH.64 URZ, [UR4+0xa8], UR6 ;  /* 0x0000a80604ff75b2 */ /* 0x0006620008000100 */
[----:B------:R3:W1:Y:S01]  /*08c0*/  SYNCS.EXCH.64 URZ, [UR4+0x90], UR8 ;  /* 0x0000900804ff75b2 */ /* 0x0006620008000100 */
[----:B------:R3:W1:Y:S01]  /*08d0*/  SYNCS.EXCH.64 URZ, [UR4+0xb0], UR6 ;  /* 0x0000b00604ff75b2 */ /* 0x0006620008000100 */
[----:B------:R3:W1:Y:S01]  /*08e0*/  SYNCS.EXCH.64 URZ, [UR4+0x98], UR8 ;  /* 0x0000980804ff75b2 */ /* 0x0006620008000100 */
[----:B------:R3:W1:Y:S01]  /*08f0*/  SYNCS.EXCH.64 URZ, [UR4+0xb8], UR6 ;  /* 0x0000b80604ff75b2 */ /* 0x0006620008000100 */
[----:B------:R-:W-:Y:S01]  /*0900*/  NOP ;  /* 0x0000000000007918 */ /* 0x000fe20000000000 */
.L_x_10:
[----:B------:R-:W2:Y:S01]  /*0910*/  SHFL.IDX PT, R0, R53, RZ, 0x1f ;  /* 0x00001fff35007589 */ /* 0x000ea200000e0000 */
[----:B------:R-:W-:Y:S01]  /*0920*/  NOP ;  /* 0x0000000000007918 */ /* 0x000fe20000000000 */
[----:B--2---:R-:W-:-:S13]  /*0930*/  ISETP.NE.AND P0, PT, R0, 0x3, PT ;  /* 0x000000030000780c */ /* 0x004fda0003f05270 */
[----:B------:R-:W-:Y:S05]  /*0940*/  @P0 BRA `(.L_x_11) ;  /* 0x0000000000300947 */ /* 0x000fea0003800000 */
[----:B---3--:R-:W2:Y:S01]  /*0950*/  S2UR UR6, SR_CgaCtaId ;  /* 0x00000000000679c3 */ /* 0x008ea20000008800 */
[----:B------:R-:W-:Y:S01]  /*0960*/  UMOV UR4, 0x400 ;  /* 0x0000040000047882 */ /* 0x000fe20000000000 */
[----:B------:R-:W-:Y:S01]  /*0970*/  UMOV UR5, 0x20 ;  /* 0x0000002000057882 */ /* 0x000fe20000000000 */
[----:B------:R-:W-:Y:S01]  /*0980*/  ELECT P0, URZ, PT ;  /* 0x0000000000ff782f */ /* 0x000fe20003800000 */
[----:B--2---:R-:W-:Y:S02]  /*0990*/  ULEA UR6, UR6, UR4, 0x18 ;  /* 0x0000000406067291 */ /* 0x004fe4000f8ec0ff */
[----:B------:R-:W-:-:S04]  /*09a0*/  UIADD3 UR4, UPT, UPT, -UR5, 0x100000, URZ ;  /* 0x0010000005047890 */ /* 0x000fc8000fffe1ff */
[----:B------:R-:W-:Y:S02]  /*09b0*/  USHF.L.U32 UR5, UR4, 0xb, URZ ;  /* 0x0000000b04057899 */ /* 0x000fe400080006ff */
[----:B------:R-:W-:Y:S01]  /*09c0*/  USHF.L.U32 UR4, UR4, 0x1, URZ ;  /* 0x0000000104047899 */ /* 0x000fe200080006ff */
[----:B------:R-:W2:Y:S11]  /*09d0*/  FENCE.VIEW.ASYNC.S ;  /* 0x00000000000073c6 */ /* 0x000eb60000000000 */
[----:B--2---:R2:W3:Y:S01]  /*09e0*/  SYNCS.EXCH.64 URZ, [UR6+0xc0], UR4 ;  /* 0x0000c00406ff75b2 */ /* 0x0044e20008000100 */
[----:B------:R2:W1:Y:S01]  /*09f0*/  SYNCS.EXCH.64 URZ, [UR6+0xc8], UR4 ;  /* 0x0000c80406ff75b2 */ /* 0x0004620008000100 */
[----:B------:R-:W-:Y:S01]  /*0a00*/  NOP ;  /* 0x0000000000007918 */ /* 0x000fe20000000000 */
.L_x_11:
[----:B------:R-:W4:Y:S01]  /*0a10*/  SHFL.IDX PT, R0, R53, RZ, 0x1f ;  /* 0x00001fff35007589 */ /* 0x000f2200000e0000 */
[----:B------:R-:W-:Y:S01]  /*0a20*/  NOP ;  /* 0x0000000000007918 */ /* 0x000fe20000000000 */
[----:B----4-:R-:W-:-:S13]  /*0a30*/  ISETP.NE.AND P0, PT, R0, 0x4, PT ;  /* 0x000000040000780c */ /* 0x010fda0003f05270 */
[----:B------:R-:W-:Y:S05]  /*0a40*/  @P0 BRA `(.L_x_12) ;  /* 0x00000000004c0947 */ /* 0x000fea0003800000 */
[----:B--2---:R-:W2:Y:S01]  /*0a50*/  S2UR UR5, SR_CgaCtaId ;  /* 0x00000000000579c3 */ /* 0x004ea20000008800 */
[----:B---3--:R-:W-:Y:S01]  /*0a60*/  UMOV UR4, 0x3a0 ;  /* 0x000003a000047882 */ /* 0x008fe20000000000 */
[----:B------:R-:W-:Y:S01]  /*0a70*/  UMOV UR6, 0x400 ;  /* 0x0000040000067882 */ /* 0x000fe20000000000 */
[----:B------:R-:W-:Y:S01]  /*0a80*/  USEL UR4, UR4, 0x320, UP3 ;  /* 0x0000032004047887 */ /* 0x000fe20009800000 */
[----:B------:R-:W-:Y:S01]  /*0a90*/  UMOV UR8, 0x1 ;  /* 0x0000000100087882 */ /* 0x000fe20000000000 */
[----:B------:R-:W-:Y:S01]  /*0aa0*/  ELECT P0, URZ, PT ;  /* 0x0000000000ff782f */ /* 0x000fe20003800000 */
[----:B------:R-:W-:-:S04]  /*0ab0*/  UIADD3 UR8, UPT, UPT, -UR8, 0x100000, URZ ;  /* 0x0010000008087890 */ /* 0x000fc8000fffe1ff */
[----:B------:R-:W-:Y:S02]  /*0ac0*/  USHF.L.U32 UR9, UR8, 0xb, URZ ;  /* 0x0000000b08097899 */ /* 0x000fe400080006ff */
[----:B------:R-:W-:Y:S02]  /*0ad0*/  USHF.L.U32 UR8, UR8, 0x1, URZ ;  /* 0x0000000108087899 */ /* 0x000fe400080006ff */
[----:B--2---:R-:W-:Y:S02]  /*0ae0*/  ULEA UR6, UR5, UR6, 0x18 ;  /* 0x0000000605067291 */ /* 0x004fe4000f8ec0ff */
[----:B------:R-:W-:-:S04]  /*0af0*/  UIADD3 UR4, UPT, UPT, -UR4, 0x100000, URZ ;  /* 0x0010000004047890 */ /* 0x000fc8000fffe1ff */
[----:B------:R-:W-:Y:S02]  /*0b00*/  USHF.L.U32 UR5, UR4, 0xb, URZ ;  /* 0x0000000b04057899 */ /* 0x000fe400080006ff */
[----:B------:R-:W-:Y:S01]  /*0b10*/  USHF.L.U32 UR4, UR4, 0x1, URZ ;  /* 0x0000000104047899 */ /* 0x000fe200080006ff */
[----:B------:R-:W2:Y:S03]  /*0b20*/  FENCE.VIEW.ASYNC.S ;  /* 0x00000000000073c6 */ /* 0x000ea60000000000 */
[----:B--2---:R4:W2:Y:S08]  /*0b30*/  SYNCS.EXCH.64 URZ, [UR6+0xd0], UR8 ;  /* 0x0000d00806ff75b2 */ /* 0x0048b00008000100 */
[----:B------:R4:W3:Y:S01]  /*0b40*/  SYNCS.EXCH.64 URZ, [UR6+0xe0], UR4 ;  /* 0x0000e00406ff75b2 */ /* 0x0008e20008000100 */
[----:B------:R4:W1:Y:S01]  /*0b50*/  SYNCS.EXCH.64 URZ, [UR6+0xd8], UR8 ;  /* 0x0000d80806ff75b2 */ /* 0x0008620008000100 */
[----:B------:R4:W1:Y:S02]  /*0b60*/  SYNCS.EXCH.64 URZ, [UR6+0xe8], UR4 ;  /* 0x0000e80406ff75b2 */ /* 0x0008640008000100 */
[----:B----4-:R-:W-:Y:S01]  /*0b70*/  NOP ;  /* 0x0000000000007918 */ /* 0x010fe20000000000 */
.L_x_12:
[----:B------:R-:W4:Y:S01]  /*0b80*/  SHFL.IDX PT, R0, R53, RZ, 0x1f ;  /* 0x00001fff35007589 */ /* 0x000f2200000e0000 */
[----:B------:R-:W-:Y:S01]  /*0b90*/  NOP ;  /* 0x0000000000007918 */ /* 0x000fe20000000000 */
[----:B----4-:R-:W-:-:S13]  /*0ba0*/  ISETP.NE.AND P0, PT, R0, 0x5, PT ;  /* 0x000000050000780c */ /* 0x010fda0003f05270 */
[----:B------:R-:W-:Y:S05]  /*0bb0*/  @P0 BRA `(.L_x_13) ;  /* 0x0000000000580947 */ /* 0x000fea0003800000 */
[----:B--2---:R-:W2:Y:S01]  /*0bc0*/  S2UR UR5, SR_CgaCtaId ;  /* 0x00000000000579c3 */ /* 0x004ea20000008800 */
[----:B---3--:R-:W-:Y:S01]  /*0bd0*/  UMOV UR4, 0x400 ;  /* 0x0000040000047882 */ /* 0x008fe20000000000 */
        /* <DEDUP_REMOVED lines=9> */
[----:B--2---:R-:W-:Y:S01]  /*0c70*/  ULEA UR4, UR5, UR4, 0x18 ;  /* 0x0000000405047291 */ /* 0x004fe2000f8ec0ff */
[----:B------:R-:W2:Y:S11]  /*0c80*/  FENCE.VIEW.ASYNC.S ;  /* 0x00000000000073c6 */ /* 0x000eb60000000000 */
[----:B--2---:R4:W2:Y:S01]  /*0c90*/  SYNCS.EXCH.64 URZ, [UR4+0xf0], UR6 ;  /* 0x0000f00604ff75b2 */ /* 0x0048a20008000100 */
[----:B------:R4:W3:Y:S01]  /*0ca0*/  SYNCS.EXCH.64 URZ, [UR4+0x110], UR8 ;  /* 0x0001100804ff75b2 */ /* 0x0008e20008000100 */
[----:B------:R4:W1:Y:S01]  /*0cb0*/  SYNCS.EXCH.64 URZ, [UR4+0xf8], UR6 ;  /* 0x0000f80604ff75b2 */ /* 0x0008620008000100 */
[----:B------:R4:W1:Y:S01]  /*0cc0*/  SYNCS.EXCH.64 URZ, [UR4+0x118], UR8 ;  /* 0x0001180804ff75b2 */ /* 0x0008620008000100 */
[----:B------:R4:W1:Y:S01]  /*0cd0*/  SYNCS.EXCH.64 URZ, [UR4+0x100], UR6 ;  /* 0x0001000604ff75b2 */ /* 0x0008620008000100 */
[----:B------:R4:W1:Y:S01]  /*0ce0*/  SYNCS.EXCH.64 URZ, [UR4+0x120], UR8 ;  /* 0x0001200804ff75b2 */ /* 0x0008620008000100 */
[----:B------:R4:W1:Y:S01]  /*0cf0*/  SYNCS.EXCH.64 URZ, [UR4+0x108], UR6 ;  /* 0x0001080604ff75b2 */ /* 0x0008620008000100 */
[----:B------:R4:W1:Y:S02]  /*0d00*/  SYNCS.EXCH.64 URZ, [UR4+0x128], UR8 ;  /* 0x0001280804ff75b2 */ /* 0x0008640008000100 */
[----:B----4-:R-:W-:Y:S01]  /*0d10*/  NOP ;  /* 0x0000000000007918 */ /* 0x010fe20000000000 */
.L_x_13:
[----:B------:R-:W4:Y:S01]  /*0d20*/  SHFL.IDX PT, R0, R53, RZ, 0x1f ;  /* 0x00001fff35007589 */ /* 0x000f2200000e0000 */
[----:B------:R-:W-:Y:S01]  /*0d30*/  ISETP.NE.OR P1, PT, RZ, UR13, !P1 ;  /* 0x0000000dff007c0c */ /* 0x000fe2000cf25670 */
[----:B------:R-:W-:Y:S01]  /*0d40*/  NOP ;  /* 0x0000000000007918 */ /* 0x000fe20000000000 */
[----:B----4-:R-:W-:-:S13]  /*0d50*/  ISETP.NE.AND P0, PT, R0, 0x3, PT ;  /* 0x000000030000780c */ /* 0x010fda0003f05270 */
[----:B------:R-:W-:Y:S05]  /*0d60*/  @P0 BRA `(.L_x_14) ;  /* 0x0000000000380947 */ /* 0x000fea0003800000 */
[----:B--2---:R-:W2:Y:S01]  /*0d70*/  S2UR UR5, SR_CgaCtaId ;  /* 0x00000000000579c3 */ /* 0x004ea20000008800 */
[----:B---3--:R-:W-:Y:S01]  /*0d80*/  UMOV UR4, 0x400 ;  /* 0x0000040000047882 */ /* 0x008fe20000000000 */
[----:B------:R-:W-:Y:S01]  /*0d90*/  UMOV UR6, 0x20 ;  /* 0x0000002000067882 */ /* 0x000fe20000000000 */
[----:B------:R-:W-:Y:S01]  /*0da0*/  ELECT P0, URZ, PT ;  /* 0x0000000000ff782f */ /* 0x000fe20003800000 */
[----:B------:R-:W-:-:S04]  /*0db0*/  UIADD3 UR6, UPT, UPT, -UR6, 0x100000, URZ ;  /* 0x0010000006067890 */ /* 0x000fc8000fffe1ff */
[----:B------:R-:W-:Y:S02]  /*0dc0*/  USHF.L.U32 UR7, UR6, 0xb, URZ ;  /* 0x0000000b06077899 */ /* 0x000fe400080006ff */
[----:B------:R-:W-:Y:S02]  /*0dd0*/  USHF.L.U32 UR6, UR6, 0x1, URZ ;  /* 0x0000000106067899 */ /* 0x000fe400080006ff */
[----:B--2---:R-:W-:Y:S01]  /*0de0*/  ULEA UR4, UR5, UR4, 0x18 ;  /* 0x0000000405047291 */ /* 0x004fe2000f8ec0ff */
[----:B------:R-:W2:Y:S11]  /*0df0*/  FENCE.VIEW.ASYNC.S ;  /* 0x00000000000073c6 */ /* 0x000eb60000000000 */
[----:B--2---:R4:W2:Y:S01]  /*0e00*/  SYNCS.EXCH.64 URZ, [UR4+0x130], UR6 ;  /* 0x0001300604ff75b2 */ /* 0x0048a20008000100 */
[----:B------:R4:W3:Y:S01]  /*0e10*/  SYNCS.EXCH.64 URZ, [UR4+0x140], UR6 ;  /* 0x0001400604ff75b2 */ /* 0x0008e20008000100 */
[----:B------:R4:W1:Y:S01]  /*0e20*/  SYNCS.EXCH.64 URZ, [UR4+0x138], UR6 ;  /* 0x0001380604ff75b2 */ /* 0x0008620008000100 */
[----:B------:R4:W1:Y:S02]  /*0e30*/  SYNCS.EXCH.64 URZ, [UR4+0x148], UR6 ;  /* 0x0001480604ff75b2 */ /* 0x0008640008000100 */
[----:B----4-:R-:W-:Y:S01]  /*0e40*/  NOP ;  /* 0x0000000000007918 */ /* 0x010fe20000000000 */
.L_x_14:
[----:B---3--:R-:W3:Y:S01]  /*0e50*/  S2UR UR7, SR_CgaCtaId ;  /* 0x00000000000779c3 */ /* 0x008ee20000008800 */
[----:B------:R-:W-:Y:S01]  /*0e60*/  VOTEU.ALL UP0, P1 ;  /* 0x0000000000ff7886 */ /* 0x000fe20000800000 */
[----:B--2---:R-:W-:Y:S01]  /*0e70*/  UMOV UR4, 0x20 ;  /* 0x0000002000047882 */ /* 0x004fe20000000000 */
[----:B------:R-:W-:Y:S01]  /*0e80*/  NOP ;  /* 0x0000000000007918 */ /* 0x000fe20000000000 */
[----:B-1----:R-:W-:Y:S01]  /*0e90*/  LOP3.LUT R3, R66, 0x1f, RZ, 0xc0, !PT ;  /* 0x0000001f42037812 */ /* 0x002fe200078ec0ff */
[----:B------:R-:W-:Y:S01]  /*0ea0*/  UISETP.NE.AND UP4, UPT, UR13, URZ, UPT ;  /* 0x000000ff0d00728c */ /* 0x000fe2000bf85270 */
[----:B------:R-:W-:Y:S01]  /*0eb0*/  @!UP0 UMOV UR6, 0x400 ;  /* 0x0000040000068882 */ /* 0x000fe20000000000 */
[----:B------:R-:W-:-:S04]  /*0ec0*/  @!UP0 UIADD3 UR4, UPT, UPT, -UR4, 0x100000, URZ ;  /* 0x0010000004048890 */ /* 0x000fc8000fffe1ff */
[----:B------:R-:W-:Y:S02]  /*0ed0*/  @!UP0 USHF.L.U32 UR5, UR4, 0xb, URZ ;  /* 0x0000000b04058899 */ /* 0x000fe400080006ff */
[----:B------:R-:W-:Y:S02]  /*0ee0*/  @!UP0 USHF.L.U32 UR4, UR4, 0x1, URZ ;  /* 0x0000000104048899 */ /* 0x000fe400080006ff */
[----:B---3--:R-:W-:Y:S01]  /*0ef0*/  @!UP0 ULEA UR6, UR7, UR6, 0x18 ;  /* 0x0000000607068291 */ /* 0x008fe2000f8ec0ff */
[----:B------:R-:W1:Y:S01]  /*0f00*/  LDCU UR7, c[0x0][0x36c] ;  /* 0x00006d80ff0777ac */ /* 0x000e620008000800 */
[----:B------:R-:W-:Y:S01]  /*0f10*/  VOTEU.ALL UP0, P1 ;  /* 0x0000000000ff7886 */ /* 0x000fe20000800000 */
[----:B------:R-:W2:Y:S09]  /*0f20*/  FENCE.VIEW.ASYNC.S ;  /* 0x00000000000073c6 */ /* 0x000eb20000000000 */
[----:B--2---:R2:W3:Y:S01]  /*0f30*/  @!UP0 SYNCS.EXCH.64 URZ, [UR6+0x150], UR4 ;  /* 0x0001500406ff85b2 */ /* 0x0044e20008000100 */
[----:B-1----:R-:W-:-:S09]  /*0f40*/  UISETP.EQ.U32.AND UP5, UPT, UR7, 0x1, UPT ;  /* 0x000000010700788c */ /* 0x002fd2000bfa2070 */
[----:B--2---:R-:W-:Y:S05]  /*0f50*/  BRA.U !UP5, `(.L_x_15) ;  /* 0x000000010d087547 */ /* 0x004fea000b800000 */
[----:B---3--:R-:W-:Y:S01]  /*0f60*/  UCGABAR_ARV ;  /* 0x00000000000079c7 */ /* 0x008fe20008000000 */
[----:B------:R-:W-:Y:S05]  /*0f70*/  BRA `(.L_x_16) ;  /* 0x0000000000047947 */ /* 0x000fea0003800000 */
.L_x_15:
[----:B---3--:R-:W-:Y:S01]  /*0f80*/  NOP ;  /* 0x0000000000007918 */ /* 0x008fe20000000000 */
.L_x_16:
[----:B------:R-:W1:Y:S01]  /*0f90*/  S2UR UR21, SR_CTAID.X ;  /* 0x00000000001579c3 */ /* 0x000e620000002500 */
[----:B------:R-:W-:-:S05]  /*0fa0*/  CS2R.32 R55, SR_CgaSize ;  /* 0x0000000000377805 */ /* 0x000fca0000008a00 */
[----:B------:R-:W-:-:S05]  /*0fb0*/  IMAD R55, R55, -0xa0, RZ ;  /* 0xffffff6037377824 */ /* 0x000fca00078e02ff */
[----:B------:R-:W-:-:S14]  /*0fc0*/  R2UR UR5, R55 ;  /* 0x00000000370572ca */ /* 0x000fdc00000e0000 */
[----:B------:R-:W2:Y:S01]  /*0fd0*/  LDCU UR5, c[0x0][UR5+0x2b0] ;  /* 0x00005600050577ac */ /* 0x000ea20008000800 */
[----:B------:R-:W-:-:S05]  /*0fe0*/  CS2R.32 R55, SR_CgaSize ;  /* 0x0000000000377805 */ /* 0x000fca0000008a00 */
[----:B------:R-:W-:-:S05]  /*0ff0*/  IMAD R55, R55, -0xa0, RZ ;  /* 0xffffff6037377824 */ /* 0x000fca00078e02ff */
[----:B------:R-:W-:-:S14]  /*1000*/  R2UR UR4, R55 ;  /* 0x00000000370472ca */ /* 0x000fdc00000e0000 */
[----:B------:R-:W3:Y:S01]  /*1010*/  LDCU UR4, c[0x0][UR4+0x2b4] ;  /* 0x00005680040477ac */ /* 0x000ee20008000800 */
[----:B------:R-:W4:Y:S01]  /*1020*/  S2UR UR7, SR_CTAID.Y ;  /* 0x00000000000779c3 */ /* 0x000f220000002600 */
[----:B------:R-:W-:-:S05]  /*1030*/  CS2R.32 R55, SR_CgaSize ;  /* 0x0000000000377805 */ /* 0x000fca0000008a00 */
[----:B------:R-:W-:-:S05]  /*1040*/  IMAD R55, R55, -0xa0, RZ ;  /* 0xffffff6037377824 */ /* 0x000fca00078e02ff */
[----:B------:R-:W-:-:S14]  /*1050*/  R2UR UR8, R55 ;  /* 0x00000000370872ca */ /* 0x000fdc00000e0000 */
[----:B------:R-:W3:Y:S01]  /*1060*/  LDCU UR8, c[0x0][UR8+0x2a0] ;  /* 0x00005400080877ac */ /* 0x000ee20008000800 */
[----:B------:R-:W-:-:S05]  /*1070*/  CS2R.32 R55, SR_CgaSize ;  /* 0x0000000000377805 */ /* 0x000fca0000008a00 */
[----:B------:R-:W-:-:S05]  /*1080*/  IMAD R55, R55, -0xa0, RZ ;  /* 0xffffff6037377824 */ /* 0x000fca00078e02ff */
[----:B------:R-:W-:-:S14]  /*1090*/  R2UR UR9, R55 ;  /* 0x00000000370972ca */ /* 0x000fdc00000e0000 */
[----:B------:R-:W3:Y:S01]  /*10a0*/  LDCU UR9, c[0x0][UR9+0x2a4] ;  /* 0x00005480090977ac */ /* 0x000ee20008000800 */
[----:B------:R-:W3:Y:S01]  /*10b0*/  S2UR UR10, SR_CgaCtaId ;  /* 0x00000000000a79c3 */ /* 0x000ee20000008800 */
[----:B------:R-:W-:Y:S01]  /*10c0*/  UISETP.GT.U32.AND UP0, UPT, UR47, 0xffff, UPT ;  /* 0x0000ffff2f00788c */ /* 0x000fe2000bf04070 */
[----:B------:R-:W3:Y:S01]  /*10d0*/  LDCU UR18, c[0x0][0xb24] ;  /* 0x00016480ff1277ac */ /* 0x000ee20008000800 */
[----:B------:R-:W-:Y:S01]  /*10e0*/  UMOV UR29, 0x5 ;  /* 0x00000005001d7882 */ /* 0x000fe20000000000 */
[----:B-1----:R-:W-:-:S04]  /*10f0*/  I2FP.F32.U32 R2, UR21 ;  /* 0x0000001500027c45 */ /* 0x002fc80008201000 */
[----:B------:R-:W1:Y:S01]  /*1100*/  S2UR UR36, SR_CTAID.Z ;  /* 0x00000000002479c3 */ /* 0x000e620000002700 */
[----:B------:R-:W1:Y:S01]  /*1110*/  LDCU UR45, c[0x0][0xb24] ;  /* 0x00016480ff2d77ac */ /* 0x000e620008000800 */
[----:B--2---:R-:W-:Y:S01]  /*1120*/  FMUL R2, R2, UR5 ;  /* 0x0000000502027c20 */ /* 0x004fe20008400000 */
[----:B------:R-:W-:Y:S01]  /*1130*/  USEL UR5, UR47, 0xffff, !UP0 ;  /* 0x0000ffff2f057887 */ /* 0x000fe2000c000000 */
[----:B----4-:R-:W-:Y:S01]  /*1140*/  I2FP.F32.U32 R0, UR7 ;  /* 0x0000000700007c45 */ /* 0x010fe20008201000 */
[----:B------:R-:W2:Y:S03]  /*1150*/  LDCU UR23, c[0x0][0xb30] ;  /* 0x00016600ff1777ac */ /* 0x000ea60008000800 */
[----:B------:R-:W4:Y:S01]  /*1160*/  F2I.U32.TRUNC.NTZ R2, R2 ;  /* 0x0000000200027305 */ /* 0x000f22000020f000 */
[----:B---3--:R-:W-:Y:S01]  /*1170*/  FMUL R0, R0, UR4 ;  /* 0x0000000400007c20 */ /* 0x008fe20008400000 */
[----:B------:R-:W-:-:S02]  /*1180*/  ULOP3.LUT UR19, UR5, 0xffff, URZ, 0xc0, !UPT ;  /* 0x0000ffff05137892 */ /* 0x000fc4000f8ec0ff */
[----:B------:R-:W-:Y:S02]  /*1190*/  USHF.L.U32 UR28, UR10, 0xa, URZ ;  /* 0x0000000a0a1c7899 */ /* 0x000fe400080006ff */
[----:B------:R-:W-:Y:S02]  /*11a0*/  UISETP.GE.AND UP2, UPT, UR18, 0x1, UPT ;  /* 0x000000011200788c */ /* 0x000fe4000bf46270 */
[----:B------:R-:W3:Y:S01]  /*11b0*/  F2I.U32.TRUNC.NTZ R0, R0 ;  /* 0x0000000000007305 */ /* 0x000ee2000020f000 */
[----:B------:R-:W-:Y:S01]  /*11c0*/  UMOV UR20, UR7 ;  /* 0x0000000700147c82 */ /* 0x000fe20008000000 */
[----:B------:R-:W-:Y:S01]  /*11d0*/  UMOV UR16, UR21 ;  /* 0x0000001500107c82 */ /* 0x000fe20008000000 */
[----:B----4-:R-:W-:Y:S02]  /*11e0*/  R2UR UR4, R2 ;  /* 0x00000000020472ca */ /* 0x010fe400000e0000 */
[----:B------:R-:W-:Y:S02]  /*11f0*/  PRMT R2, RZ, 0x7610, R2 ;  /* 0x00007610ff027816 */ /* 0x000fe40000000002 */
[----:B---3--:R-:W-:-:S02]  /*1200*/  R2UR UR6, R0 ;  /* 0x00000000000672ca */ /* 0x008fc400000e0000 */
[----:B------:R-:W-:-:S07]  /*1210*/  PRMT R0, RZ, 0x7610, R0 ;  /* 0x00007610ff007816 */ /* 0x000fce0000000000 */
[----:B------:R-:W-:-:S04]  /*1220*/  UIADD3 UR5, UPT, UPT, -UR4, URZ, URZ ;  /* 0x000000ff04057290 */ /* 0x000fc8000fffe1ff */
[----:B------:R-:W-:Y:S02]  /*1230*/  UIMAD UR5, UR8, UR5, UR21 ;  /* 0x00000005080572a4 */ /* 0x000fe4000f8e0215 */
[----:B------:R-:W-:-:S04]  /*1240*/  UIADD3 UR4, UPT, UPT, -UR6, URZ, URZ ;  /* 0x000000ff06047290 */ /* 0x000fc8000fffe1ff */
[----:B------:R-:W-:Y:S01]  /*1250*/  IMAD.U32 R55, RZ, RZ, UR5 ;  /* 0x00000005ff377e24 */ /* 0x000fe2000f8e00ff */
[----:B------:R-:W-:-:S06]  /*1260*/  UIMAD UR4, UR9, UR4, UR7 ;  /* 0x00000004090472a4 */ /* 0x000fcc000f8e0207 */
[----:B------:R-:W-:Y:S01]  /*1270*/  IMAD.U32 R54, RZ, RZ, UR4 ;  /* 0x00000004ff367e24 */ /* 0x000fe2000f8e00ff */
[----:B-12---:R-:W-:Y:S06]  /*1280*/  BRA.U UP4, `(.L_x_17) ;  /* 0x0000000104447547 */ /* 0x006fec000b800000 */
[----:B------:R-:W-:Y:S02]  /*1290*/  R2UR UR4, R55 ;  /* 0x00000000370472ca */ /* 0x000fe400000e0000 */
[----:B------:R-:W-:-:S11]  /*12a0*/  R2UR UR8, R54 ;  /* 0x00000000360872ca */ /* 0x000fd600000e0000 */
[----:B------:R-:W-:Y:S02]  /*12b0*/  UISETP.GT.U32.AND UP0, UPT, UR4, 0x1, UPT ;  /* 0x000000010400788c */ /* 0x000fe4000bf04070 */
[----:B------:R-:W-:Y:S02]  /*12c0*/  ULOP3.LUT UR4, UR4, 0xfffffffe, URZ, 0xc0, !UPT ;  /* 0xfffffffe04047892 */ /* 0x000fe4000f8ec0ff */
[----:B------:R-:W-:Y:S02]  /*12d0*/  UISETP.NE.AND UP1, UPT, UR8, URZ, UP0 ;  /* 0x000000ff0800728c */ /* 0x000fe40008725270 */
[----:B------:R-:W-:Y:S02]  /*12e0*/  UISETP.NE.AND UP0, UPT, UR8, 0x1, UP0 ;  /* 0x000000010800788c */ /* 0x000fe40008705270 */
[----:B------:R-:W-:Y:S02]  /*12f0*/  USEL UR7, URZ, 0x1, UP1 ;  /* 0x00000001ff077887 */ /* 0x000fe40008800000 */
[----:B------:R-:W-:-:S02]  /*1300*/  USEL UR6, URZ, 0x4, UP0 ;  /* 0x00000004ff067887 */ /* 0x000fc40008000000 */
[----:B------:R-:W-:Y:S02]  /*1310*/  USEL UR5, URZ, 0x2, UP1 ;  /* 0x00000002ff057887 */ /* 0x000fe40008800000 */
[----:B------:R-:W-:Y:S02]  /*1320*/  ULEA UR4, UR8, UR4, 0x1 ;  /* 0x0000000408047291 */ /* 0x000fe4000f8e08ff */
[----:B------:R-:W-:Y:S02]  /*1330*/  USEL UR8, URZ, 0x8, UP0 ;  /* 0x00000008ff087887 */ /* 0x000fe40008000000 */
[----:B------:R-:W-:-:S03]  /*1340*/  UIADD3 UR5, UPT, UPT, UR5, UR6, UR7 ;  /* 0x0000000605057290 */ /* 0x000fc6000fffe007 */
[----:B------:R-:W-:Y:S01]  /*1350*/  UMOV UR6, 0x3 ;  /* 0x0000000300067882 */ /* 0x000fe20000000000 */
[----:B------:R-:W-:Y:S02]  /*1360*/  UIADD3 UR5, UPT, UPT, UR5, UR8, URZ ;  /* 0x0000000805057290 */ /* 0x000fe4000fffe0ff */
[----:B------:R-:W-:-:S04]  /*1370*/  USHF.L.U32 UR4, UR6, UR4, URZ ;  /* 0x0000000406047299 */ /* 0x000fc800080006ff */
[----:B------:R-:W-:Y:S02]  /*1380*/  IMAD.U32 R2, RZ, RZ, UR5 ;  /* 0x00000005ff027e24 */ /* 0x000fe4000f8e00ff */
[----:B------:R-:W-:Y:S02]  /*1390*/  IMAD.U32 R0, RZ, RZ, UR4 ;  /* 0x00000004ff007e24 */ /* 0x000fe4000f8e00ff */
.L_x_17:
[----:B------:R-:W-:Y:S05]  /*13a0*/  BRA.U !UP2, `(.L_x_18) ;  /* 0x000000010ad07547 */ /* 0x000fea000b800000 */
[----:B------:R-:W1:Y:S01]  /*13b0*/  LDCU.128 UR24, c[0x0][0xb10] ;  /* 0x00016200ff1877ac */ /* 0x000e620008000c00 */
[----:B------:R-:W2:Y:S01]  /*13c0*/  LDCU UR12, c[0x0][0x370] ;  /* 0x00006e00ff0c77ac */ /* 0x000ea20008000800 */
[----:B------:R-:W3:Y:S01]  /*13d0*/  LDCU UR5, c[0x0][0x374] ;  /* 0x00006e80ff0577ac */ /* 0x000ee20008000800 */
[----:B------:R-:W4:Y:S01]  /*13e0*/  LDCU UR22, c[0x0][0xb0c] ;  /* 0x00016180ff1677ac */ /* 0x000f220008000800 */
[----:B------:R-:W4:Y:S01]  /*13f0*/  LDCU UR4, c[0x0][0xb20] ;  /* 0x00016400ff0477ac */ /* 0x000f220008000800 */
[----:B------:R-:W4:Y:S01]  /*1400*/  LDCU.64 UR16, c[0x0][0xb28] ;  /* 0x00016500ff1077ac */ /* 0x000f220008000a00 */
[----:B-1----:R-:W-:Y:S02]  /*1410*/  UISETP.NE.AND UP0, UPT, UR26, 0x1, UPT ;  /* 0x000000011a00788c */ /* 0x002fe4000bf05270 */
[----:B---3--:R-:W-:Y:S02]  /*1420*/  UIMAD.WIDE.U32 UR6, UR5, UR27, URZ ;  /* 0x0000001b050672a5 */ /* 0x008fe4000f8e00ff */
[----:B--2---:R-:W-:-:S02]  /*1430*/  UIMAD.WIDE.U32 UR8, UR12, UR24, URZ ;  /* 0x000000180c0872a5 */ /* 0x004fc4000f8e00ff */
[----:B----4-:R-:W-:Y:S02]  /*1440*/  UISETP.NE.AND UP1, UPT, UR22, 0x1, UPT ;  /* 0x000000011600788c */ /* 0x010fe4000bf25270 */
[----:B------:R-:W-:Y:S01]  /*1450*/  UISETP.NE.AND UP2, UPT, UR18, 0x1, UPT ;  /* 0x000000011200788c */ /* 0x000fe2000bf45270 */
[----:B------:R-:W-:Y:S02]  /*1460*/  UMOV UR6, UR7 ;  /* 0x0000000700067c82 */ /* 0x000fe40008000000 */
[----:B------:R-:W-:Y:S01]  /*1470*/  UMOV UR8, UR9 ;  /* 0x0000000900087c82 */ /* 0x000fe20008000000 */
[----:B------:R-:W-:Y:S02]  /*1480*/  @UP0 USHF.R.U32.HI UR5, URZ, UR4, UR6 ;  /* 0x00000004ff050299 */ /* 0x000fe40008011606 */
[----:B------:R-:W-:Y:S02]  /*1490*/  UIMAD.WIDE.U32 UR14, UR20, UR27, URZ ;  /* 0x0000001b140e72a5 */ /* 0x000fe4000f8e00ff */
[----:B------:R-:W-:-:S02]  /*14a0*/  UIMAD.WIDE.U32 UR6, UR5, UR16, URZ ;  /* 0x00000010050672a5 */ /* 0x000fc4000f8e00ff */
[----:B------:R-:W-:Y:S02]  /*14b0*/  @UP1 USHF.R.U32.HI UR12, URZ, UR25, UR8 ;  /* 0x00000019ff0c1299 */ /* 0x000fe40008011608 */
[----:B------:R-:W-:Y:S02]  /*14c0*/  UIMAD.WIDE.U32 UR10, UR21, UR24, URZ ;  /* 0x00000018150a72a5 */ /* 0x000fe4000f8e00ff */
[----:B------:R-:W-:Y:S01]  /*14d0*/  UIMAD.WIDE.U32 UR8, UR12, UR16, URZ ;  /* 0x000000100c0872a5 */ /* 0x000fe2000f8e00ff */
[----:B------:R-:W-:Y:S01]  /*14e0*/  UMOV UR14, UR15 ;  /* 0x0000000f000e7c82 */ /* 0x000fe20008000000 */
[----:B------:R-:W-:Y:S01]  /*14f0*/  UMOV UR6, UR7 ;  /* 0x0000000700067c82 */ /* 0x000fe20008000000 */
[----:B------:R-:W-:Y:S02]  /*1500*/  USHF.R.U32.HI UR14, URZ, UR4, UR14 ;  /* 0x00000004ff0e7299 */ /* 0x000fe4000801160e */
[----:B------:R-:W-:Y:S01]  /*1510*/  @UP2 USHF.R.U32.HI UR5, URZ, UR17, UR6 ;  /* 0x00000011ff052299 */ /* 0x000fe20008011606 */
[----:B------:R-:W-:-:S02]  /*1520*/  UMOV UR10, UR11 ;  /* 0x0000000b000a7c82 */ /* 0x000fc40008000000 */
[----:B------:R-:W-:Y:S01]  /*1530*/  UMOV UR6, UR9 ;  /* 0x0000000900067c82 */ /* 0x000fe20008000000 */
[----:B------:R-:W-:Y:S02]  /*1540*/  USHF.R.U32.HI UR10, URZ, UR25, UR10 ;  /* 0x00000019ff0a7299 */ /* 0x000fe4000801160a */
[----:B------:R-:W-:Y:S02]  /*1550*/  @UP2 USHF.R.U32.HI UR12, URZ, UR17, UR6 ;  /* 0x00000011ff0c2299 */ /* 0x000fe40008011606 */
[----:B------:R-:W-:Y:S02]  /*1560*/  USEL UR4, UR20, UR14, !UP0 ;  /* 0x0000000e14047287 */ /* 0x000fe4000c000000 */
[----:B------:R-:W-:Y:S02]  /*1570*/  UIMAD UR6, UR5, UR18, URZ ;  /* 0x00000012050672a4 */ /* 0x000fe4000f8e02ff */
[----:B------:R-:W-:Y:S02]  /*1580*/  USEL UR5, UR21, UR10, !UP1 ;  /* 0x0000000a15057287 */ /* 0x000fe4000c800000 */
[----:B------:R-:W-:-:S02]  /*1590*/  UIMAD UR8, UR12, UR18, URZ ;  /* 0x000000120c0872a4 */ /* 0x000fc4000f8e02ff */
[----:B------:R-:W-:Y:S02]  /*15a0*/  UISETP.GE.AND UP0, UPT, UR4, UR6, UPT ;  /* 0x000000060400728c */ /* 0x000fe4000bf06270 */
[----:B------:R-:W-:Y:S02]  /*15b0*/  UIMAD.WIDE.U32 UR6, UR4, UR16, URZ ;  /* 0x00000010040672a5 */ /* 0x000fe4000f8e00ff */
[----:B------:R-:W-:Y:S02]  /*15c0*/  UISETP.GE.OR UP0, UPT, UR5, UR8, UP0 ;  /* 0x000000080500728c */ /* 0x000fe40008706670 */
[----:B------:R-:W-:Y:S02]  /*15d0*/  UIMAD.WIDE.U32 UR8, UR5, UR16, URZ ;  /* 0x00000010050872a5 */ /* 0x000fe4000f8e00ff */
[----:B------:R-:W-:Y:S02]  /*15e0*/  USHF.R.U32.HI UR7, URZ, UR17, UR7 ;  /* 0x00000011ff077299 */ /* 0x000fe40008011607 */
[----:B------:R-:W-:-:S02]  /*15f0*/  UIADD3 UR10, UPT, UPT, -UR4, URZ, URZ ;  /* 0x000000ff040a7290 */ /* 0x000fc4000fffe1ff */
[----:B------:R-:W-:Y:S02]  /*1600*/  USEL UR7, UR4, UR7, !UP2 ;  /* 0x0000000704077287 */ /* 0x000fe4000d000000 */
[----:B------:R-:W-:Y:S01]  /*1610*/  UIADD3 UR16, UPT, UPT, -UR5, URZ, URZ ;  /* 0x000000ff05107290 */ /* 0x000fe2000fffe1ff */
[----:B------:R-:W-:Y:S01]  /*1620*/  @!UP0 UMOV UR6, UR9 ;  /* 0x0000000900068c82 */ /* 0x000fe20008000000 */
[----:B------:R-:W-:Y:S02]  /*1630*/  UIADD3 UR8, UPT, UPT, -UR7, URZ, URZ ;  /* 0x000000ff07087290 */ /* 0x000fe4000fffe1ff */
[----:B------:R-:W-:Y:S02]  /*1640*/  @!UP0 USHF.R.U32.HI UR6, URZ, UR17, UR6 ;  /* 0x00000011ff068299 */ /* 0x000fe40008011606 */
[----:B------:R-:W-:Y:S02]  /*1650*/  UIMAD UR8, UR18, UR8, UR4 ;  /* 0x00000008120872a4 */ /* 0x000fe4000f8e0204 */
[----:B------:R-:W-:-:S02]  /*1660*/  @!UP0 USEL UR6, UR5, UR6, !UP2 ;  /* 0x0000000605068287 */ /* 0x000fc4000d000000 */
[----:B------:R-:W-:Y:S02]  /*1670*/  UIMAD UR20, UR26, UR10, UR20 ;  /* 0x0000000a1a1472a4 */ /* 0x000fe4000f8e0214 */
[----:B------:R-:W-:Y:S02]  /*1680*/  @!UP0 UIADD3 UR7, UPT, UPT, UR7, -UR6, URZ ;  /* 0x8000000607078290 */ /* 0x000fe4000fffe0ff */
[----:B------:R-:W-:Y:S02]  /*1690*/  @!UP0 UIMAD UR6, UR8, UR12, UR6 ;  /* 0x0000000c080682a4 */ /* 0x000fe4000f8e0206 */
[----:B------:R-:W-:Y:S02]  /*16a0*/  @!UP0 UIMAD UR4, UR7, UR18, UR5 ;  /* 0x00000012070482a4 */ /* 0x000fe4000f8e0205 */
[----:B------:R-:W-:Y:S02]  /*16b0*/  UIMAD UR16, UR22, UR16, UR21 ;  /* 0x00000010161072a4 */ /* 0x000fe4000f8e0215 */
[----:B------:R-:W-:Y:S01]  /*16c0*/  UIMAD UR20, UR4, UR26, UR20 ;  /* 0x0000001a041472a4 */ /* 0x000fe2000f8e0214 */
[----:B------:R-:W-:-:S02]  /*16d0*/  @!UP0 UMOV UR5, UR6 ;  /* 0x0000000600058c82 */ /* 0x000fc40008000000 */
[----:B------:R-:W-:-:S12]  /*16e0*/  UIMAD UR16, UR5, UR22, UR16 ;  /* 0x00000016051072a4 */ /* 0x000fd8000f8e0210 */
.L_x_18:
[----:B------:R-:W-:Y:S02]  /*16f0*/  UISETP.NE.AND UP0, UPT, UR23, 0x1, UPT ;  /* 0x000000011700788c */ /* 0x000fe4000bf05270 */
[----:B------:R-:W-:Y:S02]  /*1700*/  UISETP.NE.AND UP1, UPT, UR13, 0x2, UPT ;  /* 0x000000020d00788c */ /* 0x000fe4000bf25270 */
[----:B------:R-:W-:Y:S02]  /*1710*/  ULOP3.LUT UR28, UR28, 0x800, URZ, 0xc0, !UPT ;  /* 0x000008001c1c7892 */ /* 0x000fe4000f8ec0ff */
[----:B------:R-:W-:-:S03]  /*1720*/  USHF.L.U32 UR24, UR29, UR19, URZ ;  /* 0x000000131d187299 */ /* 0x000fc600080006ff */
[----:B------:R-:W-:Y:S09]  /*1730*/  BRA.U UP0, `(.L_x_19) ;  /* 0x0000000100447547 */ /* 0x000ff2000b800000 */
[----:B------:R-:W1:Y:S01]  /*1740*/  LDCU.128 UR8, c[0x0][0xb10] ;  /* 0x00016200ff0877ac */ /* 0x000e620008000c00 */
[----:B------:R-:W2:Y:S01]  /*1750*/  LDCU UR12, c[0x0][0xb0c] ;  /* 0x00016180ff0c77ac */ /* 0x000ea20008000800 */
[----:B------:R-:W3:Y:S01]  /*1760*/  LDCU UR14, c[0x0][0xb20] ;  /* 0x00016400ff0e77ac */ /* 0x000ee20008000800 */
[----:B-1----:R-:W-:Y:S02]  /*1770*/  UIMAD.WIDE.U32 UR6, UR16, UR8, URZ ;  /* 0x00000008100672a5 */ /* 0x002fe4000f8e00ff */
[----:B------:R-:W-:Y:S02]  /*1780*/  UIMAD.WIDE.U32 UR4, UR20, UR11, URZ ;  /* 0x0000000b140472a5 */ /* 0x000fe4000f8e00ff */
[----:B--2---:R-:W-:Y:S02]  /*1790*/  UISETP.NE.AND UP2, UPT, UR12, 0x1, UPT ;  /* 0x000000010c00788c */ /* 0x004fe4000bf45270 */
[----:B------:R-:W-:Y:S01]  /*17a0*/  UISETP.NE.AND UP0, UPT, UR10, 0x1, UPT ;  /* 0x000000010a00788c */ /* 0x000fe2000bf05270 */
[----:B------:R-:W-:-:S02]  /*17b0*/  UMOV UR6, UR7 ;  /* 0x0000000700067c82 */ /* 0x000fc40008000000 */
[----:B------:R-:W-:Y:S01]  /*17c0*/  UMOV UR4, UR5 ;  /* 0x0000000500047c82 */ /* 0x000fe20008000000 */
[----:B------:R-:W-:Y:S02]  /*17d0*/  USHF.R.U32.HI UR6, URZ, UR9, UR6 ;  /* 0x00000009ff067299 */ /* 0x000fe40008011606 */
[----:B---3--:R-:W-:Y:S02]  /*17e0*/  USHF.R.U32.HI UR4, URZ, UR14, UR4 ;  /* 0x0000000eff047299 */ /* 0x008fe40008011604 */
[----:B------:R-:W-:Y:S02]  /*17f0*/  USEL UR5, UR16, UR6, !UP2 ;  /* 0x0000000610057287 */ /* 0x000fe4000d000000 */
[----:B------:R-:W-:-:S04]  /*1800*/  USEL UR4, UR20, UR4, !UP0 ;  /* 0x0000000414047287 */ /* 0x000fc8000c000000 */
[----:B------:R-:W-:Y:S02]  /*1810*/  UIADD3 UR6, UPT, UPT, -UR4, UR5, URZ ;  /* 0x0000000504067290 */ /* 0x000fe4000fffe1ff */
[----:B------:R-:W-:Y:S02]  /*1820*/  UIADD3 UR4, UPT, UPT, UR4, -UR5, URZ ;  /* 0x8000000504047290 */ /* 0x000fe4000fffe0ff */
[----:B------:R-:W-:Y:S02]  /*1830*/  UIMAD UR20, UR6, UR10, UR20 ;  /* 0x0000000a061472a4 */ /* 0x000fe4000f8e0214 */
[----:B------:R-:W-:-:S12]  /*1840*/  UIMAD UR16, UR4, UR12, UR16 ;  /* 0x0000000c041072a4 */ /* 0x000fd8000f8e0210 */
.L_x_19:
[----:B------:R-:W-:Y:S05]  /*1850*/  BRA.U !UP5, `(.L_x_20) ;  /* 0x000000010d0c7547 */ /* 0x000fea000b800000 */
[----:B------:R-:W-:Y:S01]  /*1860*/  UCGABAR_WAIT ;  /* 0x0000000000007dc7 */ /* 0x000fe20008000000 */
[----:B------:R-:W-:Y:S01]  /*1870*/  CCTL.IVALL ;  /* 0x00000000ff00798f */ /* 0x000fe20002000000 */
[----:B------:R-:W-:Y:S05]  /*1880*/  BRA `(.L_x_21) ;  /* 0x0000000000047947 */ /* 0x000fea0003800000 */
.L_x_20:
[----:B------:R-:W-:Y:S06]  /*1890*/  BAR.SYNC.DEFER_BLOCKING 0x0 ;  /* 0x0000000000007b1d */ /* 0x000fec0000010000 */
.L_x_21:
[----:B------:R-:W-:Y:S05]  /*18a0*/  BRA.U UP1, `(.L_x_22) ;  /* 0x0000001501807547 */ /* 0x000fea000b800000 */
[----:B------:R-:W1:Y:S01]  /*18b0*/  LDCU UR6, c[0x0][0x38c] ;  /* 0x00007180ff0677ac */ /* 0x000e620008000800 */
[----:B------:R-:W2:Y:S01]  /*18c0*/  S2UR UR9, SR_CgaCtaId ;  /* 0x00000000000979c3 */ /* 0x000ea20000008800 */
[----:B------:R-:W-:Y:S01]  /*18d0*/  PLOP3.LUT P1, PT, PT, PT, UP3, 0x80, 0x8 ;  /* 0x000000000008781c */ /* 0x000fe20003f2f038 */
[----:B------:R-:W-:Y:S01]  /*18e0*/  IMAD.MOV.U32 R12, RZ, RZ, 0x1 ;  /* 0x00000001ff0c7424 */ /* 0x000fe200078e00ff */
[----:B------:R-:W-:Y:S01]  /*18f0*/  UMOV UR8, 0x400 ;  /* 0x0000040000087882 */ /* 0x000fe20000000000 */
[----:B------:R-:W-:Y:S01]  /*1900*/  UISETP.NE.AND UP1, UPT, UR13, URZ, UPT ;  /* 0x000000ff0d00728c */ /* 0x000fe2000bf25270 */
[----:B------:R-:W-:Y:S01]  /*1910*/  ISETP.NE.AND P2, PT, R3, RZ, P3 ;  /* 0x000000ff0300720c */ /* 0x000fe20001f45270 */
[----:B------:R-:W-:Y:S01]  /*1920*/  USHF.L.U32 UR7, UR21, 0x7, URZ ;  /* 0x0000000715077899 */ /* 0x000fe200080006ff */
[----:B------:R-:W-:Y:S01]  /*1930*/  PLOP3.LUT P1, PT, P1, PT, PT, 0x8, 0x80 ;  /* 0x000000000080781c */ /* 0x000fe20000f2e170 */
[----:B------:R-:W-:Y:S01]  /*1940*/  USHF.L.U32 UR46, UR21, 0x6, URZ ;  /* 0x00000006152e7899 */ /* 0x000fe200080006ff */
[----:B------:R-:W-:Y:S01]  /*1950*/  CS2R R10, SRZ ;  /* 0x00000000000a7805 */ /* 0x000fe2000001ff00 */
[----:B------:R-:W-:Y:S01]  /*1960*/  IMAD.MOV.U32 R9, RZ, RZ, RZ ;  /* 0x000000ffff097224 */ /* 0x000fe200078e00ff */
[----:B------:R-:W3:Y:S01]  /*1970*/  LDCU UR39, c[0x0][0x370] ;  /* 0x00006e00ff2777ac */ /* 0x000ee20008000800 */
[----:B------:R-:W-:Y:S01]  /*1980*/  IMAD.MOV.U32 R8, RZ, RZ, 0x1 ;  /* 0x00000001ff087424 */ /* 0x000fe200078e00ff */
[----:B------:R-:W4:Y:S01]  /*1990*/  LDCU.64 UR26, c[0x0][0x348] ;  /* 0x00006900ff1a77ac */ /* 0x000f220008000a00 */
[----:B-1----:R-:W-:-:S02]  /*19a0*/  UIADD3 UR5, UPT, UPT, UR6, 0x1f, URZ ;  /* 0x0000001f06057890 */ /* 0x002fc4000fffe0ff */
[----:B------:R-:W-:Y:S02]  /*19b0*/  UIADD3 UR47, UPT, UPT, UR6, 0x3e, URZ ;  /* 0x0000003e062f7890 */ /* 0x000fe4000fffe0ff */
[----:B------:R-:W-:Y:S02]  /*19c0*/  USHF.R.S32.HI UR4, URZ, 0x1f, UR5 ;  /* 0x0000001fff047899 */ /* 0x000fe40008011405 */
[----:B--2---:R-:W-:Y:S02]  /*19d0*/  ULEA UR13, UR9, UR8, 0x18 ;  /* 0x00000008090d7291 */ /* 0x004fe4000f8ec0ff */
[----:B------:R-:W-:Y:S02]  /*19e0*/  ULEA.HI UR4, UR4, UR5, URZ, 0x5 ;  /* 0x0000000504047291 */ /* 0x000fe4000f8f28ff */
[----:B------:R-:W-:Y:S02]  /*19f0*/  ULOP3.LUT UR5, UR7, 0x80, URZ, 0xc0, !UPT ;  /* 0x0000008007057892 */ /* 0x000fe4000f8ec0ff */
[----:B------:R-:W-:-:S02]  /*1a00*/  USHF.R.S32.HI UR41, URZ, 0x5, UR4 ;  /* 0x00000005ff297899 */ /* 0x000fc40008011404 */
[----:B------:R-:W-:Y:S02]  /*1a10*/  UIADD3 UR4, UPT, UPT, UR6, -0x1, URZ ;  /* 0xffffffff06047890 */ /* 0x000fe4000fffe0ff */
[----:B------:R-:W-:Y:S02]  /*1a20*/  UISETP.LT.U32.AND UP0, UPT, UR41, 0x8, UPT ;  /* 0x000000082900788c */ /* 0x000fe4000bf01070 */
[----:B------:R-:W-:Y:S02]  /*1a30*/  UISETP.GE.U32.AND UP2, UPT, UR4, -0x3f, UPT ;  /* 0xffffffc10400788c */ /* 0x000fe4000bf46070 */
[----:B------:R-:W-:Y:S02]  /*1a40*/  USEL UR40, UR41, 0x8, UP0 ;  /* 0x0000000829287887 */ /* 0x000fe40008000000 */
[----:B------:R-:W-:Y:S02]  /*1a50*/  ULEA UR30, UR28, UR13, 0x2 ;  /* 0x0000000d1c1e7291 */ /* 0x000fe4000f8e10ff */
[----:B------:R-:W-:Y:S01]  /*1a60*/  UIADD3 UR4, UPT, UPT, UR40, -0x1, URZ ;  /* 0xffffffff28047890 */ /* 0x000fe2000fffe0ff */
[----:B------:R-:W1:Y:S04]  /*1a70*/  LDCU UR38, c[0x0][0x374] ;  /* 0x00006e80ff2677ac */ /* 0x000e680008000800 */
[----:B------:R-:W-:-:S02]  /*1a80*/  @UP2 UIADD3 UR4, UPT, UPT, UR40, URZ, URZ ;  /* 0x000000ff28042290 */ /* 0x000fc4000fffe0ff */
[----:B------:R-:W-:Y:S02]  /*1a90*/  ULOP3.LUT UR46, UR46, 0x40, URZ, 0xc0, !UPT ;  /* 0x000000402e2e7892 */ /* 0x000fe4000f8ec0ff */
[----:B------:R-:W-:Y:S02]  /*1aa0*/  USEL UR21, UR53, 0x2, UP1 ;  /* 0x0000000235157887 */ /* 0x000fe40008800000 */
[----:B------:R-:W-:Y:S02]  /*1ab0*/  ULEA.HI UR44, UR28, UR5, URZ, 0x1b ;  /* 0x000000051c2c7291 */ /* 0x000fe4000f8fd8ff */
[----:B------:R-:W-:Y:S02]  /*1ac0*/  UIADD3 UR30, UPT, UPT, UR30, 0x8400, URZ ;  /* 0x000084001e1e7890 */ /* 0x000fe4000fffe0ff */
[----:B------:R-:W-:Y:S02]  /*1ad0*/  UIADD3 UR43, UPT, UPT, UR41, -UR40, URZ ;  /* 0x80000028292b7290 */ /* 0x000fe4000fffe0ff */
[----:B------:R-:W-:-:S02]  /*1ae0*/  UIADD3 UR29, UPT, UPT, UR4, 0x1, URZ ;  /* 0x00000001041d7890 */ /* 0x000fc4000fffe0ff */
[----:B------:R-:W-:Y:S01]  /*1af0*/  UIADD3 UR42, UPT, UPT, -UR4, URZ, URZ ;  /* 0x000000ff042a7290 */ /* 0x000fe2000fffe1ff */
[----:B-1-34-:R-:W-:-:S11]  /*1b00*/  UMOV UR6, URZ ;  /* 0x000000ff00067c82 */ /* 0x01afd60008000000 */
.L_x_42:
[----:B------:R-:W1:Y:S02]  /*1b10*/  S2UR UR4, SR_CgaCtaId ;  /* 0x00000000000479c3 */ /* 0x000e640000008800 */
[----:B-1----:R-:W-:-:S09]  /*1b20*/  UISETP.NE.AND UP0, UPT, UR4, URZ, UPT ;  /* 0x000000ff0400728c */ /* 0x002fd2000bf05270 */
[----:B------:R-:W-:Y:S05]  /*1b30*/  BRA.U UP0, `(.L_x_23) ;  /* 0x0000000100287547 */ /* 0x000fea000b800000 */
[----:B------:R-:W-:Y:S02]  /*1b40*/  LEA R0, R9, UR13, 0x3 ;  /* 0x0000000d09007c11 */ /* 0x000fe4000f8e18ff */
[----:B------:R-:W-:-:S04]  /*1b50*/  SHF.L.U32 R2, R8, 0x1f, RZ ;  /* 0x0000001f08027819 */ /* 0x000fc800000006ff */
[----:B------:R-:W1:Y:S02]  /*1b60*/  SYNCS.PHASECHK.TRANS64.TRYWAIT P0, [R0+URZ+0x140], R2 ;  /* 0x00014002000075a7 */ /* 0x000e6400080011ff */
[----:B-1----:R-:W-:Y:S05]  /*1b70*/  @!P0 BRA `(.L_x_24) ;  /* 0x000000a000a08947 */ /* 0x002fea0003800000 */
.L_x_189:
[----:B------:R-:W-:Y:S01]  /*1b80*/  VIADD R9, R9, 0x1 ;  /* 0x0000000109097836 */ /* 0x000fe20000000000 */
[----:B------:R1:W-:Y:S04]  /*1b90*/  SYNCS.ARRIVE.TRANS64.A1T0 RZ, [R0+URZ+0x130], RZ ;  /* 0x000130ff00ff79a7 */ /* 0x0003e800081000ff */
[----:B------:R-:W-:-:S04]  /*1ba0*/  ISETP.NE.AND P0, PT, R9, 0x2, PT ;  /* 0x000000020900780c */ /* 0x000fc80003f05270 */
[----:B------:R-:W-:Y:S02]  /*1bb0*/  SEL R9, R9, RZ, P0 ;  /* 0x000000ff09097207 */ /* 0x000fe40000000000 */
[----:B-1----:R-:W-:-:S04]  /*1bc0*/  SEL R0, RZ, 0x1, P0 ;  /* 0x00000001ff007807 */ /* 0x002fc80000000000 */
[----:B------:R-:W-:-:S07]  /*1bd0*/  LOP3.LUT R8, R8, R0, RZ, 0x3c, !PT ;  /* 0x0000000008087212 */ /* 0x000fce00078e3cff */
.L_x_23:
[----:B------:R-:W-:Y:S01]  /*1be0*/  ULEA UR4, UR6, UR13, 0x3 ;  /* 0x0000000d06047291 */ /* 0x000fe2000f8e18ff */
[----:B------:R-:W-:Y:S01]  /*1bf0*/  SHF.L.U32 R0, R12, 0x1f, RZ ;  /* 0x0000001f0c007819 */ /* 0x000fe200000006ff */
[----:B------:R-:W-:Y:S02]  /*1c00*/  UISETP.GE.U32.AND UP0, UPT, UR47, 0x3f, UPT ;  /* 0x0000003f2f00788c */ /* 0x000fe4000bf06070 */
[----:B------:R-:W-:Y:S01]  /*1c10*/  ULEA UR11, UR20, UR46, 0x7 ;  /* 0x0000002e140b7291 */ /* 0x000fe2000f8e38ff */
[----:B------:R-:W-:-:S04]  /*1c20*/  UMOV UR7, URZ ;  /* 0x000000ff00077c82 */ /* 0x000fc80008000000 */
[----:B------:R1:W2:Y:S01]  /*1c30*/  SYNCS.PHASECHK.TRANS64.TRYWAIT P0, [UR4+0x40], R0 ;  /* 0x00004000ff0075a7 */ /* 0x0002a20008001104 */
[----:B------:R-:W-:-:S04]  /*1c40*/  ULEA.HI UR4, UR16, UR16, URZ, 0x1 ;  /* 0x0000001010047291 */ /* 0x000fc8000f8f08ff */
[----:B------:R-:W-:-:S04]  /*1c50*/  USHF.L.U32 UR4, UR4, 0x7, URZ ;  /* 0x0000000704047899 */ /* 0x000fc800080006ff */
[----:B------:R-:W-:-:S04]  /*1c60*/  ULOP3.LUT UR35, UR4, 0xffffff00, URZ, 0xc0, !UPT ;  /* 0xffffff0004237892 */ /* 0x000fc8000f8ec0ff */
[----:B------:R-:W-:Y:S01]  /*1c70*/  UIADD3 UR35, UPT, UPT, UR44, UR35, URZ ;  /* 0x000000232c237290 */ /* 0x000fe2000fffe0ff */
[----:B------:R-:W-:Y:S11]  /*1c80*/  BRA.U !UP0, `(.L_x_25) ;  /* 0x0000000108c87547 */ /* 0x000ff6000b800000 */
[----:B------:R-:W-:Y:S01]  /*1c90*/  UMOV UR16, UR42 ;  /* 0x0000002a00107c82 */ /* 0x000fe20008000000 */
[----:B------:R-:W-:Y:S01]  /*1ca0*/  UMOV UR4, UR6 ;  /* 0x0000000600047c82 */ /* 0x000fe20008000000 */
[----:B------:R-:W-:-:S05]  /*1cb0*/  UMOV UR34, URZ ;  /* 0x000000ff00227c82 */ /* 0x000fca0008000000 */
.L_x_31:
[----:B------:R-:W-:Y:S01]  /*1cc0*/  ULEA UR33, UR4, UR13, 0x3 ;  /* 0x0000000d04217291 */ /* 0x000fe2000f8e18ff */
[----:B------:R-:W-:Y:S01]  /*1cd0*/  @P3 MOV R2, 0xc000 ;  /* 0x0000c00000023802 */ /* 0x000fe20000000f00 */
[----:B--234-:R-:W-:Y:S10]  /*1ce0*/  @P0 BRA `(.L_x_26) ;  /* 0x00000000000c0947 */ /* 0x01cff40003800000 */
[----:B------:R-:W-:-:S04]  /*1cf0*/  SHF.L.U32 R3, R12, 0x1f, RZ ;  /* 0x0000001f0c037819 */ /* 0x000fc800000006ff */
[----:B------:R-:W2:Y:S02]  /*1d00*/  SYNCS.PHASECHK.TRANS64.TRYWAIT P0, [UR33+0x40], R3 ;  /* 0x00004003ff0075a7 */ /* 0x000ea40008001121 */
[----:B--2---:R-:W-:Y:S05]  /*1d10*/  @!P0 BRA `(.L_x_27) ;  /* 0x000000a0004c8947 */ /* 0x004fea0003800000 */
.L_x_26:
[----:B------:R2:W-:Y:S01]  /*1d20*/  @P3 SYNCS.ARRIVE.TRANS64 RZ, [UR33], R2 ;  /* 0x00000002ffff39a7 */ /* 0x0005e20008000021 */
[----:B------:R-:W-:Y:S02]  /*1d30*/  ULOP3.LUT UR5, UR21, 0x2, URZ, 0xfc, !UPT ;  /* 0x0000000215057892 */ /* 0x000fe4000f8efcff */
[----:B------:R-:W-:Y:S02]  /*1d40*/  UIADD3 UR16, UPT, UPT, UR16, 0x1, URZ ;  /* 0x0000000110107890 */ /* 0x000fe4000fffe0ff */
[----:B------:R-:W-:Y:S02]  /*1d50*/  UISETP.NE.AND UP0, UPT, UR5, 0x2, UPT ;  /* 0x000000020500788c */ /* 0x000fe4000bf05270 */
[----:B------:R-:W-:-:S07]  /*1d60*/  UISETP.NE.AND UP2, UPT, UR16, 0x1, UPT ;  /* 0x000000011000788c */ /* 0x000fce000bf45270 */
[----:B------:R-:W-:Y:S05]  /*1d70*/  BRA.U UP0, `(.L_x_28) ;  /* 0x0000000100047547 */ /* 0x000fea000b800000 */
[----:B------:R-:W-:Y:S05]  /*1d80*/  BPT.TRAP 0x1 ;  /* 0x000000040000795c */ /* 0x000fea0000300000 */
.L_x_28:
[----:B------:R-:W-:Y:S04]  /*1d90*/  BSSY.RECONVERGENT B0, `(.L_x_29) ;  /* 0x0000003000007945 */ /* 0x000fe80003800200 */
[----:B------:R-:W-:Y:S05]  /*1da0*/  @!P2 BRA `(.L_x_30) ;  /* 0x000000000004a947 */ /* 0x000fea0003800000 */
[----:B------:R-:W-:Y:S05]  /*1db0*/  BPT.TRAP 0x1 ;  /* 0x000000040000795c */ /* 0x000fea0000300000 */
.L_x_30:
[----:B------:R-:W-:Y:S05]  /*1dc0*/  BSYNC.RECONVERGENT B0 ;  /* 0x0000000000007941 */ /* 0x000fea0003800200 */
.L_x_29:
[----:B------:R-:W-:Y:S02]  /*1dd0*/  UIADD3 UR5, UPT, UPT, UR4, 0x1, URZ ;  /* 0x0000000104057890 */ /* 0x000fe4000fffe0ff */
[----:B------:R-:W-:Y:S02]  /*1de0*/  ULEA UR32, UR4, UR28, 0xc ;  /* 0x0000001c04207291 */ /* 0x000fe4000f8e60ff */
[----:B------:R-:W-:Y:S02]  /*1df0*/  UISETP.NE.AND UP0, UPT, UR5, 0x8, UPT ;  /* 0x000000080500788c */ /* 0x000fe4000bf05270 */
[----:B------:R-:W-:Y:S02]  /*1e00*/  UIADD3 UR14, UP1, UPT, UR26, 0x80, URZ ;  /* 0x000000801a0e7890 */ /* 0x000fe4000ff3e0ff */
[----:B------:R-:W-:Y:S02]  /*1e10*/  USEL UR7, URZ, 0x1, UP0 ;  /* 0x00000001ff077887 */ /* 0x000fe40008000000 */
[----:B------:R-:W-:-:S02]  /*1e20*/  USEL UR6, UR5, URZ, UP0 ;  /* 0x000000ff05067287 */ /* 0x000fc40008000000 */
[----:B------:R-:W-:Y:S02]  /*1e30*/  ULEA UR8, UR4, UR13, 0xd ;  /* 0x0000000d04087291 */ /* 0x000fe4000f8e68ff */
[----:B------:R-:W-:Y:S01]  /*1e40*/  ULEA UR5, UR6, UR13, 0x3 ;  /* 0x0000000d06057291 */ /* 0x000fe2000f8e18ff */
[----:B------:R-:W-:Y:S01]  /*1e50*/  LOP3.LUT R12, R12, UR7, RZ, 0x3c, !PT ;  /* 0x000000070c0c7c12 */ /* 0x000fe2000f8e3cff */
[----:B------:R-:W-:Y:S02]  /*1e60*/  ULEA UR32, UR32, UR13, 0x2 ;  /* 0x0000000d20207291 */ /* 0x000fe4000f8e10ff */
[----:B------:R-:W-:Y:S01]  /*1e70*/  UIADD3 UR4, UP0, UPT, UR26, 0x180, URZ ;  /* 0x000001801a047890 */ /* 0x000fe2000ff1e0ff */
[----:B-1----:R-:W-:Y:S01]  /*1e80*/  SHF.L.U32 R0, R12, 0x1f, RZ ;  /* 0x0000001f0c007819 */ /* 0x002fe200000006ff */
[----:B------:R-:W-:Y:S02]  /*1e90*/  ULOP3.LUT UR33, UR33, 0xfefffff8, URZ, 0xc0, !UPT ;  /* 0xfefffff821217892 */ /* 0x000fe4000f8ec0ff */
[----:B------:R-:W-:Y:S01]  /*1ea0*/  UIADD3.X UR15, UPT, UPT, URZ, UR27, URZ, UP1, !UPT ;  /* 0x0000001bff0f7290 */ /* 0x000fe20008ffe4ff */
[----:B------:R3:W4:Y:S01]  /*1eb0*/  SYNCS.PHASECHK.TRANS64.TRYWAIT P0, [UR5+0x40], R0 ;  /* 0x00004000ff0075a7 */ /* 0x0007220008001105 */
[----:B------:R-:W-:-:S02]  /*1ec0*/  UIADD3 UR32, UPT, UPT, UR32, 0x8400, URZ ;  /* 0x0000840020207890 */ /* 0x000fc4000fffe0ff */
[----:B------:R-:W-:Y:S02]  /*1ed0*/  UPRMT UR7, URZ, 0x5410, UR24 ;  /* 0x00005410ff077896 */ /* 0x000fe40008000018 */
[----:B------:R-:W-:Y:S02]  /*1ee0*/  UIADD3 UR8, UPT, UPT, UR8, 0x28400, URZ ;  /* 0x0002840008087890 */ /* 0x000fe4000fffe0ff */
[----:B------:R-:W-:Y:S01]  /*1ef0*/  UIADD3.X UR5, UPT, UPT, URZ, UR27, URZ, UP0, !UPT ;  /* 0x0000001bff057290 */ /* 0x000fe200087fe4ff */
[----:B------:R-:W-:Y:S01]  /*1f00*/  UMOV UR18, 0x0 ;  /* 0x0000000000127882 */ /* 0x000fe20000000000 */
[----:B------:R-:W-:Y:S01]  /*1f10*/  UMOV UR19, 0x10000000 ;  /* 0x1000000000137882 */ /* 0x000fe20000000000 */
[----:B------:R-:W-:Y:S01]  /*1f20*/  UMOV UR10, UR34 ;  /* 0x00000022000a7c82 */ /* 0x000fe20008000000 */
[----:B------:R-:W-:Y:S01]  /*1f30*/  UMOV UR12, UR36 ;  /* 0x00000024000c7c82 */ /* 0x000fe20008000000 */
[----:B------:R-:W-:Y:S01]  /*1f40*/  UMOV UR9, UR33 ;  /* 0x0000002100097c82 */ /* 0x000fe20008000000 */
[----:B------:R1:W-:Y:S03]  /*1f50*/  UTMALDG.3D.MULTICAST.2CTA [UR32], [UR14], UR7, desc[UR18] ;  /* 0x000012200e0073b4 */ /* 0x0003e60008211807 */
[----:B------:R2:W-:Y:S01]  /*1f60*/  UTMALDG.3D.2CTA [UR8], [UR4], desc[UR18] ;  /* 0x00001208040075b4 */ /* 0x0005e20008211000 */
[----:B-1----:R-:W-:Y:S01]  /*1f70*/  UIADD3 UR34, UPT, UPT, UR34, 0x20, URZ ;  /* 0x0000002022227890 */ /* 0x002fe2000fffe0ff */
[----:B------:R-:W-:Y:S01]  /*1f80*/  UMOV UR7, UR29 ;  /* 0x0000001d00077c82 */ /* 0x000fe20008000000 */
[----:B--2---:R-:W-:Y:S01]  /*1f90*/  UMOV UR4, UR6 ;  /* 0x0000000600047c82 */ /* 0x004fe20008000000 */
[----:B------:R-:W-:Y:S09]  /*1fa0*/  BRA.U UP2, `(.L_x_31) ;  /* 0xfffffffd02447547 */ /* 0x000ff2000b83ffff */
.L_x_25:
[----:B------:R-:W-:Y:S01]  /*1fb0*/  ULEA UR4, UR6, UR13, 0x3 ;  /* 0x0000000d06047291 */ /* 0x000fe2000f8e18ff */
[----:B-1-3--:R-:W-:Y:S01]  /*1fc0*/  SHF.L.U32 R0, R12, 0x1f, RZ ;  /* 0x0000001f0c007819 */ /* 0x00afe200000006ff */
[----:B------:R-:W-:Y:S01]  /*1fd0*/  @!P1 SYNCS.ARRIVE.TRANS64.A1T0 RZ, [UR13+0xc8], RZ ;  /* 0x0000c8ffffff99a7 */ /* 0x000fe2000810000d */
[----:B------:R-:W-:-:S06]  /*1fe0*/  UISETP.GT.AND UP0, UPT, UR41, UR40, UPT ;  /* 0x000000282900728c */ /* 0x000fcc000bf04270 */
[----:B--2-4-:R1:W2:Y:S03]  /*1ff0*/  SYNCS.PHASECHK.TRANS64.TRYWAIT P0, [UR4+0x40], R0 ;  /* 0x00004000ff0075a7 */ /* 0x0142a60008001104 */
[----:B------:R-:W-:Y:S05]  /*2000*/  BRA.U !UP0, `(.L_x_32) ;  /* 0x0000000108c07547 */ /* 0x000fea000b800000 */
[----:B------:R-:W-:Y:S01]  /*2010*/  UIADD3 UR25, UPT, UPT, UR43, UR7, URZ ;  /* 0x000000072b197290 */ /* 0x000fe2000fffe0ff */
[----:B------:R-:W-:-:S11]  /*2020*/  UMOV UR4, UR6 ;  /* 0x0000000600047c82 */ /* 0x000fd60008000000 */
.L_x_38:
[----:B------:R-:W-:Y:S01]  /*2030*/  ULEA UR17, UR4, UR13, 0x3 ;  /* 0x0000000d04117291 */ /* 0x000fe2000f8e18ff */
[----:B--2---:R-:W-:Y:S01]  /*2040*/  @P3 MOV R2, 0xc000 ;  /* 0x0000c00000023802 */ /* 0x004fe20000000f00 */
[----:B--2-4-:R-:W-:Y:S10]  /*2050*/  @P0 BRA `(.L_x_33) ;  /* 0x00000000000c0947 */ /* 0x014ff40003800000 */
[----:B------:R-:W-:-:S04]  /*2060*/  SHF.L.U32 R3, R12, 0x1f, RZ ;  /* 0x0000001f0c037819 */ /* 0x000fc800000006ff */
[----:B------:R-:W2:Y:S02]  /*2070*/  SYNCS.PHASECHK.TRANS64.TRYWAIT P0, [UR17+0x40], R3 ;  /* 0x00004003ff0075a7 */ /* 0x000ea40008001111 */
[----:B--2---:R-:W-:Y:S05]  /*2080*/  @!P0 BRA `(.L_x_34) ;  /* 0x0000009c00888947 */ /* 0x004fea0003800000 */
.L_x_33:
[----:B------:R2:W-:Y:S01]  /*2090*/  @P3 SYNCS.ARRIVE.TRANS64 RZ, [UR17], R2 ;  /* 0x00000002ffff39a7 */ /* 0x0005e20008000011 */
[----:B------:R-:W-:-:S04]  /*20a0*/  ULOP3.LUT UR5, UR21, 0x2, URZ, 0xfc, !UPT ;  /* 0x0000000215057892 */ /* 0x000fc8000f8efcff */
[----:B------:R-:W-:-:S09]  /*20b0*/  UISETP.NE.AND UP0, UPT, UR5, 0x2, UPT ;  /* 0x000000020500788c */ /* 0x000fd2000bf05270 */
[----:B------:R-:W-:Y:S05]  /*20c0*/  BRA.U UP0, `(.L_x_35) ;  /* 0x0000000100047547 */ /* 0x000fea000b800000 */
[----:B------:R-:W-:Y:S05]  /*20d0*/  BPT.TRAP 0x1 ;  /* 0x000000040000795c */ /* 0x000fea0000300000 */
.L_x_35:
[----:B------:R-:W-:Y:S04]  /*20e0*/  BSSY.RECONVERGENT B0, `(.L_x_36) ;  /* 0x0000003000007945 */ /* 0x000fe80003800200 */
[----:B------:R-:W-:Y:S05]  /*20f0*/  @!P2 BRA `(.L_x_37) ;  /* 0x000000000004a947 */ /* 0x000fea0003800000 */
[----:B------:R-:W-:Y:S05]  /*2100*/  BPT.TRAP 0x1 ;  /* 0x000000040000795c */ /* 0x000fea0000300000 */
.L_x_37:
[----:B------:R-:W-:Y:S05]  /*2110*/  BSYNC.RECONVERGENT B0 ;  /* 0x0000000000007941 */ /* 0x000fea0003800200 */
.L_x_36:
[----:B------:R-:W-:Y:S02]  /*2120*/  UIADD3 UR5, UPT, UPT, UR4, 0x1, URZ ;  /* 0x0000000104057890 */ /* 0x000fe4000fffe0ff */
[----:B------:R-:W-:Y:S02]  /*2130*/  UIADD3 UR14, UP1, UPT, UR26, 0x80, URZ ;  /* 0x000000801a0e7890 */ /* 0x000fe4000ff3e0ff */
[----:B------:R-:W-:Y:S02]  /*2140*/  UISETP.NE.AND UP0, UPT, UR5, 0x8, UPT ;  /* 0x000000080500788c */ /* 0x000fe4000bf05270 */
[----:B------:R-:W-:Y:S02]  /*2150*/  ULEA UR16, UR4, UR30, 0xe ;  /* 0x0000001e04107291 */ /* 0x000fe4000f8e70ff */
[----:B------:R-:W-:Y:S02]  /*2160*/  USEL UR8, URZ, 0x1, UP0 ;  /* 0x00000001ff087887 */ /* 0x000fe40008000000 */
[----:B------:R-:W-:-:S02]  /*2170*/  USEL UR6, UR5, URZ, UP0 ;  /* 0x000000ff05067287 */ /* 0x000fc40008000000 */
[----:B------:R-:W-:Y:S02]  /*2180*/  UIADD3 UR22, UP0, UPT, UR26, 0x180, URZ ;  /* 0x000001801a167890 */ /* 0x000fe4000ff1e0ff */
[----:B------:R-:W-:Y:S01]  /*2190*/  LOP3.LUT R12, R12, UR8, RZ, 0x3c, !PT ;  /* 0x000000080c0c7c12 */ /* 0x000fe2000f8e3cff */
[----:B------:R-:W-:Y:S02]  /*21a0*/  ULEA UR8, UR4, UR13, 0xd ;  /* 0x0000000d04087291 */ /* 0x000fe4000f8e68ff */
[----:B------:R-:W-:Y:S01]  /*21b0*/  ULEA UR5, UR6, UR13, 0x3 ;  /* 0x0000000d06057291 */ /* 0x000fe2000f8e18ff */
[----:B-1----:R-:W-:Y:S01]  /*21c0*/  SHF.L.U32 R0, R12, 0x1f, RZ ;  /* 0x0000001f0c007819 */ /* 0x002fe200000006ff */
[----:B------:R-:W-:Y:S02]  /*21d0*/  USHF.L.U32 UR18, UR7, 0x5, URZ ;  /* 0x0000000507127899 */ /* 0x000fe400080006ff */
[----:B------:R-:W-:Y:S02]  /*21e0*/  ULOP3.LUT UR17, UR17, 0xfefffff8, URZ, 0xc0, !UPT ;  /* 0xfefffff811117892 */ /* 0x000fe4000f8ec0ff */
[----:B------:R-:W-:-:S02]  /*21f0*/  UIADD3.X UR15, UPT, UPT, URZ, UR27, URZ, UP1, !UPT ;  /* 0x0000001bff0f7290 */ /* 0x000fc40008ffe4ff */
[----:B------:R-:W-:Y:S01]  /*2200*/  UPRMT UR4, URZ, 0x5410, UR24 ;  /* 0x00005410ff047896 */ /* 0x000fe20008000018 */
[----:B------:R3:W4:Y:S01]  /*2210*/  SYNCS.PHASECHK.TRANS64.TRYWAIT P0, [UR5+0x40], R0 ;  /* 0x00004000ff0075a7 */ /* 0x0007220008001105 */
[----:B------:R-:W-:Y:S02]  /*2220*/  UIADD3 UR8, UPT, UPT, UR8, 0x28400, URZ ;  /* 0x0002840008087890 */ /* 0x000fe4000fffe0ff */
[----:B------:R-:W-:Y:S01]  /*2230*/  UIADD3.X UR23, UPT, UPT, URZ, UR27, URZ, UP0, !UPT ;  /* 0x0000001bff177290 */ /* 0x000fe200087fe4ff */
[----:B------:R-:W-:Y:S01]  /*2240*/  UMOV UR32, 0x0 ;  /* 0x0000000000207882 */ /* 0x000fe20000000000 */
[----:B------:R-:W-:Y:S01]  /*2250*/  UMOV UR33, 0x10000000 ;  /* 0x1000000000217882 */ /* 0x000fe20000000000 */
[----:B------:R-:W-:Y:S01]  /*2260*/  UMOV UR19, UR35 ;  /* 0x0000002300137c82 */ /* 0x000fe20008000000 */
[----:B------:R-:W-:Y:S01]  /*2270*/  UMOV UR20, UR36 ;  /* 0x0000002400147c82 */ /* 0x000fe20008000000 */
[----:B------:R-:W-:Y:S01]  /*2280*/  UMOV UR12, UR36 ;  /* 0x00000024000c7c82 */ /* 0x000fe20008000000 */
[----:B------:R-:W-:Y:S01]  /*2290*/  UMOV UR9, UR17 ;  /* 0x0000001100097c82 */ /* 0x000fe20008000000 */
[----:B------:R-:W-:Y:S01]  /*22a0*/  UMOV UR10, UR18 ;  /* 0x00000012000a7c82 */ /* 0x000fe20008000000 */
[----:B------:R1:W-:Y:S01]  /*22b0*/  UTMALDG.3D.MULTICAST.2CTA [UR16], [UR14], UR4, desc[UR32] ;  /* 0x000020100e0073b4 */ /* 0x0003e20008211804 */
[----:B------:R-:W-:-:S04]  /*22c0*/  UIADD3 UR7, UPT, UPT, UR7, 0x1, URZ ;  /* 0x0000000107077890 */ /* 0x000fc8000fffe0ff */
[----:B------:R-:W-:Y:S01]  /*22d0*/  UISETP.NE.AND UP0, UPT, UR7, UR25, UPT ;  /* 0x000000190700728c */ /* 0x000fe2000bf05270 */
[----:B------:R3:W-:Y:S01]  /*22e0*/  UTMALDG.3D.2CTA [UR8], [UR22], desc[UR32] ;  /* 0x00002008160075b4 */ /* 0x0007e20008211000 */
[----:B-1----:R-:W-:-:S07]  /*22f0*/  UMOV UR4, UR6 ;  /* 0x0000000600047c82 */ /* 0x002fce0008000000 */
[----:B---3--:R-:W-:Y:S05]  /*2300*/  BRA.U UP0, `(.L_x_38) ;  /* 0xfffffffd00487547 */ /* 0x008fea000b83ffff */
.L_x_32:
[C---:B------:R-:W-:Y:S01]  /*2310*/  LEA R3, R11.reuse, UR13, 0x3 ;  /* 0x0000000d0b037c11 */ /* 0x040fe2000f8e18ff */
[----:B------:R-:W-:Y:S01]  /*2320*/  NOP ;  /* 0x0000000000007918 */ /* 0x000fe20000000000 */
[----:B-1----:R-:W-:Y:S02]  /*2330*/  SHF.L.U32 R0, R10, 0x1f, RZ ;  /* 0x0000001f0a007819 */ /* 0x002fe400000006ff */
[----:B------:R-:W-:Y:S02]  /*2340*/  LEA R4, R11, UR13, 0x4 ;  /* 0x0000000d0b047c11 */ /* 0x000fe4000f8e20ff */
[----:B--2-4-:R-:W1:Y:S02]  /*2350*/  SYNCS.PHASECHK.TRANS64.TRYWAIT P0, [R3+URZ+0xd0], R0 ;  /* 0x0000d000030075a7 */ /* 0x014e6400080011ff */
[----:B-1----:R-:W-:Y:S05]  /*2360*/  @!P0 BRA `(.L_x_39) ;  /* 0x0000009800e88947 */ /* 0x002fea0003800000 */
.L_x_192:
[----:B------:R-:W2:Y:S01]  /*2370*/  LDS.128 R4, [R4+0x160] ;  /* 0x0001600004047984 */ /* 0x000ea20000000c00 */
[----:B------:R-:W-:Y:S01]  /*2380*/  UISETP.GE.AND UP0, UPT, UR45, 0x1, UPT ;  /* 0x000000012d00788c */ /* 0x000fe2000bf06270 */
[----:B------:R-:W-:Y:S01]  /*2390*/  @!PT LDS RZ, [RZ] ;  /* 0x00000000fffff984 */ /* 0x000fe20000000800 */
[----:B------:R-:W-:Y:S01]  /*23a0*/  @!PT LDS RZ, [RZ] ;  /* 0x00000000fffff984 */ /* 0x000fe20000000800 */
[----:B------:R-:W-:Y:S01]  /*23b0*/  @!PT LDS RZ, [RZ] ;  /* 0x00000000fffff984 */ /* 0x000fe20000000800 */
[----:B------:R-:W-:Y:S01]  /*23c0*/  @!PT LDS RZ, [RZ] ;  /* 0x00000000fffff984 */ /* 0x000fe20000000800 */
[----:B------:R3:W-:Y:S06]  /*23d0*/  MEMBAR.ALL.CTA ;  /* 0x0000000000007992 */ /* 0x0007ec0000008000 */
[----:B---3--:R-:W3:Y:S01]  /*23e0*/  FENCE.VIEW.ASYNC.S ;  /* 0x00000000000073c6 */ /* 0x008ee20000000000 */
[----:B--2---:R-:W-:-:S13]  /*23f0*/  LOP3.LUT P0, RZ, R6, 0x1, RZ, 0xc0, !PT ;  /* 0x0000000106ff7812 */ /* 0x004fda000780c0ff */
[----:B---3--:R-:W-:Y:S01]  /*2400*/  VOTEU.ANY UP1, P0 ;  /* 0x0000000000ff7886 */ /* 0x008fe20000020100 */
[----:B------:R-:W-:-:S13]  /*2410*/  PLOP3.LUT P0, PT, PT, PT, UP1, 0x80, 0x8 ;  /* 0x000000000008781c */ /* 0x000fda0003f0f018 */
[----:B-1----:R-:W-:Y:S02]  /*2420*/  @P0 LOP3.LUT R0, R5, 0xffff, RZ, 0xc0, !PT ;  /* 0x0000ffff05000812 */ /* 0x002fe400078ec0ff */
[----:B------:R-:W-:Y:S02]  /*2430*/  @P0 MOV R2, R4 ;  /* 0x0000000400020202 */ /* 0x000fe40000000f00 */
[----:B------:R-:W-:Y:S01]  /*2440*/  @P0 R2UR UR5, R0 ;  /* 0x00000000000502ca */ /* 0x000fe200000e0000 */
[----:B------:R-:W-:Y:S01]  /*2450*/  VIADD R0, R3, 0xe0 ;  /* 0x000000e003007836 */ /* 0x000fe20000000000 */
[----:B------:R-:W-:Y:S02]  /*2460*/  @P0 SHF.R.U32.HI R4, RZ, 0x10, R5 ;  /* 0x00000010ff040819 */ /* 0x000fe40000011605 */
[----:B------:R-:W-:Y:S02]  /*2470*/  @P0 R2UR UR7, R2 ;  /* 0x00000000020702ca */ /* 0x000fe400000e0000 */
[----:B------:R-:W-:-:S02]  /*2480*/  PRMT R0, RZ, 0x654, R0 ;  /* 0x00000654ff007816 */ /* 0x000fc40000000000 */
[----:B------:R-:W-:Y:S02]  /*2490*/  @P0 R2UR UR4, R4 ;  /* 0x00000000040402ca */ /* 0x000fe400000e0000 */
[----:B------:R1:W-:Y:S03]  /*24a0*/  SYNCS.ARRIVE.TRANS64.RED.A1T0 RZ, [R0+URZ], RZ ;  /* 0x000000ff00ff79a7 */ /* 0x0003e600081004ff */
[----:B------:R-:W-:-:S04]  /*24b0*/  @UP1 UMOV UR31, UR5 ;  /* 0x00000005001f1c82 */ /* 0x000fc80008000000 */
[----:B------:R-:W-:-:S04]  /*24c0*/  @UP1 UMOV UR37, UR7 ;  /* 0x0000000700251c82 */ /* 0x000fc80008000000 */
[----:B------:R-:W-:Y:S01]  /*24d0*/  @UP1 UMOV UR36, UR4 ;  /* 0x0000000400241c82 */ /* 0x000fe20008000000 */
[----:B------:R-:W-:Y:S05]  /*24e0*/  BRA.U !UP0, `(.L_x_40) ;  /* 0x0000000108d47547 */ /* 0x000fea000b800000 */
[----:B------:R-:W2:Y:S01]  /*24f0*/  LDCU.128 UR16, c[0x0][0xb10] ;  /* 0x00016200ff1077ac */ /* 0x000ea20008000c00 */
[----:B------:R-:W3:Y:S01]  /*2500*/  LDCU UR12, c[0x0][0xb20] ;  /* 0x00016400ff0c77ac */ /* 0x000ee20008000800 */
[----:B------:R-:W4:Y:S01]  /*2510*/  LDCU UR20, c[0x0][0xb0c] ;  /* 0x00016180ff1477ac */ /* 0x000f220008000800 */
[----:B------:R-:W1:Y:S01]  /*2520*/  LDCU.64 UR8, c[0x0][0xb28] ;  /* 0x00016500ff0877ac */ /* 0x000e620008000a00 */
[----:B------:R-:W-:Y:S02]  /*2530*/  UISETP.NE.AND UP3, UPT, UR45, 0x1, UPT ;  /* 0x000000012d00788c */ /* 0x000fe4000bf65270 */
[----:B--2---:R-:W-:Y:S02]  /*2540*/  UIMAD.WIDE.U32 UR10, UR38, UR19, URZ ;  /* 0x00000013260a72a5 */ /* 0x004fe4000f8e00ff */
[----:B------:R-:W-:Y:S02]  /*2550*/  UIMAD.WIDE.U32 UR4, UR39, UR16, URZ ;  /* 0x00000010270472a5 */ /* 0x000fe4000f8e00ff */
[----:B------:R-:W-:-:S02]  /*2560*/  UISETP.NE.AND UP0, UPT, UR18, 0x1, UPT ;  /* 0x000000011200788c */ /* 0x000fc4000bf05270 */
[----:B------:R-:W-:Y:S01]  /*2570*/  UIMAD.WIDE.U32 UR22, UR31, UR19, URZ ;  /* 0x000000131f1672a5 */ /* 0x000fe2000f8e00ff */
[----:B------:R-:W-:Y:S02]  /*2580*/  UMOV UR10, UR11 ;  /* 0x0000000b000a7c82 */ /* 0x000fe40008000000 */
[----:B------:R-:W-:Y:S01]  /*2590*/  UMOV UR4, UR5 ;  /* 0x0000000500047c82 */ /* 0x000fe20008000000 */
[----:B---3--:R-:W-:Y:S02]  /*25a0*/  USHF.R.U32.HI UR10, URZ, UR12, UR10 ;  /* 0x0000000cff0a7299 */ /* 0x008fe4000801160a */
[----:B----4-:R-:W-:Y:S02]  /*25b0*/  UISETP.NE.AND UP2, UPT, UR20, 0x1, UPT ;  /* 0x000000011400788c */ /* 0x010fe4000bf45270 */
[----:B------:R-:W-:Y:S02]  /*25c0*/  USHF.R.U32.HI UR4, URZ, UR17, UR4 ;  /* 0x00000011ff047299 */ /* 0x000fe40008011604 */
[----:B------:R-:W-:-:S02]  /*25d0*/  USEL UR5, UR38, UR10, !UP0 ;  /* 0x0000000a26057287 */ /* 0x000fc4000c000000 */
[----:B------:R-:W-:Y:S02]  /*25e0*/  USEL UR7, UR39, UR4, !UP2 ;  /* 0x0000000427077287 */ /* 0x000fe4000d000000 */
[----:B-1----:R-:W-:Y:S01]  /*25f0*/  UIMAD.WIDE.U32 UR10, UR5, UR8, URZ ;  /* 0x00000008050a72a5 */ /* 0x002fe2000f8e00ff */
[----:B------:R-:W-:Y:S01]  /*2600*/  UMOV UR4, UR23 ;  /* 0x0000001700047c82 */ /* 0x000fe20008000000 */
[----:B------:R-:W-:Y:S02]  /*2610*/  UIMAD.WIDE.U32 UR14, UR37, UR16, URZ ;  /* 0x00000010250e72a5 */ /* 0x000fe4000f8e00ff */
[----:B------:R-:W-:-:S03]  /*2620*/  UIMAD.WIDE.U32 UR22, UR7, UR8, URZ ;  /* 0x00000008071672a5 */ /* 0x000fc6000f8e00ff */
[----:B------:R-:W-:Y:S01]  /*2630*/  UMOV UR10, UR11 ;  /* 0x0000000b000a7c82 */ /* 0x000fe20008000000 */
[----:B------:R-:W-:Y:S02]  /*2640*/  USHF.R.U32.HI UR4, URZ, UR12, UR4 ;  /* 0x0000000cff047299 */ /* 0x000fe40008011604 */
[----:B------:R-:W-:Y:S01]  /*2650*/  @UP3 USHF.R.U32.HI UR5, URZ, UR9, UR10 ;  /* 0x00000009ff053299 */ /* 0x000fe2000801160a */
[----:B------:R-:W-:Y:S01]  /*2660*/  UMOV UR14, UR15 ;  /* 0x0000000f000e7c82 */ /* 0x000fe20008000000 */
[----:B------:R-:W-:Y:S01]  /*2670*/  UMOV UR22, UR23 ;  /* 0x0000001700167c82 */ /* 0x000fe20008000000 */
[----:B------:R-:W-:Y:S02]  /*2680*/  USHF.R.U32.HI UR17, URZ, UR17, UR14 ;  /* 0x00000011ff117299 */ /* 0x000fe4000801160e */
[----:B------:R-:W-:Y:S02]  /*2690*/  USEL UR4, UR31, UR4, !UP0 ;  /* 0x000000041f047287 */ /* 0x000fe4000c000000 */
[----:B------:R-:W-:-:S02]  /*26a0*/  @UP3 USHF.R.U32.HI UR7, URZ, UR9, UR22 ;  /* 0x00000009ff073299 */ /* 0x000fc40008011616 */
[----:B------:R-:W-:Y:S02]  /*26b0*/  UIMAD UR10, UR45, UR5, URZ ;  /* 0x000000052d0a72a4 */ /* 0x000fe4000f8e02ff */
[----:B------:R-:W-:Y:S02]  /*26c0*/  USEL UR5, UR37, UR17, !UP2 ;  /* 0x0000001125057287 */ /* 0x000fe4000d000000 */
[----:B------:R-:W-:Y:S02]  /*26d0*/  UIMAD UR12, UR45, UR7, URZ ;  /* 0x000000072d0c72a4 */ /* 0x000fe4000f8e02ff */
[----:B------:R-:W-:Y:S02]  /*26e0*/  UISETP.GE.AND UP0, UPT, UR4, UR10, UPT ;  /* 0x0000000a0400728c */ /* 0x000fe4000bf06270 */
[----:B------:R-:W-:Y:S02]  /*26f0*/  UIMAD.WIDE.U32 UR10, UR4, UR8, URZ ;  /* 0x00000008040a72a5 */ /* 0x000fe4000f8e00ff */
[----:B------:R-:W-:-:S02]  /*2700*/  UISETP.GE.OR UP0, UPT, UR5, UR12, UP0 ;  /* 0x0000000c0500728c */ /* 0x000fc40008706670 */
[----:B------:R-:W-:Y:S02]  /*2710*/  UIMAD.WIDE.U32 UR14, UR5, UR8, URZ ;  /* 0x00000008050e72a5 */ /* 0x000fe4000f8e00ff */
[----:B------:R-:W-:Y:S01]  /*2720*/  UIADD3 UR12, UPT, UPT, -UR5, URZ, URZ ;  /* 0x000000ff050c7290 */ /* 0x000fe2000fffe1ff */
[----:B------:R-:W-:Y:S01]  /*2730*/  UMOV UR10, UR11 ;  /* 0x0000000b000a7c82 */ /* 0x000fe20008000000 */
[----:B------:R-:W-:Y:S02]  /*2740*/  UIADD3 UR11, UPT, UPT, -UR4, URZ, URZ ;  /* 0x000000ff040b7290 */ /* 0x000fe4000fffe1ff */
[----:B------:R-:W-:-:S03]  /*2750*/  USHF.R.U32.HI UR10, URZ, UR9, UR10 ;  /* 0x00000009ff0a7299 */ /* 0x000fc6000801160a */
[----:B------:R-:W-:Y:S01]  /*2760*/  @!UP0 UMOV UR8, UR15 ;  /* 0x0000000f00088c82 */ /* 0x000fe20008000000 */
[----:B------:R-:W-:Y:S02]  /*2770*/  UIMAD UR11, UR18, UR11, UR31 ;  /* 0x0000000b120b72a4 */ /* 0x000fe4000f8e021f */
[----:B------:R-:W-:Y:S02]  /*2780*/  USEL UR10, UR4, UR10, !UP3 ;  /* 0x0000000a040a7287 */ /* 0x000fe4000d800000 */
[----:B------:R-:W-:Y:S02]  /*2790*/  @!UP0 USHF.R.U32.HI UR8, URZ, UR9, UR8 ;  /* 0x00000009ff088299 */ /* 0x000fe40008011608 */
[----:B------:R-:W-:Y:S02]  /*27a0*/  UIADD3 UR9, UPT, UPT, -UR10, URZ, URZ ;  /* 0x000000ff0a097290 */ /* 0x000fe4000fffe1ff */
[----:B------:R-:W-:Y:S02]  /*27b0*/  @!UP0 USEL UR8, UR5, UR8, !UP3 ;  /* 0x0000000805088287 */ /* 0x000fe4000d800000 */
[----:B------:R-:W-:-:S02]  /*27c0*/  UIMAD UR9, UR45, UR9, UR4 ;  /* 0x000000092d0972a4 */ /* 0x000fc4000f8e0204 */
[----:B------:R-:W-:Y:S02]  /*27d0*/  @!UP0 UIADD3 UR10, UPT, UPT, UR10, -UR8, URZ ;  /* 0x800000080a0a8290 */ /* 0x000fe4000fffe0ff */
[----:B------:R-:W-:Y:S02]  /*27e0*/  @!UP0 UIMAD UR8, UR9, UR7, UR8 ;  /* 0x00000007090882a4 */ /* 0x000fe4000f8e0208 */
[----:B------:R-:W-:Y:S02]  /*27f0*/  @!UP0 UIMAD UR4, UR45, UR10, UR5 ;  /* 0x0000000a2d0482a4 */ /* 0x000fe4000f8e0205 */
[----:B------:R-:W-:Y:S02]  /*2800*/  UIMAD UR7, UR20, UR12, UR37 ;  /* 0x0000000c140772a4 */ /* 0x000fe4000f8e0225 */
[----:B------:R-:W-:Y:S01]  /*2810*/  UIMAD UR31, UR4, UR18, UR11 ;  /* 0x00000012041f72a4 */ /* 0x000fe2000f8e020b */
[----:B------:R-:W-:Y:S02]  /*2820*/  @!UP0 UMOV UR5, UR8 ;  /* 0x0000000800058c82 */ /* 0x000fe40008000000 */
[----:B------:R-:W-:-:S12]  /*2830*/  UIMAD UR37, UR5, UR20, UR7 ;  /* 0x00000014052572a4 */ /* 0x000fd8000f8e0207 */
.L_x_40:
[----:B------:R-:W2:Y:S02]  /*2840*/  LDCU UR4, c[0x0][0xb30] ;  /* 0x00016600ff0477ac */ /* 0x000ea40008000800 */
[----:B--2---:R-:W-:-:S09]  /*2850*/  UISETP.NE.AND UP0, UPT, UR4, 0x1, UPT ;  /* 0x000000010400788c */ /* 0x004fd2000bf05270 */
[----:B------:R-:W-:Y:S05]  /*2860*/  BRA.U UP0, `(.L_x_41) ;  /* 0x0000000100447547 */ /* 0x000fea000b800000 */
[----:B------:R-:W2:Y:S01]  /*2870*/  LDCU.128 UR16, c[0x0][0xb10] ;  /* 0x00016200ff1077ac */ /* 0x000ea20008000c00 */
[----:B------:R-:W3:Y:S01]  /*2880*/  LDCU UR10, c[0x0][0xb0c] ;  /* 0x00016180ff0a77ac */ /* 0x000ee20008000800 */
[----:B------:R-:W4:Y:S01]  /*2890*/  LDCU UR7, c[0x0][0xb20] ;  /* 0x00016400ff0777ac */ /* 0x000f220008000800 */
[----:B--2---:R-:W-:Y:S02]  /*28a0*/  UIMAD.WIDE.U32 UR8, UR37, UR16, URZ ;  /* 0x00000010250872a5 */ /* 0x004fe4000f8e00ff */
[----:B------:R-:W-:Y:S02]  /*28b0*/  UIMAD.WIDE.U32 UR4, UR31, UR19, URZ ;  /* 0x000000131f0472a5 */ /* 0x000fe4000f8e00ff */
[----:B---3--:R-:W-:Y:S02]  /*28c0*/  UISETP.NE.AND UP2, UPT, UR10, 0x1, UPT ;  /* 0x000000010a00788c */ /* 0x008fe4000bf45270 */
[----:B------:R-:W-:Y:S01]  /*28d0*/  UISETP.NE.AND UP0, UPT, UR18, 0x1, UPT ;  /* 0x000000011200788c */ /* 0x000fe2000bf05270 */
[----:B------:R-:W-:-:S02]  /*28e0*/  UMOV UR8, UR9 ;  /* 0x0000000900087c82 */ /* 0x000fc40008000000 */
[----:B------:R-:W-:Y:S01]  /*28f0*/  UMOV UR4, UR5 ;  /* 0x0000000500047c82 */ /* 0x000fe20008000000 */
[----:B------:R-:W-:Y:S02]  /*2900*/  USHF.R.U32.HI UR17, URZ, UR17, UR8 ;  /* 0x00000011ff117299 */ /* 0x000fe40008011608 */
[----:B----4-:R-:W-:Y:S02]  /*2910*/  USHF.R.U32.HI UR4, URZ, UR7, UR4 ;  /* 0x00000007ff047299 */ /* 0x010fe40008011604 */
[----:B------:R-:W-:Y:S02]  /*2920*/  USEL UR5, UR37, UR17, !UP2 ;  /* 0x0000001125057287 */ /* 0x000fe4000d000000 */
[----:B------:R-:W-:-:S04]  /*2930*/  USEL UR4, UR31, UR4, !UP0 ;  /* 0x000000041f047287 */ /* 0x000fc8000c000000 */
[----:B------:R-:W-:Y:S02]  /*2940*/  UIADD3 UR7, UPT, UPT, UR5, -UR4, URZ ;  /* 0x8000000405077290 */ /* 0x000fe4000fffe0ff */
[----:B------:R-:W-:Y:S02]  /*2950*/  UIADD3 UR4, UPT, UPT, -UR5, UR4, URZ ;  /* 0x0000000405047290 */ /* 0x000fe4000fffe1ff */
[----:B------:R-:W-:Y:S02]  /*2960*/  UIMAD UR31, UR7, UR18, UR31 ;  /* 0x00000012071f72a4 */ /* 0x000fe4000f8e021f */
[----:B------:R-:W-:-:S12]  /*2970*/  UIMAD UR37, UR4, UR10, UR37 ;  /* 0x0000000a042572a4 */ /* 0x000fd8000f8e0225 */
.L_x_41:
[----:B------:R-:W-:Y:S01]  /*2980*/  VIADD R11, R11, 0x1 ;  /* 0x000000010b0b7836 */ /* 0x000fe20000000000 */
[----:B------:R-:W-:Y:S02]  /*2990*/  R2UR UR5, R55 ;  /* 0x00000000370572ca */ /* 0x000fe400000e0000 */
[----:B------:R-:W-:Y:S02]  /*29a0*/  R2UR UR4, R54 ;  /* 0x00000000360472ca */ /* 0x000fe400000e0000 */
[C---:B------:R-:W-:Y:S02]  /*29b0*/  ISETP.NE.AND P0, PT, R11.reuse, 0x2, PT ;  /* 0x000000020b00780c */ /* 0x040fe40003f05270 */
[----:B------:R-:W-:Y:S02]  /*29c0*/  PLOP3.LUT P1, PT, PT, PT, PT, 0x80, 0x8 ;  /* 0x000000000008781c */ /* 0x000fe40003f2f070 */
[----:B-1----:R-:W-:Y:S02]  /*29d0*/  SEL R0, RZ, 0x1, P0 ;  /* 0x00000001ff007807 */ /* 0x002fe40000000000 */
[----:B------:R-:W-:-:S02]  /*29e0*/  SEL R11, R11, RZ, P0 ;  /* 0x000000ff0b0b7207 */ /* 0x000fc40000000000 */
[----:B------:R-:W-:Y:S01]  /*29f0*/  LOP3.LUT R10, R10, R0, RZ, 0x3c, !PT ;  /* 0x000000000a0a7212 */ /* 0x000fe200078e3cff */
[----:B------:R-:W-:Y:S02]  /*2a00*/  UIADD3 UR16, UPT, UPT, UR37, UR5, URZ ;  /* 0x0000000525107290 */ /* 0x000fe4000fffe0ff */
[----:B------:R-:W-:Y:S01]  /*2a10*/  UIADD3 UR20, UPT, UPT, UR31, UR4, URZ ;  /* 0x000000041f147290 */ /* 0x000fe2000fffe0ff */
[----:B------:R-:W-:Y:S11]  /*2a20*/  BRA.U UP1, `(.L_x_42) ;  /* 0xfffffff101387547 */ /* 0x000ff6000b83ffff */
[----:B------:R-:W-:Y:S01]  /*2a30*/  UIADD3 UR13, UPT, UPT, UR13, 0x40, URZ ;  /* 0x000000400d0d7890 */ /* 0x000fe2000fffe0ff */
[----:B------:R-:W-:-:S03]  /*2a40*/  SHF.L.U32 R2, R12, 0x1f, RZ ;  /* 0x0000001f0c027819 */ /* 0x000fc600000006ff */
[----:B------:R-:W-:-:S09]  /*2a50*/  ULEA UR4, UR6, UR13, 0x3 ;  /* 0x0000000d06047291 */ /* 0x000fd2000f8e18ff */
[----:B------:R-:W1:Y:S02]  /*2a60*/  SYNCS.PHASECHK.TRANS64.TRYWAIT P0, [UR4], R2 ;  /* 0x00000002ff0075a7 */ /* 0x000e640008001104 */
[----:B-1----:R-:W-:Y:S05]  /*2a70*/  @!P0 BRA `(.L_x_43) ;  /* 0x0000009400388947 */ /* 0x002fea0003800000 */
.L_x_194:
[----:B------:R-:W-:-:S04]  /*2a80*/  UIADD3 UR4, UPT, UPT, UR6, 0x1, URZ ;  /* 0x0000000106047890 */ /* 0x000fc8000fffe0ff */
[----:B------:R-:W-:-:S04]  /*2a90*/  UISETP.NE.AND UP0, UPT, UR4, 0x8, UPT ;  /* 0x000000080400788c */ /* 0x000fc8000bf05270 */
[----:B------:R-:W-:Y:S02]  /*2aa0*/  USEL UR6, URZ, 0x1, UP0 ;  /* 0x00000001ff067887 */ /* 0x000fe40008000000 */
[----:B------:R-:W-:-:S04]  /*2ab0*/  USEL UR4, UR4, URZ, UP0 ;  /* 0x000000ff04047287 */ /* 0x000fc80008000000 */
[----:B------:R-:W-:Y:S01]  /*2ac0*/  ULEA UR5, UR4, UR13, 0x3 ;  /* 0x0000000d04057291 */ /* 0x000fe2000f8e18ff */
[----:B-1----:R-:W-:-:S04]  /*2ad0*/  LOP3.LUT R2, R12, UR6, RZ, 0x3c, !PT ;  /* 0x000000060c027c12 */ /* 0x002fc8000f8e3cff */
[----:B------:R-:W-:-:S04]  /*2ae0*/  SHF.L.U32 R3, R2, 0x1f, RZ ;  /* 0x0000001f02037819 */ /* 0x000fc800000006ff */
[----:B------:R-:W1:Y:S02]  /*2af0*/  SYNCS.PHASECHK.TRANS64.TRYWAIT P0, [UR5], R3 ;  /* 0x00000003ff0075a7 */ /* 0x000e640008001105 */
[----:B-1----:R-:W-:Y:S05]  /*2b00*/  @!P0 BRA `(.L_x_44) ;  /* 0x00000094002c8947 */ /* 0x002fea0003800000 */
.L_x_196:
[----:B------:R-:W-:-:S04]  /*2b10*/  UIADD3 UR4, UPT, UPT, UR4, 0x1, URZ ;  /* 0x0000000104047890 */ /* 0x000fc8000fffe0ff */
[----:B------:R-:W-:-:S04]  /*2b20*/  UISETP.NE.AND UP0, UPT, UR4, 0x8, UPT ;  /* 0x000000080400788c */ /* 0x000fc8000bf05270 */
[----:B------:R-:W-:Y:S02]  /*2b30*/  USEL UR6, URZ, 0x1, UP0 ;  /* 0x00000001ff067887 */ /* 0x000fe40008000000 */
[----:B------:R-:W-:-:S04]  /*2b40*/  USEL UR4, UR4, URZ, UP0 ;  /* 0x000000ff04047287 */ /* 0x000fc80008000000 */
[----:B------:R-:W-:Y:S01]  /*2b50*/  ULEA UR5, UR4, UR13, 0x3 ;  /* 0x0000000d04057291 */ /* 0x000fe2000f8e18ff */
[----:B------:R-:W-:-:S04]  /*2b60*/  LOP3.LUT R2, R2, UR6, RZ, 0x3c, !PT ;  /* 0x0000000602027c12 */ /* 0x000fc8000f8e3cff */
[----:B-1----:R-:W-:-:S04]  /*2b70*/  SHF.L.U32 R3, R2, 0x1f, RZ ;  /* 0x0000001f02037819 */ /* 0x002fc800000006ff */
[----:B------:R-:W1:Y:S02]  /*2b80*/  SYNCS.PHASECHK.TRANS64.TRYWAIT P0, [UR5], R3 ;  /* 0x00000003ff0075a7 */ /* 0x000e640008001105 */
[----:B-1----:R-:W-:Y:S05]  /*2b90*/  @!P0 BRA `(.L_x_45) ;  /* 0x0000009400208947 */ /* 0x002fea0003800000 */
.L_x_198:
        /* <DEDUP_REMOVED lines=9> */
.L_x_200:
        /* <DEDUP_REMOVED lines=9> */
.L_x_202:
        /* <DEDUP_REMOVED lines=9> */
.L_x_204:
        /* <DEDUP_REMOVED lines=9> */
.L_x_206:
[----:B------:R-:W-:-:S04]  /*2de0*/  UIADD3 UR4, UPT, UPT, UR4, 0x1, URZ ;  /* 0x0000000104047890 */ /* 0x000fc8000fffe0ff */
[----:B------:R-:W-:-:S04]  /*2df0*/  UISETP.NE.AND UP0, UPT, UR4, 0x8, UPT ;  /* 0x000000080400788c */ /* 0x000fc8000bf05270 */
[----:B------:R-:W-:Y:S02]  /*2e00*/  USEL UR5, URZ, 0x1, UP0 ;  /* 0x00000001ff057887 */ /* 0x000fe40008000000 */
[----:B------:R-:W-:-:S04]  /*2e10*/  USEL UR4, UR4, URZ, UP0 ;  /* 0x000000ff04047287 */ /* 0x000fc80008000000 */
[----:B------:R-:W-:Y:S01]  /*2e20*/  ULEA UR4, UR4, UR13, 0x3 ;  /* 0x0000000d04047291 */ /* 0x000fe2000f8e18ff */
[----:B------:R-:W-:-:S04]  /*2e30*/  LOP3.LUT R2, R2, UR5, RZ, 0x3c, !PT ;  /* 0x0000000502027c12 */ /* 0x000fc8000f8e3cff */
[----:B------:R-:W-:Y:S01]  /*2e40*/  SHF.L.U32 R2, R2, 0x1f, RZ ;  /* 0x0000001f02027819 */ /* 0x000fe200000006ff */
[----:B-1----:R-:W-:-:S07]  /*2e50*/  IMAD.U32 R0, RZ, RZ, UR4 ;  /* 0x00000004ff007e24 */ /* 0x002fce000f8e00ff */
.L_x_50:
[----:B-1----:R1:W2:Y:S02]  /*2e60*/  SYNCS.PHASECHK.TRANS64.TRYWAIT P0, [R0+URZ], R2 ;  /* 0x00000002000075a7 */ /* 0x0022a400080011ff */
[----:B--2---:R-:W-:Y:S05]  /*2e70*/  @!P0 NANOSLEEP.SYNCS 0x989680 ;  /* 0x009896800000895d */ /* 0x004fea0003900000 */
[----:B------:R-:W2:Y:S02]  /*2e80*/  @!P0 SYNCS.PHASECHK.TRANS64 P0, [R0+URZ], R2 ;  /* 0x00000002000085a7 */ /* 0x000ea400080010ff */
[----:B--2---:R-:W-:Y:S05]  /*2e90*/  @P0 EXIT ;  /* 0x000000000000094d */ /* 0x004fea0003800000 */
[----:B------:R-:W-:Y:S05]  /*2ea0*/  BRA `(.L_x_50) ;  /* 0xfffffffc00ec7947 */ /* 0x000fea000383ffff */
.L_x_22:
[----:B------:R-:W1:Y:S02]  /*2eb0*/  S2UR UR4, SR_CgaCtaId ;  /* 0x00000000000479c3 */ /* 0x000e640000008800 */
[----:B-1----:R-:W-:-:S04]  /*2ec0*/  UISETP.NE.AND UP0, UPT, UR4, URZ, UPT ;  /* 0x000000ff0400728c */ /* 0x002fc8000bf05270 */
[----:B------:R-:W-:-:S09]  /*2ed0*/  UISETP.NE.OR UP0, UPT, UR13, 0x1, UP0 ;  /* 0x000000010d00788c */ /* 0x000fd20008705670 */
[----:B------:R-:W-:Y:S05]  /*2ee0*/  BRA.U UP0, `(.L_x_51) ;  /* 0x00000005004c7547 */ /* 0x000fea000b800000 */
[----:B------:R-:W1:Y:S01]  /*2ef0*/  S2UR UR5, SR_CgaCtaId ;  /* 0x00000000000579c3 */ /* 0x000e620000008800 */
[----:B------:R-:W-:Y:S01]  /*2f00*/  UMOV UR4, 0x400 ;  /* 0x0000040000047882 */ /* 0x000fe20000000000 */
[----:B------:R-:W-:Y:S01]  /*2f10*/  ISETP.GE.U32.AND P2, PT, R3, 0x4, PT ;  /* 0x000000040300780c */ /* 0x000fe20003f46070 */
[----:B------:R-:W-:Y:S01]  /*2f20*/  IMAD.MOV.U32 R12, RZ, RZ, 0x1 ;  /* 0x00000001ff0c7424 */ /* 0x000fe200078e00ff */
[----:B------:R-:W-:Y:S02]  /*2f30*/  CS2R R10, SRZ ;  /* 0x00000000000a7805 */ /* 0x000fe4000001ff00 */
[----:B------:R-:W-:Y:S01]  /*2f40*/  CS2R R8, SRZ ;  /* 0x0000000000087805 */ /* 0x000fe2000001ff00 */
[----:B-1----:R-:W-:-:S03]  /*2f50*/  ULEA UR6, UR5, UR4, 0x18 ;  /* 0x0000000405067291 */ /* 0x002fc6000f8ec0ff */
[----:B------:R-:W-:-:S09]  /*2f60*/  UMOV UR5, URZ ;  /* 0x000000ff00057c82 */ /* 0x000fd20008000000 */
.L_x_55:
[----:B------:R-:W-:Y:S02]  /*2f70*/  LEA R0, R8, UR6, 0x3 ;  /* 0x0000000608007c11 */ /* 0x000fe4000f8e18ff */
[----:B------:R-:W-:-:S03]  /*2f80*/  SHF.L.U32 R4, R9, 0x1f, RZ ;  /* 0x0000001f09047819 */ /* 0x000fc600000006ff */
[----:B------:R-:W-:Y:S01]  /*2f90*/  VIADD R5, R0, 0x140 ;  /* 0x0000014000057836 */ /* 0x000fe20000000000 */
[----:B------:R-:W1:Y:S02]  /*2fa0*/  SYNCS.PHASECHK.TRANS64.TRYWAIT P0, [R0+URZ+0x130], R4 ;  /* 0x00013004000075a7 */ /* 0x000e6400080011ff */
[----:B-1----:R-:W-:Y:S05]  /*2fb0*/  @!P0 BRA `(.L_x_52) ;  /* 0x0000009000908947 */ /* 0x002fea0003800000 */
.L_x_207:
[----:B------:R-:W-:Y:S01]  /*2fc0*/  ULEA UR4, UR5, UR6, 0x3 ;  /* 0x0000000605047291 */ /* 0x000fe2000f8e18ff */
[----:B-1----:R-:W-:Y:S01]  /*2fd0*/  PRMT R0, RZ, 0x654, R5 ;  /* 0x00000654ff007816 */ /* 0x002fe20000000005 */
[----:B------:R-:W-:Y:S01]  /*2fe0*/  @!P2 IMAD.MOV.U32 R4, RZ, RZ, 0x10 ;  /* 0x00000010ff04a424 */ /* 0x000fe200078e00ff */
[----:B------:R-:W-:Y:S01]  /*2ff0*/  SHF.L.U32 R5, R12, 0x1f, RZ ;  /* 0x0000001f0c057819 */ /* 0x000fe200000006ff */
[----:B------:R-:W-:Y:S01]  /*3000*/  UIADD3 UR7, UPT, UPT, UR4, 0xd0, URZ ;  /* 0x000000d004077890 */ /* 0x000fe2000fffe0ff */
[----:B------:R1:W-:Y:S05]  /*3010*/  SYNCS.ARRIVE.TRANS64.RED.A1T0 RZ, [R0+URZ], RZ ;  /* 0x000000ff00ff79a7 */ /* 0x0003ea00081004ff */
[----:B------:R-:W-:Y:S01]  /*3020*/  IMAD.U32 R6, RZ, RZ, UR7 ;  /* 0x00000007ff067e24 */ /* 0x000fe2000f8e00ff */
[----:B------:R-:W2:Y:S04]  /*3030*/  SYNCS.PHASECHK.TRANS64.TRYWAIT P0, [UR4+0xe0], R5 ;  /* 0x0000e005ff0075a7 */ /* 0x000ea80008001104 */
[----:B------:R-:W-:Y:S01]  /*3040*/  PRMT R6, R3, 0x654, R6 ;  /* 0x0000065403067816 */ /* 0x000fe20000000006 */
[----:B-12---:R-:W-:Y:S06]  /*3050*/  @!P0 BRA `(.L_x_53) ;  /* 0x00000090007c8947 */ /* 0x006fec0003800000 */
.L_x_209:
[----:B------:R-:W-:Y:S01]  /*3060*/  ULEA UR8, UR5, UR6, 0x4 ;  /* 0x0000000605087291 */ /* 0x000fe2000f8e20ff */
[----:B------:R-:W-:Y:S01]  /*3070*/  SEL R2, R6, R2, !P2 ;  /* 0x0000000206027207 */ /* 0x000fe20005000000 */
[----:B------:R-:W-:Y:S01]  /*3080*/  UIADD3 UR9, UPT, UPT, UR4, 0xd0, URZ ;  /* 0x000000d004097890 */ /* 0x000fe2000fffe0ff */
[----:B-1----:R-:W-:Y:S01]  /*3090*/  LEA R0, R11, UR6, 0x3 ;  /* 0x000000060b007c11 */ /* 0x002fe2000f8e18ff */
[----:B------:R-:W-:Y:S01]  /*30a0*/  UIADD3 UR8, UPT, UPT, UR8, 0x160, URZ ;  /* 0x0000016008087890 */ /* 0x000fe2000fffe0ff */
[----:B------:R1:W-:Y:S01]  /*30b0*/  @!P2 SYNCS.ARRIVE.TRANS64.RED RZ, [R2+URZ], R4 ;  /* 0x0000000402ffa9a7 */ /* 0x0003e200080004ff */
[----:B------:R-:W-:Y:S01]  /*30c0*/  UIADD3 UR4, UPT, UPT, UR5, 0x1, URZ ;  /* 0x0000000105047890 */ /* 0x000fe2000fffe0ff */
[----:B------:R-:W-:-:S03]  /*30d0*/  VIADD R8, R8, 0x1 ;  /* 0x0000000108087836 */ /* 0x000fc60000000000 */
[----:B------:R-:W-:Y:S02]  /*30e0*/  UISETP.NE.AND UP0, UPT, UR4, 0x2, UPT ;  /* 0x000000020400788c */ /* 0x000fe4000bf05270 */
[----:B------:R-:W-:Y:S01]  /*30f0*/  ISETP.NE.AND P0, PT, R8, 0x2, PT ;  /* 0x000000020800780c */ /* 0x000fe20003f05270 */
[----:B------:R-:W-:Y:S06]  /*3100*/  UGETNEXTWORKID.BROADCAST [UR8], [UR9] ;  /* 0x00000000080073ca */ /* 0x000fec0008000100 */
[----:B------:R-:W-:Y:S02]  /*3110*/  USEL UR7, URZ, 0x1, UP0 ;  /* 0x00000001ff077887 */ /* 0x000fe40008000000 */
[----:B------:R-:W-:-:S04]  /*3120*/  USEL UR5, UR4, URZ, UP0 ;  /* 0x000000ff04057287 */ /* 0x000fc80008000000 */
[----:B------:R-:W-:Y:S02]  /*3130*/  LOP3.LUT R12, R12, UR7, RZ, 0x3c, !PT ;  /* 0x000000070c0c7c12 */ /* 0x000fe4000f8e3cff */
[----:B-1----:R-:W-:-:S04]  /*3140*/  SHF.L.U32 R4, R10, 0x1f, RZ ;  /* 0x0000001f0a047819 */ /* 0x002fc800000006ff */
[----:B------:R-:W1:Y:S02]  /*3150*/  SYNCS.PHASECHK.TRANS64.TRYWAIT P1, [R0+URZ+0xd0], R4 ;  /* 0x0000d004000075a7 */ /* 0x000e6400080211ff */
[----:B-1----:R-:W-:Y:S05]  /*3160*/  @!P1 BRA `(.L_x_54) ;  /* 0x0000009000509947 */ /* 0x002fea0003800000 */
.L_x_210:
[C---:B-1----:R-:W-:Y:S01]  /*3170*/  LEA R4, R11.reuse, UR6, 0x4 ;  /* 0x000000060b047c11 */ /* 0x042fe2000f8e20ff */
[----:B------:R-:W-:Y:S01]  /*3180*/  VIADD R0, R0, 0xe0 ;  /* 0x000000e000007836 */ /* 0x000fe20000000000 */
[----:B------:R-:W-:Y:S01]  /*3190*/  SEL R8, R8, RZ, P0 ;  /* 0x000000ff08087207 */ /* 0x000fe20000000000 */
[----:B------:R-:W-:-:S03]  /*31a0*/  VIADD R11, R11, 0x1 ;  /* 0x000000010b0b7836 */ /* 0x000fc60000000000 */
[----:B------:R-:W1:Y:S01]  /*31b0*/  LDS.128 R4, [R4+0x160] ;  /* 0x0001600004047984 */ /* 0x000e620000000c00 */
[----:B------:R-:W-:Y:S02]  /*31c0*/  PRMT R0, RZ, 0x654, R0 ;  /* 0x00000654ff007816 */ /* 0x000fe40000000000 */
[C---:B------:R-:W-:Y:S01]  /*31d0*/  ISETP.NE.AND P1, PT, R11.reuse, 0x2, PT ;  /* 0x000000020b00780c */ /* 0x040fe20003f25270 */
[----:B------:R-:W-:Y:S01]  /*31e0*/  @!PT LDS RZ, [RZ] ;  /* 0x00000000fffff984 */ /* 0x000fe20000000800 */
[----:B------:R-:W-:Y:S01]  /*31f0*/  @!PT LDS RZ, [RZ] ;  /* 0x00000000fffff984 */ /* 0x000fe20000000800 */
[----:B------:R-:W-:Y:S01]  /*3200*/  @!PT LDS RZ, [RZ] ;  /* 0x00000000fffff984 */ /* 0x000fe20000000800 */
[----:B------:R-:W-:Y:S01]  /*3210*/  @!PT LDS RZ, [RZ] ;  /* 0x00000000fffff984 */ /* 0x000fe20000000800 */
[----:B------:R2:W-:Y:S06]  /*3220*/  MEMBAR.ALL.CTA ;  /* 0x0000000000007992 */ /* 0x0005ec0000008000 */
[----:B--2---:R-:W2:Y:S01]  /*3230*/  FENCE.VIEW.ASYNC.S ;  /* 0x00000000000073c6 */ /* 0x004ea20000000000 */
[----:B------:R-:W-:Y:S01]  /*3240*/  SEL R11, R11, RZ, P1 ;  /* 0x000000ff0b0b7207 */ /* 0x000fe20000800000 */
[----:B--2---:R2:W-:Y:S01]  /*3250*/  SYNCS.ARRIVE.TRANS64.RED.A1T0 RZ, [R0+URZ], RZ ;  /* 0x000000ff00ff79a7 */ /* 0x0045e200081004ff */
[----:B-1----:R-:W-:-:S02]  /*3260*/  LOP3.LUT P3, RZ, R6, 0x1, RZ, 0xc0, !PT ;  /* 0x0000000106ff7812 */ /* 0x002fc4000786c0ff */
[----:B------:R-:W-:-:S04]  /*3270*/  SEL R4, RZ, 0x1, P1 ;  /* 0x00000001ff047807 */ /* 0x000fc80000800000 */
[----:B------:R-:W-:Y:S02]  /*3280*/  LOP3.LUT R10, R10, R4, RZ, 0x3c, !PT ;  /* 0x000000040a0a7212 */ /* 0x000fe400078e3cff */
[----:B--2---:R-:W-:-:S04]  /*3290*/  SEL R0, RZ, 0x1, P0 ;  /* 0x00000001ff007807 */ /* 0x004fc80000000000 */
[----:B------:R-:W-:Y:S01]  /*32a0*/  LOP3.LUT R9, R9, R0, RZ, 0x3c, !PT ;  /* 0x0000000009097212 */ /* 0x000fe200078e3cff */
[----:B------:R-:W-:Y:S06]  /*32b0*/  @P3 BRA `(.L_x_55) ;  /* 0xfffffffc002c3947 */ /* 0x000fec000383ffff */
[----:B------:R-:W-:Y:S01]  /*32c0*/  ULEA UR4, UR5, UR6, 0x3 ;  /* 0x0000000605047291 */ /* 0x000fe2000f8e18ff */
[----:B------:R-:W-:-:S08]  /*32d0*/  SHF.L.U32 R2, R12, 0x1f, RZ ;  /* 0x0000001f0c027819 */ /* 0x000fd000000006ff */
[----:B------:R-:W1:Y:S02]  /*32e0*/  SYNCS.PHASECHK.TRANS64 P0, [UR4+0xe0], R2 ;  /* 0x0000e002ff0075a7 */ /* 0x000e640008001004 */
[----:B-1----:R-:W-:Y:S05]  /*32f0*/  @P0 BRA `(.L_x_56) ;  /* 0x0000000000080947 */ /* 0x002fea0003800000 */
[----:B------:R-:W1:Y:S02]  /*3300*/  SYNCS.PHASECHK.TRANS64.TRYWAIT P0, [UR4+0xe0], R2 ;  /* 0x0000e002ff0075a7 */ /* 0x000e640008001104 */
[----:B-1----:R-:W-:Y:S05]  /*3310*/  @!P0 BRA `(.L_x_57) ;  /* 0x0000008c00f88947 */ /* 0x002fea0003800000 */
.L_x_56:
[----:B------:R-:W-:-:S04]  /*3320*/  UIADD3 UR7, UPT, UPT, UR5, 0x1, URZ ;  /* 0x0000000105077890 */ /* 0x000fc8000fffe0ff */
[----:B------:R-:W-:-:S04]  /*3330*/  UISETP.NE.AND UP0, UPT, UR7, 0x2, UPT ;  /* 0x000000020700788c */ /* 0x000fc8000bf05270 */
[----:B------:R-:W-:Y:S02]  /*3340*/  USEL UR8, URZ, 0x1, UP0 ;  /* 0x00000001ff087887 */ /* 0x000fe40008000000 */
[----:B------:R-:W-:-:S04]  /*3350*/  USEL UR7, UR7, URZ, UP0 ;  /* 0x000000ff07077287 */ /* 0x000fc80008000000 */
[----:B------:R-:W-:Y:S01]  /*3360*/  ULEA UR7, UR7, UR6, 0x3 ;  /* 0x0000000607077291 */ /* 0x000fe2000f8e18ff */
[----:B-1----:R-:W-:-:S04]  /*3370*/  LOP3.LUT R2, R12, UR8, RZ, 0x3c, !PT ;  /* 0x000000080c027c12 */ /* 0x002fc8000f8e3cff */
[----:B------:R-:W-:-:S04]  /*3380*/  SHF.L.U32 R0, R2, 0x1f, RZ ;  /* 0x0000001f02007819 */ /* 0x000fc800000006ff */
[----:B------:R-:W1:Y:S02]  /*3390*/  SYNCS.PHASECHK.TRANS64 P0, [UR7+0xe0], R0 ;  /* 0x0000e000ff0075a7 */ /* 0x000e640008001007 */
[----:B-1----:R-:W-:Y:S05]  /*33a0*/  @P0 EXIT ;  /* 0x000000000000094d */ /* 0x002fea0003800000 */
[----:B------:R-:W-:Y:S02]  /*33b0*/  SHF.L.U32 R2, R2, 0x1f, RZ ;  /* 0x0000001f02027819 */ /* 0x000fe400000006ff */
[----:B------:R-:W-:-:S07]  /*33c0*/  MOV R0, UR7 ;  /* 0x0000000700007c02 */ /* 0x000fce0008000f00 */
.L_x_58:
[----:B-1----:R1:W2:Y:S02]  /*33d0*/  SYNCS.PHASECHK.TRANS64.TRYWAIT P0, [R0+URZ+0xe0], R2 ;  /* 0x0000e002000075a7 */ /* 0x0022a400080011ff */
[----:B--2---:R-:W-:Y:S05]  /*33e0*/  @!P0 NANOSLEEP.SYNCS 0x989680 ;  /* 0x009896800000895d */ /* 0x004fea0003900000 */
[----:B------:R-:W2:Y:S02]  /*33f0*/  @!P0 SYNCS.PHASECHK.TRANS64 P0, [R0+URZ+0xe0], R2 ;  /* 0x0000e002000085a7 */ /* 0x000ea400080010ff */
[----:B--2---:R-:W-:Y:S05]  /*3400*/  @P0 EXIT ;  /* 0x000000000000094d */ /* 0x004fea0003800000 */
[----:B------:R-:W-:Y:S05]  /*3410*/  BRA `(.L_x_58) ;  /* 0xfffffffc00ec7947 */ /* 0x000fea000383ffff */
.L_x_51:
[----:B------:R-:W-:Y:S05]  /*3420*/  BRA.U UP4, `(.L_x_59) ;  /* 0x0000001104dc7547 */ /* 0x000fea000b800000 */
[----:B------:R-:W1:Y:S01]  /*3430*/  S2UR UR7, SR_CgaCtaId ;  /* 0x00000000000779c3 */ /* 0x000e620000008800 */
[----:B------:R-:W-:Y:S01]  /*3440*/  UMOV UR4, 0x40 ;  /* 0x0000004000047882 */ /* 0x000fe20000000000 */
[----:B------:R-:W-:Y:S01]  /*3450*/  NOP ;  /* 0x0000000000007918 */ /* 0x000fe20000000000 */
[----:B------:R-:W-:Y:S01]  /*3460*/  UMOV UR6, 0x400 ;  /* 0x0000040000067882 */ /* 0x000fe20000000000 */
[----:B-1----:R-:W-:Y:S02]  /*3470*/  ULEA UR5, UR7, UR4, 0x18 ;  /* 0x0000000407057291 */ /* 0x002fe4000f8ec0ff */
[----:B------:R-:W-:-:S07]  /*3480*/  ULEA UR6, UR7, UR6, 0x18 ;  /* 0x0000000607067291 */ /* 0x000fce000f8ec0ff */
[----:B------:R-:W1:Y:S02]  /*3490*/  LDS.U8 R3, [UR5+0x1c] ;  /* 0x00001c05ff037984 */ /* 0x000e640008000000 */
[----:B-1----:R-:W-:-:S13]  /*34a0*/  ISETP.NE.AND P0, PT, R3, RZ, PT ;  /* 0x000000ff0300720c */ /* 0x002fda0003f05270 */
[----:B------:R-:W-:Y:S05]  /*34b0*/  @P0 BRA `(.L_x_60) ;  /* 0x0000000400080947 */ /* 0x000fea0003800000 */
[----:B------:R-:W-:Y:S02]  /*34c0*/  UISETP.NE.U32.AND UP1, UPT, UR47, 0x1, UPT ;  /* 0x000000012f00788c */ /* 0x000fe4000bf25070 */
[----:B------:R-:W-:-:S07]  /*34d0*/  UIADD3 UR7, UPT, UPT, UR5, 0x8, URZ ;  /* 0x0000000805077890 */ /* 0x000fce000fffe0ff */
[----:B------:R-:W-:Y:S05]  /*34e0*/  BRA.U !UP1, `(.L_x_61) ;  /* 0x00000001099c7547 */ /* 0x000fea000b800000 */
[----:B------:R-:W-:Y:S01]  /*34f0*/  ELECT P0, URZ, PT ;  /* 0x0000000000ff782f */ /* 0x000fe20003800000 */
[----:B------:R-:W-:-:S12]  /*3500*/  BSSY B0, `(.L_x_61) ;  /* 0x0000025000007945 */ /* 0x000fd80003800000 */
[----:B------:R-:W-:Y:S05]  /*3510*/  @!P0 BRA `(.L_x_62) ;  /* 0x00000000008c8947 */ /* 0x000fea0003800000 */
[----:B------:R-:W-:-:S05]  /*3520*/  UMOV UR4, 0x10 ;  /* 0x0000001000047882 */ /* 0x000fca0000000000 */
[----:B------:R-:W-:Y:S04]  /*3530*/  DEPBAR.LE SB1, 0x36 ;  /* 0x00009d800000791a */ /* 0x000fe80000000000 */
[----:B------:R-:W1:Y:S02]  /*3540*/  UTCATOMSWS.2CTA.FIND_AND_SET.ALIGN UP0, UR4, UR4 ;  /* 0x00000004000475e3 */ /* 0x000e640008200800 */
[----:B-1----:R-:W-:Y:S01]  /*3550*/  MOV R10, UR4 ;  /* 0x00000004000a7c02 */ /* 0x002fe20008000f00 */
[----:B------:R-:W-:Y:S06]  /*3560*/  BRA.U UP0, `(.L_x_63) ;  /* 0x0000000100187547 */ /* 0x000fec000b800000 */
.L_x_64:
[----:B------:R-:W-:Y:S05]  /*3570*/  NANOSLEEP 0x64 ;  /* 0x000000640000795d */ /* 0x000fea0003800000 */
[----:B------:R-:W-:-:S05]  /*3580*/  UMOV UR4, 0x10 ;  /* 0x0000001000047882 */ /* 0x000fca0000000000 */
[----:B------:R-:W-:Y:S04]  /*3590*/  DEPBAR.LE SB1, 0x36 ;  /* 0x00009d800000791a */ /* 0x000fe80000000000 */
[----:B------:R-:W1:Y:S02]  /*35a0*/  UTCATOMSWS.2CTA.FIND_AND_SET.ALIGN UP0, UR4, UR4 ;  /* 0x00000004000475e3 */ /* 0x000e640008200800 */
[----:B-1----:R-:W-:Y:S01]  /*35b0*/  MOV R10, UR4 ;  /* 0x00000004000a7c02 */ /* 0x002fe20008000f00 */
[----:B------:R-:W-:Y:S05]  /*35c0*/  BRA.U !UP0, `(.L_x_64) ;  /* 0xfffffffd08e87547 */ /* 0x000fea000b83ffff */
.L_x_63:
[----:B------:R-:W1:Y:S01]  /*35d0*/  LDS R6, [UR5+0x10] ;  /* 0x00001005ff067984 */ /* 0x000e620008000800 */
[----:B------:R-:W-:Y:S01]  /*35e0*/  IMAD.U32 R3, RZ, RZ, UR6 ;  /* 0x00000006ff037e24 */ /* 0x000fe2000f8e00ff */
[----:B------:R-:W-:-:S03]  /*35f0*/  MOV R4, UR46 ;  /* 0x0000002e00047c02 */ /* 0x000fc60008000f00 */
[----:B------:R-:W-:Y:S01]  /*3600*/  VIADD R3, R3, 0x180 ;  /* 0x0000018003037836 */ /* 0x000fe20000000000 */
[----:B-1----:R-:W-:-:S04]  /*3610*/  SHF.L.U32 R6, R6, 0x1f, RZ ;  /* 0x0000001f06067819 */ /* 0x002fc800000006ff */
[----:B------:R-:W1:Y:S02]  /*3620*/  SYNCS.PHASECHK.TRANS64.TRYWAIT P0, [UR5+0x8], R6 ;  /* 0x00000806ff0075a7 */ /* 0x000e640008001105 */
[----:B-1----:R-:W-:Y:S05]  /*3630*/  @P0 BRA `(.L_x_65) ;  /* 0x0000000000080947 */ /* 0x002fea0003800000 */
[----:B------:R-:W1:Y:S02]  /*3640*/  SYNCS.PHASECHK.TRANS64.TRYWAIT P0, [UR5+0x8], R6 ;  /* 0x00000806ff0075a7 */ /* 0x000e640008001105 */
[----:B-1----:R-:W-:Y:S05]  /*3650*/  @!P0 BRA `(.L_x_66) ;  /* 0x0000008c00408947 */ /* 0x002fea0003800000 */
.L_x_65:
[----:B------:R-:W-:Y:S01]  /*3660*/  PRMT R4, R4, 0x654, R3 ;  /* 0x0000065404047816 */ /* 0x000fe20000000003 */
[----:B------:R-:W-:Y:S01]  /*3670*/  HFMA2 R3, -RZ, RZ, 0, 5.9604644775390625e-08 ;  /* 0x00000001ff037431 */ /* 0x000fe200000001ff */
[----:B------:R-:W-:Y:S01]  /*3680*/  UPRMT UR4, UR46, 0x654, UR7 ;  /* 0x000006542e047896 */ /* 0x000fe20008000007 */
[----:B------:R-:W-:Y:S02]  /*3690*/  IMAD.MOV.U32 R8, RZ, RZ, 0xffff ;  /* 0x0000ffffff087424 */ /* 0x000fe400078e00ff */
[----:B-1----:R-:W-:Y:S02]  /*36a0*/  IMAD.MOV.U32 R6, RZ, RZ, 0x4 ;  /* 0x00000004ff067424 */ /* 0x002fe400078e00ff */
[----:B------:R-:W-:Y:S01]  /*36b0*/  IMAD.SHL.U32 R9, R10, 0x20, RZ ;  /* 0x000000200a097824 */ /* 0x000fe200078e00ff */
[----:B------:R-:W-:Y:S02]  /*36c0*/  MOV R5, UR4 ;  /* 0x0000000400057c02 */ /* 0x000fe40008000f00 */
[-C--:B------:R-:W-:Y:S01]  /*36d0*/  SHF.L.U32 R8, R8, R10.reuse, RZ ;  /* 0x0000000a08087219 */ /* 0x080fe200000006ff */
[----:B------:R1:W-:Y:S01]  /*36e0*/  SYNCS.ARRIVE.TRANS64.RED RZ, [UR4], R6 ;  /* 0x00000006ffff79a7 */ /* 0x0003e20008000404 */
[----:B------:R-:W-:Y:S01]  /*36f0*/  SHF.L.U32 R7, R3, R10, RZ ;  /* 0x0000000a03077219 */ /* 0x000fe200000006ff */
[----:B------:R1:W-:Y:S04]  /*3700*/  STS [UR6+0x180], R9 ;  /* 0x00018009ff007988 */ /* 0x0003e80008000806 */
[----:B------:R1:W-:Y:S04]  /*3710*/  STAS [R4.64], R10 ;  /* 0x0000000a04007dbd */ /* 0x0003e8000c0008ff */
[----:B------:R1:W-:Y:S04]  /*3720*/  ATOMS.OR RZ, [UR5+0x14], R8 ;  /* 0x00001408ffff798c */ /* 0x0003e8000b000005 */
[----:B------:R1:W-:Y:S04]  /*3730*/  ATOMS.OR RZ, [UR5+0x18], R7 ;  /* 0x00001807ffff798c */ /* 0x0003e8000b000005 */
[----:B------:R1:W-:Y:S02]  /*3740*/  ATOMS.XOR RZ, [UR5+0x10], R3 ;  /* 0x00001003ffff798c */ /* 0x0003e4000b800005 */
.L_x_62:
[----:B------:R-:W-:Y:S05]  /*3750*/  BSYNC B0 ;  /* 0x0000000000007941 */ /* 0x000fea0003800000 */
.L_x_61:
[----:B------:R-:W-:Y:S05]  /*3760*/  BRA.U UP1, `(.L_x_67) ;  /* 0x00000001016c7547 */ /* 0x000fea000b800000 */
[----:B------:R-:W-:-:S03]  /*3770*/  UMOV UR4, 0xffffffff ;  /* 0xffffffff00047882 */ /* 0x000fc60000000000 */
[----:B------:R-:W-:Y:S05]  /*3780*/  BRA.DIV UR4, `(.L_x_68) ;  /* 0x0000008e040c7947 */ /* 0x000fea000b800000 */
[----:B------:R-:W-:-:S13]  /*3790*/  ELECT P0, URZ, PT ;  /* 0x0000000000ff782f */ /* 0x000fda0003800000 */
.L_x_214:
[----:B------:R-:W-:Y:S05]  /*37a0*/  @!P0 BRA `(.L_x_67) ;  /* 0x00000000005c8947 */ /* 0x000fea0003800000 */
[----:B-1----:R-:W1:Y:S02]  /*37b0*/  LDS R4, [UR5+0x10] ;  /* 0x00001005ff047984 */ /* 0x002e640008000800 */
[----:B-1----:R-:W-:-:S04]  /*37c0*/  SHF.L.U32 R4, R4, 0x1f, RZ ;  /* 0x0000001f04047819 */ /* 0x002fc800000006ff */
[----:B------:R-:W1:Y:S02]  /*37d0*/  SYNCS.PHASECHK.TRANS64.TRYWAIT P0, [UR5+0x8], R4 ;  /* 0x00000804ff0075a7 */ /* 0x000e640008001105 */
[----:B-1----:R-:W-:Y:S05]  /*37e0*/  @P0 BRA `(.L_x_69) ;  /* 0x0000000000080947 */ /* 0x002fea0003800000 */
[----:B------:R-:W1:Y:S02]  /*37f0*/  SYNCS.PHASECHK.TRANS64.TRYWAIT P0, [UR5+0x8], R4 ;  /* 0x00000804ff0075a7 */ /* 0x000e640008001105 */
[----:B-1----:R-:W-:Y:S05]  /*3800*/  @!P0 BRA `(.L_x_70) ;  /* 0x0000008c00108947 */ /* 0x002fea0003800000 */
.L_x_69:
[----:B------:R-:W2:Y:S01]  /*3810*/  LDS R6, [UR6+0x180] ;  /* 0x00018006ff067984 */ /* 0x000ea20008000800 */
[----:B-1----:R-:W-:Y:S02]  /*3820*/  HFMA2 R3, -RZ, RZ, 0, 5.9604644775390625e-08 ;  /* 0x00000001ff037431 */ /* 0x002fe400000001ff */
[----:B------:R-:W-:Y:S01]  /*3830*/  IMAD.MOV.U32 R4, RZ, RZ, 0xffff ;  /* 0x0000ffffff047424 */ /* 0x000fe200078e00ff */
[----:B------:R-:W-:Y:S01]  /*3840*/  UPRMT UR4, UR46, 0x654, UR7 ;  /* 0x000006542e047896 */ /* 0x000fe20008000007 */
[----:B--2---:R-:W-:-:S03]  /*3850*/  IMAD.SHL.U32 R5, R6, 0x20, RZ ;  /* 0x0000002006057824 */ /* 0x004fc600078e00ff */
[-C--:B------:R-:W-:Y:S02]  /*3860*/  SHF.L.U32 R4, R4, R6.reuse, RZ ;  /* 0x0000000604047219 */ /* 0x080fe400000006ff */
[----:B------:R-:W-:Y:S01]  /*3870*/  SHF.L.U32 R6, R3, R6, RZ ;  /* 0x0000000603067219 */ /* 0x000fe200000006ff */
[----:B------:R2:W-:Y:S04]  /*3880*/  STS [UR6+0x180], R5 ;  /* 0x00018005ff007988 */ /* 0x0005e80008000806 */
[----:B------:R2:W-:Y:S04]  /*3890*/  ATOMS.OR RZ, [UR5+0x14], R4 ;  /* 0x00001404ffff798c */ /* 0x0005e8000b000005 */
[----:B------:R2:W-:Y:S01]  /*38a0*/  ATOMS.OR RZ, [UR5+0x18], R6 ;  /* 0x00001806ffff798c */ /* 0x0005e2000b000005 */
[----:B------:R-:W-:Y:S03]  /*38b0*/  SYNCS.ARRIVE.TRANS64.RED.A1T0 RZ, [UR4], RZ ;  /* 0x000000ffffff79a7 */ /* 0x000fe60008100404 */
[----:B------:R2:W-:Y:S01]  /*38c0*/  ATOMS.XOR RZ, [UR5+0x10], R3 ;  /* 0x00001003ffff798c */ /* 0x0005e2000b800005 */
[----:B------:R-:W-:Y:S05]  /*38d0*/  BRA `(.L_x_67) ;  /* 0x0000000000107947 */ /* 0x000fea0003800000 */
.L_x_60:
[----:B------:R-:W-:Y:S02]  /*38e0*/  MOV R3, 0xffffffff ;  /* 0xffffffff00037802 */ /* 0x000fe40000000f00 */
[----:B------:R-:W-:-:S03]  /*38f0*/  MOV R4, 0x3920 ;  /* 0x0000392000047802 */ /* 0x000fc60000000f00 */
[----:B------:R1:W-:Y:S04]  /*3900*/  STS [UR6+0x180], R3 ;  /* 0x00018003ff007988 */ /* 0x0003e80008000806 */
[----:B-1---5:R-:W-:Y:S05]  /*3910*/  CALL.REL.NOINC `($__internal_1_$__cuda_sm10x_tcgen05_guardrail_trap_phase_invalid_during_alloc) ;  /* 0x0000009400947944 */ /* 0x022fea0003c00000 */
.L_x_67:
[----:B------:R-:W-:Y:S05]  /*3920*/  WARPSYNC.ALL ;  /* 0x0000000000007948 */ /* 0x000fea0003800000 */
[----:B------:R-:W3:Y:S01]  /*3930*/  S2UR UR4, SR_CgaCtaId ;  /* 0x00000000000479c3 */ /* 0x000ee20000008800 */
[----:B------:R-:W-:Y:S01]  /*3940*/  UMOV UR26, 0x400 ;  /* 0x00000400001a7882 */ /* 0x000fe20000000000 */
[----:B------:R-:W-:-:S06]  /*3950*/  NOP ;  /* 0x0000000000007918 */ /* 0x000fcc0000000000 */
[----:B------:R-:W-:Y:S06]  /*3960*/  BAR.ARV 0x6, 0xa0 ;  /* 0x0182800000007b1d */ /* 0x000fec0000002000 */
[----:B------:R-:W4:Y:S01]  /*3970*/  LDCU UR6, c[0x0][0x38c] ;  /* 0x00007180ff0677ac */ /* 0x000f220008000800 */
[----:B------:R-:W-:Y:S01]  /*3980*/  LOP3.LUT R0, R0, 0xffff, RZ, 0xc0, !PT ;  /* 0x0000ffff00007812 */ /* 0x000fe200078ec0ff */
[----:B-1----:R-:W-:Y:S01]  /*3990*/  IMAD.MOV.U32 R9, RZ, RZ, 0x1 ;  /* 0x00000001ff097424 */ /* 0x002fe200078e00ff */
[----:B------:R-:W-:Y:S01]  /*39a0*/  LOP3.LUT R2, R2, 0xffff, RZ, 0xc0, !PT ;  /* 0x0000ffff02027812 */ /* 0x000fe200078ec0ff */
[----:B------:R-:W-:Y:S01]  /*39b0*/  IMAD.MOV.U32 R8, RZ, RZ, RZ ;  /* 0x000000ffff087224 */ /* 0x000fe200078e00ff */
[----:B------:R-:W-:Y:S01]  /*39c0*/  R2UR UR42, R0 ;  /* 0x00000000002a72ca */ /* 0x000fe200000e0000 */
[----:B------:R-:W-:Y:S01]  /*39d0*/  UMOV UR32, URZ ;  /* 0x000000ff00207c82 */ /* 0x000fe20008000000 */
[----:B------:R-:W-:Y:S01]  /*39e0*/  R2UR UR28, R2 ;  /* 0x00000000021c72ca */ /* 0x000fe200000e0000 */
[----:B------:R-:W-:Y:S01]  /*39f0*/  UMOV UR23, URZ ;  /* 0x000000ff00177c82 */ /* 0x000fe20008000000 */
[----:B------:R-:W-:Y:S01]  /*3a00*/  UMOV UR22, URZ ;  /* 0x000000ff00167c82 */ /* 0x000fe20008000000 */
[----:B---3--:R-:W-:-:S02]  /*3a10*/  ULEA UR26, UR4, UR26, 0x18 ;  /* 0x0000001a041a7291 */ /* 0x008fc4000f8ec0ff */
[----:B------:R-:W-:Y:S02]  /*3a20*/  UISETP.NE.AND UP3, UPT, UR47, URZ, UPT ;  /* 0x000000ff2f00728c */ /* 0x000fe4000bf65270 */
[----:B------:R-:W-:Y:S02]  /*3a30*/  UIADD3 UR5, UPT, UPT, UR26, 0x8400, URZ ;  /* 0x000084001a057890 */ /* 0x000fe4000fffe0ff */
[----:B------:R-:W-:Y:S02]  /*3a40*/  UIADD3 UR4, UPT, UPT, UR26, 0x28400, URZ ;  /* 0x000284001a047890 */ /* 0x000fe4000fffe0ff */
[----:B----4-:R-:W-:Y:S01]  /*3a50*/  UIADD3 UR6, UPT, UPT, UR6, 0x1f, URZ ;  /* 0x0000001f06067890 */ /* 0x010fe2000fffe0ff */
[----:B--2---:R-:W1:Y:S01]  /*3a60*/  LDS R3, [UR26+0x180] ;  /* 0x0001801aff037984 */ /* 0x004e620008000800 */
[----:B------:R-:W-:Y:S02]  /*3a70*/  USHF.R.U32.HI UR5, URZ, 0x4, UR5 ;  /* 0x00000004ff057899 */ /* 0x000fe40008011605 */
[----:B------:R-:W-:-:S02]  /*3a80*/  USHF.R.S32.HI UR33, URZ, 0x1f, UR6 ;  /* 0x0000001fff217899 */ /* 0x000fc40008011406 */
[----:B------:R-:W-:Y:S02]  /*3a90*/  USHF.R.U32.HI UR4, URZ, 0x4, UR4 ;  /* 0x00000004ff047899 */ /* 0x000fe40008011604 */
[----:B------:R-:W-:Y:S02]  /*3aa0*/  ULEA.HI UR33, UR33, UR6, URZ, 0x5 ;  /* 0x0000000621217291 */ /* 0x000fe4000f8f28ff */
[----:B------:R-:W-:Y:S02]  /*3ab0*/  ULOP3.LUT UR5, UR5, 0x3fff, URZ, 0xc0, !UPT ;  /* 0x00003fff05057892 */ /* 0x000fe4000f8ec0ff */
[----:B------:R-:W-:Y:S02]  /*3ac0*/  USHF.R.S32.HI UR33, URZ, 0x5, UR33 ;  /* 0x00000005ff217899 */ /* 0x000fe40008011421 */
[----:B------:R-:W-:Y:S02]  /*3ad0*/  ULOP3.LUT UR30, UR4, 0x3fff, URZ, 0xc0, !UPT ;  /* 0x00003fff041e7892 */ /* 0x000fe4000f8ec0ff */
[----:B------:R-:W-:Y:S01]  /*3ae0*/  UISETP.LT.AND UP0, UPT, UR33, 0x1, UPT ;  /* 0x000000012100788c */ /* 0x000fe2000bf01270 */
[----:B------:R-:W-:Y:S01]  /*3af0*/  UMOV UR40, 0x0 ;  /* 0x0000000000287882 */ /* 0x000fe20000000000 */
[----:B------:R-:W-:Y:S01]  /*3b00*/  UMOV UR41, 0x10200910 ;  /* 0x1020091000297882 */ /* 0x000fe20000000000 */
[----:B------:R-:W-:-:S02]  /*3b10*/  ULOP3.LUT UR29, UR5, 0x10000, URZ, 0xfc, !UPT ;  /* 0x00010000051d7892 */ /* 0x000fc4000f8efcff */
[----:B------:R-:W-:Y:S02]  /*3b20*/  ULOP3.LUT UR30, UR30, 0x10000, URZ, 0xfc, !UPT ;  /* 0x000100001e1e7892 */ /* 0x000fe4000f8efcff */
[----:B------:R-:W-:Y:S01]  /*3b30*/  USEL UR43, UR33, 0x1, !UP0 ;  /* 0x00000001212b7887 */ /* 0x000fe2000c000000 */
[----:B------:R-:W-:Y:S01]  /*3b40*/  UMOV UR38, 0x0 ;  /* 0x0000000000267882 */ /* 0x000fe20000000000 */
[----:B------:R-:W-:Y:S01]  /*3b50*/  UMOV UR39, 0x10200910 ;  /* 0x1020091000277882 */ /* 0x000fe20000000000 */
[----:B------:R-:W-:Y:S01]  /*3b60*/  UMOV UR36, 0x0 ;  /* 0x0000000000247882 */ /* 0x000fe20000000000 */
[----:B------:R-:W-:Y:S01]  /*3b70*/  UMOV UR37, 0x10200910 ;  /* 0x1020091000257882 */ /* 0x000fe20000000000 */
[----:B------:R-:W-:Y:S01]  /*3b80*/  UMOV UR34, 0x0 ;  /* 0x0000000000227882 */ /* 0x000fe20000000000 */
[----:B------:R-:W-:Y:S01]  /*3b90*/  UMOV UR35, 0x10200910 ;  /* 0x1020091000237882 */ /* 0x000fe20000000000 */
[----:B-1----:R-:W-:Y:S02]  /*3ba0*/  R2UR UR44, R3 ;  /* 0x00000000032c72ca */ /* 0x002fe400000e0000 */
[----:B------:R-:W-:-:S13]  /*3bb0*/  CS2R R2, SRZ ;  /* 0x0000000000027805 */ /* 0x000fda000001ff00 */
.L_x_78:
[C---:B------:R-:W-:Y:S02]  /*3bc0*/  LEA R0, R8.reuse, UR26, 0x3 ;  /* 0x0000001a08007c11 */ /* 0x040fe4000f8e18ff */
[----:B------:R-:W-:Y:S02]  /*3bd0*/  SHF.L.U32 R4, R3, 0x1f, RZ ;  /* 0x0000001f03047819 */ /* 0x000fe400000006ff */
[----:B------:R-:W-:Y:S02]  /*3be0*/  LEA R5, R8, UR26, 0x4 ;  /* 0x0000001a08057c11 */ /* 0x000fe4000f8e20ff */
[----:B------:R-:W1:Y:S02]  /*3bf0*/  SYNCS.PHASECHK.TRANS64.TRYWAIT P0, [R0+URZ+0xd0], R4 ;  /* 0x0000d004000075a7 */ /* 0x000e6400080011ff */
[----:B-1-3--:R-:W-:Y:S05]  /*3c00*/  @!P0 BRA `(.L_x_71) ;  /* 0x0000008800288947 */ /* 0x00afea0003800000 */
.L_x_215:
[----:B-1----:R-:W1:Y:S01]  /*3c10*/  LDS.128 R4, [R5+0x160] ;  /* 0x0001600005047984 */ /* 0x002e620000000c00 */
[----:B------:R-:W-:Y:S02]  /*3c20*/  VIADD R0, R0, 0xe0 ;  /* 0x000000e000007836 */ /* 0x000fe40000000000 */
[----:B------:R-:W-:Y:S01]  /*3c30*/  VIADD R8, R8, 0x1 ;  /* 0x0000000108087836 */ /* 0x000fe20000000000 */
[----:B------:R-:W-:Y:S01]  /*3c40*/  @!PT LDS RZ, [RZ] ;  /* 0x00000000fffff984 */ /* 0x000fe20000000800 */
[----:B------:R-:W-:Y:S01]  /*3c50*/  @!PT LDS RZ, [RZ] ;  /* 0x00000000fffff984 */ /* 0x000fe20000000800 */
[----:B------:R-:W-:Y:S01]  /*3c60*/  @!PT LDS RZ, [RZ] ;  /* 0x00000000fffff984 */ /* 0x000fe20000000800 */
[----:B------:R-:W-:Y:S01]  /*3c70*/  @!PT LDS RZ, [RZ] ;  /* 0x00000000fffff984 */ /* 0x000fe20000000800 */
[----:B------:R2:W-:Y:S06]  /*3c80*/  MEMBAR.ALL.CTA ;  /* 0x0000000000007992 */ /* 0x0005ec0000008000 */
[----:B--2---:R-:W2:Y:S01]  /*3c90*/  FENCE.VIEW.ASYNC.S ;  /* 0x00000000000073c6 */ /* 0x004ea20000000000 */
[----:B------:R-:W-:-:S04]  /*3ca0*/  PRMT R0, RZ, 0x654, R0 ;  /* 0x00000654ff007816 */ /* 0x000fc80000000000 */
[----:B--2---:R2:W-:Y:S01]  /*3cb0*/  SYNCS.ARRIVE.TRANS64.RED.A1T0 RZ, [R0+URZ], RZ ;  /* 0x000000ff00ff79a7 */ /* 0x0045e200081004ff */
[----:B-1----:R-:W-:Y:S01]  /*3cc0*/  LOP3.LUT P1, RZ, R6, 0x1, RZ, 0xc0, !PT ;  /* 0x0000000106ff7812 */ /* 0x002fe2000782c0ff */
[----:B--2---:R-:W-:-:S12]  /*3cd0*/  BRA.U UP3, `(.L_x_72) ;  /* 0x0000000503087547 */ /* 0x004fd8000b800000 */
[----:B------:R-:W1:Y:S01]  /*3ce0*/  LDCU UR4, c[0x0][0x38c] ;  /* 0x00007180ff0477ac */ /* 0x000e620008000800 */
[----:B------:R-:W-:Y:S02]  /*3cf0*/  PLOP3.LUT P2, PT, PT, PT, PT, 0x80, 0x8 ;  /* 0x000000000008781c */ /* 0x000fe40003f4f070 */
[----:B------:R-:W-:Y:S01]  /*3d00*/  SHF.L.U32 R4, R9, 0x1f, RZ ;  /* 0x0000001f09047819 */ /* 0x000fe200000006ff */
[----:B------:R-:W-:Y:S02]  /*3d10*/  ULEA UR31, UR32, UR26, 0x3 ;  /* 0x0000001a201f7291 */ /* 0x000fe4000f8e18ff */
[----:B------:R-:W-:Y:S02]  /*3d20*/  ULEA UR11, UR32, UR44, 0x7 ;  /* 0x0000002c200b7291 */ /* 0x000fe4000f8e38ff */
[----:B-1----:R-:W-:-:S06]  /*3d30*/  UISETP.GE.AND UP0, UPT, UR4, 0x1, UPT ;  /* 0x000000010400788c */ /* 0x002fcc000bf06270 */
[----:B------:R-:W-:-:S05]  /*3d40*/  PLOP3.LUT P0, PT, PT, PT, UP0, 0x80, 0x8 ;  /* 0x000000000008781c */ /* 0x000fca0003f0f008 */
[----:B------:R-:W-:-:S08]  /*3d50*/  @UP0 ULEA UR4, UR23, UR26, 0x3 ;  /* 0x0000001a17040291 */ /* 0x000fd0000f8e18ff */
[----:B------:R-:W-:-:S04]  /*3d60*/  @P0 SHF.L.U32 R0, R2, 0x1f, RZ ;  /* 0x0000001f02000819 */ /* 0x000fc800000006ff */
[----:B------:R1:W2:Y:S01]  /*3d70*/  @P0 SYNCS.PHASECHK.TRANS64.TRYWAIT P2, [UR4], R0 ;  /* 0x00000000ff0005a7 */ /* 0x0002a20008041104 */
[----:B------:R-:W3:Y:S02]  /*3d80*/  SYNCS.PHASECHK.TRANS64.TRYWAIT P0, [UR31+0x110], R4 ;  /* 0x00011004ff0075a7 */ /* 0x000ee4000800111f */
[----:B-123--:R-:W-:Y:S05]  /*3d90*/  @!P0 BRA `(.L_x_73) ;  /* 0x0000008400d88947 */ /* 0x00efea0003800000 */
.L_x_217:
[----:B------:R-:W-:Y:S01]  /*3da0*/  UMOV UR27, UR22 ;  /* 0x00000016001b7c82 */ /* 0x000fe20008000000 */
[----:B------:R-:W-:Y:S05]  /*3db0*/  BRA.U !UP0, `(.L_x_74) ;  /* 0x0000000108c07547 */ /* 0x000fea000b800000 */
[----:B------:R-:W-:Y:S02]  /*3dc0*/  UIADD3 UR27, UPT, UPT, UR43, UR22, URZ ;  /* 0x000000162b1b7290 */ /* 0x000fe4000fffe0ff */
[----:B------:R-:W-:Y:S01]  /*3dd0*/  UPLOP3.LUT UP2, UPT, UPT, UPT, UPT, 0x40, 0x4 ;  /* 0x000000000004789c */ /* 0x000fe20003f4e870 */
[----:B------:R-:W-:Y:S01]  /*3de0*/  UMOV UR24, UR33 ;  /* 0x0000002100187c82 */ /* 0x000fe20008000000 */
[----:B------:R-:W-:-:S09]  /*3df0*/  UMOV UR10, UR23 ;  /* 0x00000017000a7c82 */ /* 0x000fd20008000000 */
.L_x_77:
[----:B--2---:R-:W-:Y:S01]  /*3e00*/  ULEA UR5, UR10, UR26, 0x3 ;  /* 0x0000001a0a057291 */ /* 0x004fe2000f8e18ff */
[----:B---3--:R-:W-:Y:S11]  /*3e10*/  @P2 BRA `(.L_x_75) ;  /* 0x00000000000c2947 */ /* 0x008ff60003800000 */
[----:B-1----:R-:W-:Y:S04]  /*3e20*/  SHF.L.U32 R4, R2, 0x1f, RZ ;  /* 0x0000001f02047819 */ /* 0x002fe800000006ff */
[----:B------:R-:W1:Y:S02]  /*3e30*/  SYNCS.PHASECHK.TRANS64.TRYWAIT P0, [UR5], R4 ;  /* 0x00000004ff0075a7 */ /* 0x000e640008001105 */
[----:B-1----:R-:W-:Y:S05]  /*3e40*/  @!P0 BRA `(.L_x_76) ;  /* 0x0000008400c48947 */ /* 0x002fea0003800000 */
.L_x_75:
[----:B------:R-:W-:Y:S01]  /*3e50*/  UISETP.NE.AND UP0, UPT, UR24, 0x1, UPT ;  /* 0x000000011800788c */ /* 0x000fe2000bf05270 */
[----:B------:R-:W-:Y:S01]  /*3e60*/  PLOP3.LUT P2, PT, PT, PT, PT, 0x80, 0x8 ;  /* 0x000000000008781c */ /* 0x000fe20003f4f070 */
[----:B------:R-:W-:Y:S02]  /*3e70*/  UIADD3 UR4, UPT, UPT, UR10, 0x1, URZ ;  /* 0x000000010a047890 */ /* 0x000fe4000fffe0ff */
[----:B------:R-:W-:Y:S02]  /*3e80*/  UIADD3 UR25, UPT, UPT, UR5, 0x40, URZ ;  /* 0x0000004005197890 */ /* 0x000fe4000fffe0ff */
[----:B------:R-:W-:Y:S01]  /*3e90*/  UISETP.NE.AND UP1, UPT, UR4, 0x8, UPT ;  /* 0x000000080400788c */ /* 0x000fe2000bf25270 */
[----:B------:R-:W-:Y:S01]  /*3ea0*/  PLOP3.LUT P0, PT, PT, PT, UP0, 0x80, 0x8 ;  /* 0x000000000008781c */ /* 0x000fe20003f0f008 */
[----:B------:R-:W-:Y:S02]  /*3eb0*/  UIADD3 UR22, UPT, UPT, UR22, 0x1, URZ ;  /* 0x0000000116167890 */ /* 0x000fe4000fffe0ff */
[----:B------:R-:W-:Y:S02]  /*3ec0*/  USEL UR6, URZ, 0x1, UP1 ;  /* 0x00000001ff067887 */ /* 0x000fe40008800000 */
[----:B------:R-:W-:Y:S02]  /*3ed0*/  USEL UR23, UR4, URZ, UP1 ;  /* 0x000000ff04177287 */ /* 0x000fe40008800000 */
[----:B------:R-:W-:Y:S02]  /*3ee0*/  UIADD3 UR24, UPT, UPT, UR24, -0x1, URZ ;  /* 0xffffffff18187890 */ /* 0x000fe4000fffe0ff */
[----:B------:R-:W-:Y:S01]  /*3ef0*/  @UP0 ULEA UR4, UR23, UR26, 0x3 ;  /* 0x0000001a17040291 */ /* 0x000fe2000f8e18ff */
[----:B------:R-:W-:Y:S01]  /*3f00*/  LOP3.LUT R2, R2, UR6, RZ, 0x3c, !PT ;  /* 0x0000000602027c12 */ /* 0x000fe2000f8e3cff */
[----:B------:R-:W-:Y:S02]  /*3f10*/  ULEA UR6, UR10, UR30, 0x9 ;  /* 0x0000001e0a067291 */ /* 0x000fe4000f8e48ff */
[----:B------:R-:W-:Y:S01]  /*3f20*/  UISETP.NE.AND UP0, UPT, UR22, UR27, UPT ;  /* 0x0000001b1600728c */ /* 0x000fe2000bf05270 */
[----:B-1----:R-:W-:Y:S01]  /*3f30*/  @P0 SHF.L.U32 R0, R2, 0x1f, RZ ;  /* 0x0000001f02000819 */ /* 0x002fe200000006ff */
[----:B------:R-:W-:Y:S02]  /*3f40*/  UIADD3 UR20, UPT, UPT, UR6, 0x2, URZ ;  /* 0x0000000206147890 */ /* 0x000fe4000fffe0ff */
[----:B------:R-:W-:Y:S01]  /*3f50*/  UIADD3 UR16, UPT, UPT, UR6, 0x4, URZ ;  /* 0x0000000406107890 */ /* 0x000fe2000fffe0ff */
[----:B------:R2:W3:Y:S01]  /*3f60*/  @P0 SYNCS.PHASECHK.TRANS64.TRYWAIT P2, [UR4], R0 ;  /* 0x00000000ff0005a7 */ /* 0x0004e20008041104 */
[----:B------:R-:W-:Y:S02]  /*3f70*/  ULEA UR4, UR10, UR29, 0xa ;  /* 0x0000001d0a047291 */ /* 0x000fe4000f8e50ff */
[----:B------:R-:W-:Y:S02]  /*3f80*/  UIADD3 UR12, UPT, UPT, UR6, 0x6, URZ ;  /* 0x00000006060c7890 */ /* 0x000fe4000fffe0ff */
[----:B------:R-:W-:Y:S02]  /*3f90*/  UIADD3 UR18, UPT, UPT, UR4, 0x2, URZ ;  /* 0x0000000204127890 */ /* 0x000fe4000fffe0ff */
[----:B------:R-:W-:Y:S02]  /*3fa0*/  UIADD3 UR14, UPT, UPT, UR4, 0x4, URZ ;  /* 0x00000004040e7890 */ /* 0x000fe4000fffe0ff */
[----:B------:R-:W-:Y:S01]  /*3fb0*/  UIADD3 UR8, UPT, UPT, UR4, 0x6, URZ ;  /* 0x0000000604087890 */ /* 0x000fe2000fffe0ff */
[----:B------:R-:W-:Y:S01]  /*3fc0*/  UMOV UR7, 0x40004040 ;  /* 0x4000404000077882 */ /* 0x000fe20000000000 */
[----:B------:R-:W-:Y:S01]  /*3fd0*/  UMOV UR5, 0x40004040 ;  /* 0x4000404000057882 */ /* 0x000fe20000000000 */
[----:B------:R-:W-:Y:S01]  /*3fe0*/  UMOV UR21, 0x40004040 ;  /* 0x4000404000157882 */ /* 0x000fe20000000000 */
[----:B------:R2:W-:Y:S01]  /*3ff0*/  UTCHMMA.2CTA gdesc[UR4], gdesc[UR6], tmem[UR11], tmem[UR40], idesc[UR41], UP2 ;  /* 0x00ff2806040075ea */ /* 0x0005e2000920000b */
[----:B------:R-:W-:Y:S01]  /*4000*/  UPLOP3.LUT UP2, UPT, UPT, UPT, UPT, 0x80, 0x8 ;  /* 0x000000000008789c */ /* 0x000fe20003f4f070 */
[----:B------:R-:W-:Y:S01]  /*4010*/  UMOV UR19, 0x40004040 ;  /* 0x4000404000137882 */ /* 0x000fe20000000000 */
[----:B------:R-:W-:Y:S01]  /*4020*/  UMOV UR17, 0x40004040 ;  /* 0x4000404000117882 */ /* 0x000fe20000000000 */
[----:B------:R2:W-:Y:S01]  /*4030*/  UTCHMMA.2CTA gdesc[UR18], gdesc[UR20], tmem[UR11], tmem[UR38], idesc[UR39], UPT ;  /* 0x00ff2614120075ea */ /* 0x0005e2000ba0000b */
[----:B------:R-:W-:Y:S01]  /*4040*/  UMOV UR15, 0x40004040 ;  /* 0x40004040000f7882 */ /* 0x000fe20000000000 */
[----:B------:R-:W-:Y:S01]  /*4050*/  UMOV UR13, 0x40004040 ;  /* 0x40004040000d7882 */ /* 0x000fe20000000000 */
[----:B------:R-:W-:Y:S01]  /*4060*/  UMOV UR9, 0x40004040 ;  /* 0x4000404000097882 */ /* 0x000fe20000000000 */
[----:B------:R2:W-:Y:S01]  /*4070*/  UTCHMMA.2CTA gdesc[UR14], gdesc[UR16], tmem[UR11], tmem[UR36], idesc[UR37], UPT ;  /* 0x00ff24100e0075ea */ /* 0x0005e2000ba0000b */
[----:B------:R2:W-:Y:S01]  /*4080*/  UTCHMMA.2CTA gdesc[UR8], gdesc[UR12], tmem[UR11], tmem[UR34], idesc[UR35], UPT ;  /* 0x00ff220c080075ea */ /* 0x0005e2000ba0000b */
[----:B------:R2:W-:Y:S01]  /*4090*/  UTCBAR.2CTA.MULTICAST [UR25], URZ, UR28 ;  /* 0x000000ff190073e9 */ /* 0x0005e2000820081c */
[----:B------:R-:W-:Y:S01]  /*40a0*/  UMOV UR10, UR23 ;  /* 0x00000017000a7c82 */ /* 0x000fe20008000000 */
[----:B------:R-:W-:Y:S05]  /*40b0*/  BRA.U UP0, `(.L_x_77) ;  /* 0xfffffffd00507547 */ /* 0x000fea000b83ffff */
.L_x_74:
[----:B--2---:R-:W-:Y:S01]  /*40c0*/  UIADD3 UR4, UPT, UPT, UR31, 0xf0, URZ ;  /* 0x000000f01f047890 */ /* 0x004fe2000fffe0ff */
[----:B------:R-:W-:-:S08]  /*40d0*/  UMOV UR22, UR27 ;  /* 0x0000001b00167c82 */ /* 0x000fd00008000000 */
[----:B------:R2:W-:Y:S01]  /*40e0*/  UTCBAR.2CTA.MULTICAST [UR4], URZ, UR42 ;  /* 0x000000ff040073e9 */ /* 0x0005e2000820082a */
[----:B------:R-:W-:Y:S02]  /*40f0*/  NOP ;  /* 0x0000000000007918 */ /* 0x000fe40000000000 */
.L_x_72:
[----:B--2---:R-:W-:Y:S01]  /*4100*/  UIADD3 UR4, UPT, UPT, UR32, 0x1, URZ ;  /* 0x0000000120047890 */ /* 0x004fe2000fffe0ff */
[----:B------:R-:W-:-:S03]  /*4110*/  ISETP.NE.AND P0, PT, R8, 0x2, PT ;  /* 0x000000020800780c */ /* 0x000fc60003f05270 */
[----:B------:R-:W-:Y:S01]  /*4120*/  UISETP.NE.AND UP0, UPT, UR4, 0x4, UPT ;  /* 0x000000040400788c */ /* 0x000fe2000bf05270 */
[----:B-1----:R-:W-:Y:S02]  /*4130*/  SEL R0, RZ, 0x1, P0 ;  /* 0x00000001ff007807 */ /* 0x002fe40000000000 */
[----:B------:R-:W-:Y:S01]  /*4140*/  SEL R8, R8, RZ, P0 ;  /* 0x000000ff08087207 */ /* 0x000fe20000000000 */
[----:B------:R-:W-:Y:S01]  /*4150*/  USEL UR5, URZ, 0x1, UP0 ;  /* 0x00000001ff057887 */ /* 0x000fe20008000000 */
[----:B------:R-:W-:Y:S01]  /*4160*/  LOP3.LUT R3, R3, R0, RZ, 0x3c, !PT ;  /* 0x0000000003037212 */ /* 0x000fe200078e3cff */
[----:B------:R-:W-:-:S04]  /*4170*/  USEL UR32, UR4, URZ, UP0 ;  /* 0x000000ff04207287 */ /* 0x000fc80008000000 */
[----:B------:R-:W-:Y:S01]  /*4180*/  LOP3.LUT R9, R9, UR5, RZ, 0x3c, !PT ;  /* 0x0000000509097c12 */ /* 0x000fe2000f8e3cff */
[----:B------:R-:W-:Y:S07]  /*4190*/  @P1 BRA `(.L_x_78) ;  /* 0xfffffff800881947 */ /* 0x000fee000383ffff */
[----:B------:R-:W1:Y:S01]  /*41a0*/  S2UR UR8, SR_CgaCtaId ;  /* 0x00000000000879c3 */ /* 0x000e620000008800 */
[----:B------:R-:W-:Y:S01]  /*41b0*/  ELECT P0, URZ, PT ;  /* 0x0000000000ff782f */ /* 0x000fe20003800000 */
[----:B------:R-:W-:Y:S01]  /*41c0*/  HFMA2 R0, -RZ, RZ, 0, 5.9604644775390625e-08 ;  /* 0x00000001ff007431 */ /* 0x000fe200000001ff */
[----:B------:R-:W-:-:S05]  /*41d0*/  UMOV UR4, 0x40 ;  /* 0x0000004000047882 */ /* 0x000fca0000000000 */
[----:B------:R-:W-:Y:S01]  /*41e0*/  UVIRTCOUNT.DEALLOC.SMPOOL 0x80 ;  /* 0x000000800000784c */ /* 0x000fe20000000000 */
[----:B------:R-:W-:Y:S02]  /*41f0*/  UISETP.NE.AND UP1, UPT, UR47, URZ, UPT ;  /* 0x000000ff2f00728c */ /* 0x000fe4000bf25270 */
[----:B-1----:R-:W-:-:S09]  /*4200*/  ULEA UR8, UR8, UR4, 0x18 ;  /* 0x0000000408087291 */ /* 0x002fd2000f8ec0ff */
[----:B------:R1:W-:Y:S01]  /*4210*/  @P0 STS.U8 [UR8+0x1c], R0 ;  /* 0x00001c00ff000988 */ /* 0x0003e20008000008 */
[----:B------:R-:W-:Y:S05]  /*4220*/  BRA.U UP1, `(.L_x_79) ;  /* 0x0000000101a07547 */ /* 0x000fea000b800000 */
[----:B------:R-:W-:Y:S01]  /*4230*/  UIADD3 UR7, UPT, UPT, UR26, 0x110, URZ ;  /* 0x000001101a077890 */ /* 0x000fe2000fffe0ff */
[----:B------:R-:W-:-:S03]  /*4240*/  SHF.L.U32 R2, R9, 0x1f, RZ ;  /* 0x0000001f09027819 */ /* 0x000fc600000006ff */
[----:B------:R-:W-:-:S09]  /*4250*/  ULEA UR4, UR32, UR7, 0x3 ;  /* 0x0000000720047291 */ /* 0x000fd2000f8e18ff */
[----:B------:R-:W2:Y:S02]  /*4260*/  SYNCS.PHASECHK.TRANS64.TRYWAIT P0, [UR4], R2 ;  /* 0x00000002ff0075a7 */ /* 0x000ea40008001104 */
[----:B--2---:R-:W-:Y:S05]  /*4270*/  @!P0 BRA `(.L_x_80) ;  /* 0x0000008000d08947 */ /* 0x004fea0003800000 */
.L_x_220:
        /* <DEDUP_REMOVED lines=9> */
.L_x_222:
        /* <DEDUP_REMOVED lines=9> */
.L_x_224:
[----:B------:R-:W-:-:S04]  /*43a0*/  UIADD3 UR4, UPT, UPT, UR4, 0x1, URZ ;  /* 0x0000000104047890 */ /* 0x000fc8000fffe0ff */
[----:B------:R-:W-:-:S04]  /*43b0*/  UISETP.NE.AND UP0, UPT, UR4, 0x4, UPT ;  /* 0x000000040400788c */ /* 0x000fc8000bf05270 */
[----:B------:R-:W-:Y:S02]  /*43c0*/  USEL UR5, URZ, 0x1, UP0 ;  /* 0x00000001ff057887 */ /* 0x000fe40008000000 */
[----:B------:R-:W-:-:S04]  /*43d0*/  USEL UR4, UR4, URZ, UP0 ;  /* 0x000000ff04047287 */ /* 0x000fc80008000000 */
[----:B------:R-:W-:Y:S01]  /*43e0*/  ULEA UR4, UR4, UR7, 0x3 ;  /* 0x0000000704047291 */ /* 0x000fe2000f8e18ff */
[----:B------:R-:W-:-:S04]  /*43f0*/  LOP3.LUT R2, R2, UR5, RZ, 0x3c, !PT ;  /* 0x0000000502027c12 */ /* 0x000fc8000f8e3cff */
[----:B------:R-:W-:Y:S01]  /*4400*/  SHF.L.U32 R2, R2, 0x1f, RZ ;  /* 0x0000001f02027819 */ /* 0x000fe200000006ff */
[----:B-1----:R-:W-:-:S04]  /*4410*/  IMAD.U32 R0, RZ, RZ, UR4 ;  /* 0x00000004ff007e24 */ /* 0x002fc8000f8e00ff */
[----:B------:R1:W2:Y:S03]  /*4420*/  SYNCS.PHASECHK.TRANS64.TRYWAIT P0, [R0+URZ], R2 ;  /* 0x00000002000075a7 */ /* 0x0002a600080011ff */
[----:B--2---:R-:W-:Y:S05]  /*4430*/  @!P0 NANOSLEEP.SYNCS 0x989680 ;  /* 0x009896800000895d */ /* 0x004fea0003900000 */
[----:B------:R-:W2:Y:S02]  /*4440*/  @!P0 SYNCS.PHASECHK.TRANS64 P0, [R0+URZ], R2 ;  /* 0x00000002000085a7 */ /* 0x000ea400080010ff */
[----:B--2---:R-:W-:Y:S05]  /*4450*/  @P0 BRA `(.L_x_83) ;  /* 0x0000000000200947 */ /* 0x004fea0003800000 */
.L_x_84:
[----:B--2---:R2:W4:Y:S02]  /*4460*/  SYNCS.PHASECHK.TRANS64.TRYWAIT P0, [R0+URZ], R2 ;  /* 0x00000002000075a7 */ /* 0x00452400080011ff */
[----:B----4-:R-:W-:Y:S05]  /*4470*/  @!P0 NANOSLEEP.SYNCS 0x989680 ;  /* 0x009896800000895d */ /* 0x010fea0003900000 */
[----:B------:R-:W4:Y:S02]  /*4480*/  @!P0 SYNCS.PHASECHK.TRANS64 P0, [R0+URZ], R2 ;  /* 0x00000002000085a7 */ /* 0x000f2400080010ff */
[----:B----4-:R-:W-:Y:S05]  /*4490*/  @!P0 BRA `(.L_x_84) ;  /* 0xfffffffc00f08947 */ /* 0x010fea000383ffff */
[----:B------:R-:W-:Y:S05]  /*44a0*/  BRA `(.L_x_83) ;  /* 0x00000000000c7947 */ /* 0x000fea0003800000 */
.L_x_79:
[----:B------:R-:W-:-:S04]  /*44b0*/  UIADD3 UR4, UPT, UPT, UR26, 0x150, URZ ;  /* 0x000001501a047890 */ /* 0x000fc8000fffe0ff */
[----:B------:R-:W-:-:S09]  /*44c0*/  UPRMT UR4, UR46, 0x654, UR4 ;  /* 0x000006542e047896 */ /* 0x000fd20008000004 */
[----:B------:R-:W-:Y:S03]  /*44d0*/  SYNCS.ARRIVE.TRANS64.RED.A1T0 RZ, [UR4], RZ ;  /* 0x000000ffffff79a7 */ /* 0x000fe60008100404 */
.L_x_83:
[----:B-12---:R-:W-:Y:S01]  /*44e0*/  SHF.L.U32 R2, RZ, 0x1f, RZ ;  /* 0x0000001fff027819 */ /* 0x006fe200000006ff */
[----:B------:R-:W-:Y:S01]  /*44f0*/  UIADD3 UR4, UPT, UPT, UR26, 0x150, URZ ;  /* 0x000001501a047890 */ /* 0x000fe2000fffe0ff */
[----:B------:R-:W-:Y:S02]  /*4500*/  PLOP3.LUT P0, PT, PT, PT, UP1, 0x80, 0x8 ;  /* 0x000000000008781c */ /* 0x000fe40003f0f018 */
[----:B------:R-:W1:Y:S02]  /*4510*/  SYNCS.PHASECHK.TRANS64.TRYWAIT P1, [UR26+0x150], R2 ;  /* 0x00015002ff0075a7 */ /* 0x000e64000802111a */
[----:B-1----:R-:W-:Y:S09]  /*4520*/  @!P1 BRA `(.L_x_85) ;  /* 0x00000080006c9947 */ /* 0x002ff20003800000 */
.L_x_226:
[----:B------:R-:W-:Y:S01]  /*4530*/  @!UP1 UPRMT UR4, UR46, 0x654, UR4 ;  /* 0x000006542e049896 */ /* 0x000fe20008000004 */
[----:B------:R-:W-:Y:S01]  /*4540*/  UMOV UR5, 0xffff ;  /* 0x0000ffff00057882 */ /* 0x000fe20000000000 */
[----:B------:R-:W-:-:S07]  /*4550*/  UMOV UR6, 0x1 ;  /* 0x0000000100067882 */ /* 0x000fce0000000000 */
[----:B------:R-:W-:Y:S01]  /*4560*/  @!P0 SYNCS.ARRIVE.TRANS64.RED.A1T0 RZ, [UR4], RZ ;  /* 0x000000ffffff89a7 */ /* 0x000fe20008100404 */
[----:B------:R-:W-:Y:S01]  /*4570*/  NOP ;  /* 0x0000000000007918 */ /* 0x000fe20000000000 */
[----:B-1----:R-:W1:Y:S01]  /*4580*/  LDS R0, [UR8+0x14] ;  /* 0x00001408ff007984 */ /* 0x002e620008000800 */
[----:B------:R-:W-:-:S04]  /*4590*/  ULOP3.LUT UR4, UR44, 0xffff, URZ, 0xc0, !UPT ;  /* 0x0000ffff2c047892 */ /* 0x000fc8000f8ec0ff */
[----:B------:R-:W-:-:S04]  /*45a0*/  USHF.R.U32.HI UR4, URZ, 0x5, UR4 ;  /* 0x00000005ff047899 */ /* 0x000fc80008011604 */
[----:B------:R-:W-:Y:S02]  /*45b0*/  USHF.L.U32 UR5, UR5, UR4, URZ ;  /* 0x0000000405057299 */ /* 0x000fe400080006ff */
[----:B------:R-:W-:-:S04]  /*45c0*/  USHF.L.U32 UR4, UR6, UR4, URZ ;  /* 0x0000000406047299 */ /* 0x000fc800080006ff */
[----:B-1----:R-:W-:-:S04]  /*45d0*/  LOP3.LUT R0, R0, UR5, RZ, 0xc0, !PT ;  /* 0x0000000500007c12 */ /* 0x002fc8000f8ec0ff */
[----:B------:R-:W-:-:S13]  /*45e0*/  ISETP.NE.AND P0, PT, R0, UR5, PT ;  /* 0x0000000500007c0c */ /* 0x000fda000bf05270 */
[----:B------:R-:W-:Y:S05]  /*45f0*/  @P0 BRA `(.L_x_86) ;  /* 0x0000000000580947 */ /* 0x000fea0003800000 */
[----:B------:R-:W1:Y:S02]  /*4600*/  LDS R0, [UR8+0x18] ;  /* 0x00001808ff007984 */ /* 0x000e640008000800 */
[----:B-1----:R-:W-:-:S04]  /*4610*/  LOP3.LUT R0, R0, UR4, RZ, 0xc0, !PT ;  /* 0x0000000400007c12 */ /* 0x002fc8000f8ec0ff */
[----:B------:R-:W-:-:S13]  /*4620*/  ISETP.NE.AND P0, PT, R0, UR4, PT ;  /* 0x0000000400007c0c */ /* 0x000fda000bf05270 */
[----:B------:R-:W-:Y:S05]  /*4630*/  @P0 BRA `(.L_x_87) ;  /* 0x00000000003c0947 */ /* 0x000fea0003800000 */
[----:B------:R-:W1:Y:S01]  /*4640*/  S2R R2, SR_LANEID ;  /* 0x0000000000027919 */ /* 0x000e620000000000 */
[----:B------:R-:W-:-:S06]  /*4650*/  ULOP3.LUT UR5, URZ, UR5, URZ, 0x33, !UPT ;  /* 0x00000005ff057292 */ /* 0x000fcc000f8e33ff */
[----:B------:R-:W-:-:S04]  /*4660*/  IMAD.U32 R0, RZ, RZ, UR5 ;  /* 0x00000005ff007e24 */ /* 0x000fc8000f8e00ff */
[----:B------:R2:W4:Y:S02]  /*4670*/  REDUX UR7, R0 ;  /* 0x00000000000773c4 */ /* 0x0005240000000000 */
[----:B------:R1:W-:Y:S01]  /*4680*/  UTCATOMSWS.AND URZ, UR5 ;  /* 0x0000000500ff79e3 */ /* 0x0003e20008000000 */
[----:B--2---:R-:W-:Y:S01]  /*4690*/  LOP3.LUT R0, RZ, UR4, RZ, 0x33, !PT ;  /* 0x00000004ff007c12 */ /* 0x004fe2000f8e33ff */
[----:B------:R-:W-:Y:S02]  /*46a0*/  VOTEU.ANY UR4, UPT, PT ;  /* 0x0000000000047886 */ /* 0x000fe400038e0100 */
[----:B------:R-:W-:Y:S02]  /*46b0*/  UFLO.U32 UR4, UR4 ;  /* 0x00000004000472bd */ /* 0x000fe400080e0000 */
[----:B------:R-:W2:Y:S04]  /*46c0*/  REDUX UR6, R0 ;  /* 0x00000000000673c4 */ /* 0x000ea80000000000 */
[----:B-1----:R-:W-:-:S02]  /*46d0*/  ISETP.EQ.U32.AND P0, PT, R2, UR4, PT ;  /* 0x0000000402007c0c */ /* 0x002fc4000bf02070 */
[----:B----4-:R-:W-:-:S11]  /*46e0*/  MOV R2, UR7 ;  /* 0x0000000700027c02 */ /* 0x010fd60008000f00 */
[----:B------:R1:W-:Y:S01]  /*46f0*/  @P0 ATOMS.AND RZ, [UR8+0x14], R2 ;  /* 0x00001402ffff098c */ /* 0x0003e2000a800008 */
[----:B--2---:R-:W-:-:S05]  /*4700*/  IMAD.U32 R0, RZ, RZ, UR6 ;  /* 0x00000006ff007e24 */ /* 0x004fca000f8e00ff */
[----:B------:R1:W-:Y:S01]  /*4710*/  @P0 ATOMS.AND RZ, [UR8+0x18], R0 ;  /* 0x00001800ffff098c */ /* 0x0003e2000a800008 */
[----:B------:R-:W-:Y:S05]  /*4720*/  BRA `(.L_x_88) ;  /* 0x0000000000147947 */ /* 0x000fea0003800000 */
.L_x_87:
[----:B------:R-:W-:Y:S02]  /*4730*/  MOV R2, 0x4750 ;  /* 0x0000475000027802 */ /* 0x000fe40000000f00 */
[----:B---3-5:R-:W-:Y:S05]  /*4740*/  CALL.REL.NOINC `($__internal_0_$__cuda_sm10x_tcgen05_guardrail_trap_col_being_dealloced_not_returned_by_alloc) ;  /* 0x0000008400fc7944 */ /* 0x028fea0003c00000 */
[----:B------:R-:W-:Y:S05]  /*4750*/  BRA `(.L_x_88) ;  /* 0x0000000000087947 */ /* 0x000fea0003800000 */
.L_x_86:
[----:B------:R-:W-:Y:S02]  /*4760*/  MOV R2, 0x4780 ;  /* 0x0000478000027802 */ /* 0x000fe40000000f00 */
[----:B---3-5:R-:W-:Y:S05]  /*4770*/  CALL.REL.NOINC `($__internal_2_$__cuda_sm10x_tcgen05_guardrail_trap_unallocated_columns_being_dealloced) ;  /* 0x0000008800087944 */ /* 0x028fea0003c00000 */
.L_x_88:
[----:B------:R-:W-:Y:S01]  /*4780*/  NOP ;  /* 0x0000000000007918 */ /* 0x000fe20000000000 */
[----:B------:R-:W-:Y:S05]  /*4790*/  EXIT ;  /* 0x000000000000794d */ /* 0x000fea0003800000 */
.L_x_59:
[----:B------:R-:W-:-:S09]  /*47a0*/  UISETP.NE.OR UP0, UPT, UR13, 0x3, !UP3 ;  /* 0x000000030d00788c */ /* 0x000fd2000df05670 */
[----:B------:R-:W-:Y:S05]  /*47b0*/  BRA.U UP0, `(.L_x_89) ;  /* 0x0000001500c87547 */ /* 0x000fea000b800000 */
[----:B------:R-:W1:Y:S01]  /*47c0*/  S2UR UR10, SR_CgaCtaId ;  /* 0x00000000000a79c3 */ /* 0x000e620000008800 */
[----:B------:R-:W2:Y:S01]  /*47d0*/  LDCU UR46, c[0x0][0x370] ;  /* 0x00006e00ff2e77ac */ /* 0x000ea20008000800 */
[----:B------:R-:W-:Y:S01]  /*47e0*/  HFMA2 R14, -RZ, RZ, 0, 0 ;  /* 0x00000000ff0e7431 */ /* 0x000fe200000001ff */
[----:B------:R-:W-:Y:S01]  /*47f0*/  MOV R13, RZ ;  /* 0x000000ff000d7202 */ /* 0x000fe20000000f00 */
[----:B------:R-:W-:Y:S01]  /*4800*/  HFMA2 R7, -RZ, RZ, 0, 0.0078125 ;  /* 0x00002000ff077431 */ /* 0x000fe200000001ff */
[----:B------:R-:W2:Y:S03]  /*4810*/  LDCU.128 UR48, c[0x0][0xb10] ;  /* 0x00016200ff3077ac */ /* 0x000ea60008000c00 */
[----:B------:R-:W3:Y:S01]  /*4820*/  LDC.64 R16, c[0x0][0x348] ;  /* 0x0000d200ff107b82 */ /* 0x000ee20000000a00 */
[----:B------:R-:W4:Y:S01]  /*4830*/  LDCU UR39, c[0x0][0x374] ;  /* 0x00006e80ff2777ac */ /* 0x000f220008000800 */
[----:B------:R-:W1:Y:S06]  /*4840*/  LDCU UR15, c[0x0][0xb0c] ;  /* 0x00016180ff0f77ac */ /* 0x000e6c0008000800 */
[----:B------:R-:W3:Y:S01]  /*4850*/  LDC.64 R2, c[0x0][0x888] ;  /* 0x00022200ff027b82 */ /* 0x000ee20000000a00 */
[----:B------:R-:W3:Y:S01]  /*4860*/  LDCU UR54, c[0x0][0xb20] ;  /* 0x00016400ff3677ac */ /* 0x000ee20008000800 */
[----:B------:R-:W3:Y:S06]  /*4870*/  LDCU UR4, c[0x0][0xb30] ;  /* 0x00016600ff0477ac */ /* 0x000eec0008000800 */
[----:B------:R-:W3:Y:S01]  /*4880*/  LDC.64 R4, c[0x0][0x890] ;  /* 0x00022400ff047b82 */ /* 0x000ee20000000a00 */
[----:B------:R-:W-:Y:S01]  /*4890*/  UMOV UR21, 0x400 ;  /* 0x0000040000157882 */ /* 0x000fe20000000000 */
[----:B--2---:R-:W-:-:S02]  /*48a0*/  UIMAD.WIDE.U32 UR6, UR46, UR48, URZ ;  /* 0x000000302e0672a5 */ /* 0x004fc4000f8e00ff */
[----:B----4-:R-:W-:Y:S02]  /*48b0*/  UIMAD.WIDE.U32 UR8, UR39, UR51, URZ ;  /* 0x00000033270872a5 */ /* 0x010fe4000f8e00ff */
[----:B-1----:R-:W-:Y:S02]  /*48c0*/  ULEA UR21, UR10, UR21, 0x18 ;  /* 0x000000150a157291 */ /* 0x002fe4000f8ec0ff */
[----:B------:R-:W-:Y:S02]  /*48d0*/  UPLOP3.LUT UP1, UPT, UPT, UPT, UPT, 0x40, 0x4 ;  /* 0x000000000004789c */ /* 0x000fe40003f2e870 */
[----:B------:R-:W-:Y:S02]  /*48e0*/  UIADD3 UR41, UPT, UPT, UR21, 0x80, URZ ;  /* 0x0000008015297890 */ /* 0x000fe4000fffe0ff */
[----:B------:R-:W-:Y:S02]  /*48f0*/  UIADD3 UR33, UPT, UPT, UR21, 0x88, URZ ;  /* 0x0000008815217890 */ /* 0x000fe4000fffe0ff */
[----:B------:R-:W-:-:S02]  /*4900*/  UIADD3 UR25, UPT, UPT, UR21, 0x90, URZ ;  /* 0x0000009015197890 */ /* 0x000fc4000fffe0ff */
[----:B------:R-:W-:Y:S01]  /*4910*/  UIADD3 UR17, UPT, UPT, UR21, 0x98, URZ ;  /* 0x0000009815117890 */ /* 0x000fe2000fffe0ff */
[----:B------:R-:W-:Y:S01]  /*4920*/  UMOV UR6, UR7 ;  /* 0x0000000700067c82 */ /* 0x000fe20008000000 */
[----:B------:R-:W-:Y:S01]  /*4930*/  UMOV UR47, UR9 ;  /* 0x00000009002f7c82 */ /* 0x000fe20008000000 */
[----:B------:R-:W-:Y:S02]  /*4940*/  UISETP.GE.AND UP0, UPT, UR45, 0x1, UPT ;  /* 0x000000012d00788c */ /* 0x000fe4000bf06270 */
[----:B------:R-:W-:Y:S01]  /*4950*/  UISETP.NE.AND UP4, UPT, UR45, 0x1, UPT ;  /* 0x000000012d00788c */ /* 0x000fe2000bf85270 */
[----:B------:R-:W1:Y:S01]  /*4960*/  LDCU.64 UR22, c[0x0][0xb28] ;  /* 0x00016500ff1677ac */ /* 0x000e620008000a00 */
[----:B------:R-:W-:Y:S02]  /*4970*/  UISETP.NE.AND UP6, UPT, UR15, 0x1, UPT ;  /* 0x000000010f00788c */ /* 0x000fe4000bfc5270 */
[----:B------:R-:W-:Y:S02]  /*4980*/  UISETP.NE.AND UP5, UPT, UR50, 0x1, UPT ;  /* 0x000000013200788c */ /* 0x000fe4000bfa5270 */
[----:B------:R-:W-:-:S02]  /*4990*/  USHF.R.U32.HI UR52, URZ, UR49, UR6 ;  /* 0x00000031ff347299 */ /* 0x000fc40008011606 */
[----:B------:R-:W-:Y:S02]  /*49a0*/  UPRMT UR37, UR10, 0x654, UR41 ;  /* 0x000006540a257896 */ /* 0x000fe40008000029 */
[----:B------:R-:W-:Y:S02]  /*49b0*/  UPRMT UR31, UR10, 0x654, UR33 ;  /* 0x000006540a1f7896 */ /* 0x000fe40008000021 */
[----:B------:R-:W-:Y:S02]  /*49c0*/  UPRMT UR30, UR10, 0x654, UR25 ;  /* 0x000006540a1e7896 */ /* 0x000fe40008000019 */
[----:B------:R-:W-:Y:S02]  /*49d0*/  UPRMT UR29, UR10, 0x654, UR17 ;  /* 0x000006540a1d7896 */ /* 0x000fe40008000011 */
[----:B---3--:R-:W-:Y:S02]  /*49e0*/  USHF.R.U32.HI UR47, URZ, UR54, UR47 ;  /* 0x00000036ff2f7299 */ /* 0x008fe4000801162f */
[----:B------:R-:W-:-:S11]  /*49f0*/  UISETP.NE.AND UP3, UPT, UR4, 0x1, UPT ;  /* 0x000000010400788c */ /* 0x000fd6000bf65270 */
.L_x_104:
[C---:B------:R-:W-:Y:S02]  /*4a00*/  LEA R12, R14.reuse, UR21, 0x3 ;  /* 0x000000150e0c7c11 */ /* 0x040fe4000f8e18ff */
[----:B------:R-:W-:Y:S02]  /*4a10*/  SHF.L.U32 R0, R13, 0x1f, RZ ;  /* 0x0000001f0d007819 */ /* 0x000fe400000006ff */
[----:B------:R-:W-:Y:S02]  /*4a20*/  LEA R8, R14, UR21, 0x4 ;  /* 0x000000150e087c11 */ /* 0x000fe4000f8e20ff */
[----:B--2---:R-:W2:Y:S02]  /*4a30*/  SYNCS.PHASECHK.TRANS64.TRYWAIT P0, [R12+URZ+0xd0], R0 ;  /* 0x0000d0000c0075a7 */ /* 0x004ea400080011ff */
[----:B--2---:R-:W-:Y:S05]  /*4a40*/  @!P0 BRA `(.L_x_90) ;  /* 0x0000007c003c8947 */ /* 0x004fea0003800000 */
.L_x_227:
[----:B------:R-:W3:Y:S01]  /*4a50*/  LDS.128 R8, [R8+0x160] ;  /* 0x0001600008087984 */ /* 0x000ee20000000c00 */
[----:B------:R-:W-:Y:S01]  /*4a60*/  UISETP.GE.AND UP0, UPT, UR45, 0x1, UPT ;  /* 0x000000012d00788c */ /* 0x000fe2000bf06270 */
[----:B------:R-:W-:Y:S01]  /*4a70*/  @!PT LDS RZ, [RZ] ;  /* 0x00000000fffff984 */ /* 0x000fe20000000800 */
[----:B------:R-:W-:Y:S01]  /*4a80*/  @!PT LDS RZ, [RZ] ;  /* 0x00000000fffff984 */ /* 0x000fe20000000800 */
[----:B------:R-:W-:Y:S01]  /*4a90*/  @!PT LDS RZ, [RZ] ;  /* 0x00000000fffff984 */ /* 0x000fe20000000800 */
[----:B------:R-:W-:Y:S01]  /*4aa0*/  @!PT LDS RZ, [RZ] ;  /* 0x00000000fffff984 */ /* 0x000fe20000000800 */
[----:B------:R4:W-:Y:S06]  /*4ab0*/  MEMBAR.ALL.CTA ;  /* 0x0000000000007992 */ /* 0x0009ec0000008000 */
[----:B----4-:R-:W4:Y:S01]  /*4ac0*/  FENCE.VIEW.ASYNC.S ;  /* 0x00000000000073c6 */ /* 0x010f220000000000 */
[----:B---3--:R-:W-:Y:S11]  /*4ad0*/  LOP3.LUT P0, RZ, R10, 0x1, RZ, 0xc0, !PT ;  /* 0x000000010aff7812 */ /* 0x008ff6000780c0ff */
[----:B------:R-:W-:Y:S02]  /*4ae0*/  @!UPT UIADD3 URZ, UPT, UPT, URZ, URZ, URZ ;  /* 0x000000fffffff290 */ /* 0x000fe4000fffe0ff */
[----:B----4-:R-:W-:Y:S01]  /*4af0*/  VOTEU.ANY UP2, P0 ;  /* 0x0000000000ff7886 */ /* 0x010fe20000040100 */
[----:B------:R-:W-:Y:S11]  /*4b00*/  PLOP3.LUT P0, PT, PT, PT, UP2, 0x80, 0x8 ;  /* 0x000000000008781c */ /* 0x000ff60003f0f028 */
[----:B------:R-:W-:Y:S02]  /*4b10*/  @!UPT UIADD3 URZ, UPT, UPT, URZ, URZ, URZ ;  /* 0x000000fffffff290 */ /* 0x000fe4000fffe0ff */
[----:B--2---:R-:W-:Y:S02]  /*4b20*/  @P0 SHF.R.U32.HI R0, RZ, 0x10, R9 ;  /* 0x00000010ff000819 */ /* 0x004fe40000011609 */
[----:B------:R-:W-:Y:S02]  /*4b30*/  @P0 MOV R6, R8 ;  /* 0x0000000800060202 */ /* 0x000fe40000000f00 */
[----:B------:R-:W-:Y:S01]  /*4b40*/  @P0 R2UR UR4, R0 ;  /* 0x00000000000402ca */ /* 0x000fe200000e0000 */
[----:B------:R-:W-:Y:S01]  /*4b50*/  VIADD R0, R12, 0xe0 ;  /* 0x000000e00c007836 */ /* 0x000fe20000000000 */
[----:B------:R-:W-:Y:S02]  /*4b60*/  @P0 LOP3.LUT R8, R9, 0xffff, RZ, 0xc0, !PT ;  /* 0x0000ffff09080812 */ /* 0x000fe400078ec0ff */
[----:B------:R-:W-:Y:S02]  /*4b70*/  @P0 R2UR UR6, R6 ;  /* 0x00000000060602ca */ /* 0x000fe400000e0000 */
[----:B------:R-:W-:Y:S02]  /*4b80*/  PRMT R0, RZ, 0x654, R0 ;  /* 0x00000654ff007816 */ /* 0x000fe40000000000 */
[----:B------:R-:W-:Y:S02]  /*4b90*/  @P0 R2UR UR5, R8 ;  /* 0x00000000080502ca */ /* 0x000fe400000e0000 */
[----:B------:R2:W-:Y:S03]  /*4ba0*/  SYNCS.ARRIVE.TRANS64.RED.A1T0 RZ, [R0+URZ], RZ ;  /* 0x000000ff00ff79a7 */ /* 0x0005e600081004ff */
[----:B------:R-:W-:Y:S04]  /*4bb0*/  @UP2 UMOV UR38, UR4 ;  /* 0x0000000400262c82 */ /* 0x000fe80008000000 */
[----:B------:R-:W-:Y:S04]  /*4bc0*/  @UP2 UMOV UR14, UR6 ;  /* 0x00000006000e2c82 */ /* 0x000fe80008000000 */
[----:B------:R-:W-:Y:S01]  /*4bd0*/  @UP2 UMOV UR13, UR5 ;  /* 0x00000005000d2c82 */ /* 0x000fe20008000000 */
[----:B------:R-:W-:Y:S05]  /*4be0*/  BRA.U !UP0, `(.L_x_91) ;  /* 0x0000000108a47547 */ /* 0x000fea000b800000 */
[----:B------:R-:W-:Y:S02]  /*4bf0*/  UIMAD.WIDE.U32 UR18, UR13, UR51, URZ ;  /* 0x000000330d1272a5 */ /* 0x000fe4000f8e00ff */
[----:B------:R-:W-:Y:S02]  /*4c00*/  UIMAD.WIDE.U32 UR26, UR14, UR48, URZ ;  /* 0x000000300e1a72a5 */ /* 0x000fe4000f8e00ff */
[----:B------:R-:W-:Y:S02]  /*4c10*/  USEL UR4, UR39, UR47, !UP5 ;  /* 0x0000002f27047287 */ /* 0x000fe4000e800000 */
[----:B------:R-:W-:Y:S02]  /*4c20*/  USEL UR7, UR46, UR52, !UP6 ;  /* 0x000000342e077287 */ /* 0x000fe4000f000000 */
[----:B-1----:R-:W-:Y:S02]  /*4c30*/  UIMAD.WIDE.U32 UR8, UR4, UR22, URZ ;  /* 0x00000016040872a5 */ /* 0x002fe4000f8e00ff */
[----:B------:R-:W-:Y:S01]  /*4c40*/  UIMAD.WIDE.U32 UR10, UR7, UR22, URZ ;  /* 0x00000016070a72a5 */ /* 0x000fe2000f8e00ff */
[----:B------:R-:W-:Y:S02]  /*4c50*/  UMOV UR5, UR19 ;  /* 0x0000001300057c82 */ /* 0x000fe40008000000 */
[----:B------:R-:W-:Y:S03]  /*4c60*/  USHF.R.U32.HI UR6, URZ, UR54, UR5 ;  /* 0x00000036ff067299 */ /* 0x000fe60008011605 */
[----:B------:R-:W-:Y:S01]  /*4c70*/  UMOV UR5, UR27 ;  /* 0x0000001b00057c82 */ /* 0x000fe20008000000 */
[----:B------:R-:W-:Y:S02]  /*4c80*/  USEL UR6, UR13, UR6, !UP5 ;  /* 0x000000060d067287 */ /* 0x000fe4000e800000 */
[----:B------:R-:W-:Y:S03]  /*4c90*/  USHF.R.U32.HI UR12, URZ, UR49, UR5 ;  /* 0x00000031ff0c7299 */ /* 0x000fe60008011605 */
[----:B------:R-:W-:Y:S02]  /*4ca0*/  UMOV UR5, UR9 ;  /* 0x0000000900057c82 */ /* 0x000fe40008000000 */
[----:B------:R-:W-:Y:S03]  /*4cb0*/  @UP4 USHF.R.U32.HI UR4, URZ, UR23, UR5 ;  /* 0x00000017ff044299 */ /* 0x000fe60008011605 */
[----:B------:R-:W-:Y:S01]  /*4cc0*/  UMOV UR5, UR11 ;  /* 0x0000000b00057c82 */ /* 0x000fe20008000000 */
[----:B------:R-:W-:Y:S02]  /*4cd0*/  UIMAD UR4, UR45, UR4, URZ ;  /* 0x000000042d0472a4 */ /* 0x000fe4000f8e02ff */
[----:B------:R-:W-:Y:S02]  /*4ce0*/  @UP4 USHF.R.U32.HI UR7, URZ, UR23, UR5 ;  /* 0x00000017ff074299 */ /* 0x000fe40008011605 */
[----:B------:R-:W-:Y:S02]  /*4cf0*/  UIMAD.WIDE.U32 UR10, UR6, UR22, URZ ;  /* 0x00000016060a72a5 */ /* 0x000fe4000f8e00ff */
[----:B------:R-:W-:Y:S02]  /*4d00*/  USEL UR5, UR14, UR12, !UP6 ;  /* 0x0000000c0e057287 */ /* 0x000fe4000f000000 */
[----:B------:R-:W-:Y:S02]  /*4d10*/  UIMAD UR8, UR45, UR7, URZ ;  /* 0x000000072d0872a4 */ /* 0x000fe4000f8e02ff */
[----:B------:R-:W-:Y:S03]  /*4d20*/  UISETP.GE.AND UP0, UPT, UR6, UR4, UPT ;  /* 0x000000040600728c */ /* 0x000fe6000bf06270 */
[----:B------:R-:W-:Y:S01]  /*4d30*/  UMOV UR4, UR11 ;  /* 0x0000000b00047c82 */ /* 0x000fe20008000000 */
[----:B------:R-:W-:Y:S02]  /*4d40*/  UISETP.GE.OR UP0, UPT, UR5, UR8, UP0 ;  /* 0x000000080500728c */ /* 0x000fe40008706670 */
[----:B------:R-:W-:Y:S02]  /*4d50*/  USHF.R.U32.HI UR4, URZ, UR23, UR4 ;  /* 0x00000017ff047299 */ /* 0x000fe40008011604 */
[----:B------:R-:W-:Y:S02]  /*4d60*/  UIMAD.WIDE.U32 UR8, UR5, UR22, URZ ;  /* 0x00000016050872a5 */ /* 0x000fe4000f8e00ff */
[----:B------:R-:W-:Y:S04]  /*4d70*/  USEL UR10, UR6, UR4, !UP4 ;  /* 0x00000004060a7287 */ /* 0x000fe8000e000000 */
[----:B------:R-:W-:Y:S01]  /*4d80*/  UIADD3 UR11, UPT, UPT, -UR10, URZ, URZ ;  /* 0x000000ff0a0b7290 */ /* 0x000fe2000fffe1ff */
[----:B------:R-:W-:Y:S02]  /*4d90*/  @!UP0 UMOV UR4, UR9 ;  /* 0x0000000900048c82 */ /* 0x000fe40008000000 */
[----:B------:R-:W-:Y:S02]  /*4da0*/  @!UP0 USHF.R.U32.HI UR4, URZ, UR23, UR4 ;  /* 0x00000017ff048299 */ /* 0x000fe40008011604 */
[----:B------:R-:W-:Y:S02]  /*4db0*/  UIMAD UR8, UR45, UR11, UR6 ;  /* 0x0000000b2d0872a4 */ /* 0x000fe4000f8e0206 */
[----:B------:R-:W-:Y:S04]  /*4dc0*/  @!UP0 USEL UR4, UR5, UR4, !UP4 ;  /* 0x0000000405048287 */ /* 0x000fe8000e000000 */
[----:B------:R-:W-:Y:S02]  /*4dd0*/  @!UP0 UIMAD UR7, UR7, UR8, UR4 ;  /* 0x00000008070782a4 */ /* 0x000fe4000f8e0204 */
[----:B------:R-:W-:Y:S02]  /*4de0*/  @!UP0 UIADD3 UR9, UPT, UPT, UR10, -UR4, URZ ;  /* 0x800000040a098290 */ /* 0x000fe4000fffe0ff */
[----:B------:R-:W-:Y:S02]  /*4df0*/  UIADD3 UR8, UPT, UPT, -UR6, URZ, URZ ;  /* 0x000000ff06087290 */ /* 0x000fe4000fffe1ff */
[----:B------:R-:W-:Y:S02]  /*4e00*/  UIADD3 UR4, UPT, UPT, -UR5, URZ, URZ ;  /* 0x000000ff05047290 */ /* 0x000fe4000fffe1ff */
[----:B------:R-:W-:Y:S03]  /*4e10*/  @!UP0 UIMAD UR6, UR9, UR45, UR5 ;  /* 0x0000002d090682a4 */ /* 0x000fe6000f8e0205 */
[----:B------:R-:W-:Y:S01]  /*4e20*/  @!UP0 UMOV UR5, UR7 ;  /* 0x0000000700058c82 */ /* 0x000fe20008000000 */
[----:B------:R-:W-:Y:S02]  /*4e30*/  UIMAD UR7, UR15, UR4, UR14 ;  /* 0x000000040f0772a4 */ /* 0x000fe4000f8e020e */
[----:B------:R-:W-:Y:S02]  /*4e40*/  UIMAD UR4, UR50, UR8, UR13 ;  /* 0x00000008320472a4 */ /* 0x000fe4000f8e020d */
[----:B------:R-:W-:Y:S02]  /*4e50*/  UIMAD UR14, UR5, UR15, UR7 ;  /* 0x0000000f050e72a4 */ /* 0x000fe4000f8e0207 */
[----:B------:R-:W-:Y:S11]  /*4e60*/  UIMAD UR13, UR6, UR50, UR4 ;  /* 0x00000032060d72a4 */ /* 0x000ff6000f8e0204 */
[----:B------:R-:W-:Y:S01]  /*4e70*/  @!UPT UIADD3 URZ, UPT, UPT, URZ, URZ, URZ ;  /* 0x000000fffffff290 */ /* 0x000fe2000fffe0ff */
.L_x_91:
[----:B------:R-:W3:Y:S01]  /*4e80*/  @!UP3 LDCU.128 UR8, c[0x0][0xb10] ;  /* 0x00016200ff08b7ac */ /* 0x000ee20008000c00 */
[----:B------:R-:W-:Y:S01]  /*4e90*/  IMAD.MOV.U32 R10, RZ, RZ, 0x1 ;  /* 0x00000001ff0a7424 */ /* 0x000fe200078e00ff */
[C---:B------:R-:W-:Y:S02]  /*4ea0*/  ISETP.NE.U32.AND P1, PT, R4.reuse, RZ, PT ;  /* 0x000000ff0400720c */ /* 0x040fe40003f25070 */
[----:B------:R-:W-:Y:S02]  /*4eb0*/  ISETP.NE.U32.AND P0, PT, R4, RZ, PT ;  /* 0x000000ff0400720c */ /* 0x000fe40003f05070 */
[C---:B------:R-:W-:Y:S01]  /*4ec0*/  ISETP.NE.AND.EX P1, PT, R5.reuse, RZ, PT, P1 ;  /* 0x000000ff0500720c */ /* 0x040fe20003f25310 */
[----:B------:R-:W4:Y:S01]  /*4ed0*/  @!UP3 LDCU UR5, c[0x0][0xb0c] ;  /* 0x00016180ff05b7ac */ /* 0x000f220008000800 */
[----:B------:R-:W-:Y:S02]  /*4ee0*/  ISETP.NE.AND.EX P0, PT, R5, RZ, PT, P0 ;  /* 0x000000ff0500720c */ /* 0x000fe40003f05300 */
[----:B------:R-:W-:Y:S01]  /*4ef0*/  SHF.L.U32 R10, R10, 0x1f, RZ ;  /* 0x0000001f0a0a7819 */ /* 0x000fe200000006ff */
[----:B------:R-:W-:Y:S02]  /*4f00*/  USHF.L.U32 UR43, UR16, 0x7, URZ ;  /* 0x00000007102b7899 */ /* 0x000fe400080006ff */
[----:B------:R-:W-:Y:S02]  /*4f10*/  USHF.L.U32 UR42, UR20, 0x7, URZ ;  /* 0x00000007142a7899 */ /* 0x000fe400080006ff */
[----:B---3--:R-:W-:Y:S07]  /*4f20*/  UIMAD.WIDE.U32 UR6, UR14, UR8, URZ ;  /* 0x000000080e0672a5 */ /* 0x008fee000f8e00ff */
[----:B------:R-:W-:Y:S01]  /*4f30*/  @!UP3 UMOV UR4, UR7 ;  /* 0x000000070004bc82 */ /* 0x000fe20008000000 */
[----:B----4-:R-:W-:Y:S02]  /*4f40*/  @!UP3 UISETP.NE.AND UP0, UPT, UR5, 0x1, UPT ;  /* 0x000000010500b88c */ /* 0x010fe4000bf05270 */
[----:B------:R-:W-:Y:S02]  /*4f50*/  @!UP3 USHF.R.U32.HI UR4, URZ, UR9, UR4 ;  /* 0x00000009ff04b299 */ /* 0x000fe40008011604 */
[----:B------:R-:W-:Y:S02]  /*4f60*/  UIMAD.WIDE.U32 UR6, UR13, UR11, URZ ;  /* 0x0000000b0d0672a5 */ /* 0x000fe4000f8e00ff */
[----:B------:R-:W-:Y:S02]  /*4f70*/  @!UP3 USEL UR8, UR14, UR4, !UP0 ;  /* 0x000000040e08b287 */ /* 0x000fe4000c000000 */
[----:B------:R-:W-:Y:S03]  /*4f80*/  @!UP3 UISETP.NE.AND UP0, UPT, UR10, 0x1, UPT ;  /* 0x000000010a00b88c */ /* 0x000fe6000bf05270 */
[----:B------:R-:W-:Y:S02]  /*4f90*/  @!UP3 UMOV UR6, UR7 ;  /* 0x000000070006bc82 */ /* 0x000fe40008000000 */
[----:B------:R-:W3:Y:S02]  /*4fa0*/  @!UP3 LDCU UR4, c[0x0][0xb20] ;  /* 0x00016400ff04b7ac */ /* 0x000ee40008000800 */
[----:B---3--:R-:W-:Y:S04]  /*4fb0*/  @!UP3 USHF.R.U32.HI UR6, URZ, UR4, UR6 ;  /* 0x00000004ff06b299 */ /* 0x008fe80008011606 */
[----:B------:R-:W-:Y:S04]  /*4fc0*/  @!UP3 USEL UR6, UR13, UR6, !UP0 ;  /* 0x000000060d06b287 */ /* 0x000fe8000c000000 */
[----:B------:R-:W-:Y:S02]  /*4fd0*/  @!UP3 UIADD3 UR4, UPT, UPT, -UR8, UR6, URZ ;  /* 0x000000060804b290 */ /* 0x000fe4000fffe1ff */
[----:B------:R-:W-:Y:S02]  /*4fe0*/  @!UP3 UIADD3 UR6, UPT, UPT, UR8, -UR6, URZ ;  /* 0x800000060806b290 */ /* 0x000fe4000fffe0ff */
[----:B------:R-:W-:Y:S02]  /*4ff0*/  @!UP3 UIMAD UR14, UR4, UR5, UR14 ;  /* 0x00000005040eb2a4 */ /* 0x000fe4000f8e020e */
[----:B------:R-:W-:Y:S01]  /*5000*/  @!UP3 UIMAD UR13, UR6, UR10, UR13 ;  /* 0x0000000a060db2a4 */ /* 0x000fe2000f8e020d */
[----:B------:R-:W-:Y:S11]  /*5010*/  BRA.U UP1, `(.L_x_92) ;  /* 0x0000000101107547 */ /* 0x000ff6000b800000 */
[----:B------:R-:W-:Y:S04]  /*5020*/  MOV R6, UR53 ;  /* 0x0000003500067c02 */ /* 0x000fe80008000f00 */
[----:B------:R-:W-:Y:S04]  /*5030*/  SHF.L.U32 R6, R6, 0x1f, RZ ;  /* 0x0000001f06067819 */ /* 0x000fe800000006ff */
[----:B------:R-:W3:Y:S02]  /*5040*/  SYNCS.PHASECHK.TRANS64.TRYWAIT P2, [UR21+0xc8], R6 ;  /* 0x0000c806ff0075a7 */ /* 0x000ee40008041115 */
[----:B---3--:R-:W-:Y:S05]  /*5050*/  @!P2 BRA `(.L_x_93) ;  /* 0x0000007400cca947 */ /* 0x008fea0003800000 */
.L_x_92:
[----:B------:R-:W-:Y:S05]  /*5060*/  @!P1 BRA `(.L_x_94) ;  /* 0x0000000000309947 */ /* 0x000fea0003800000 */
[----:B------:R-:W-:Y:S01]  /*5070*/  ISETP.NE.U32.AND P1, PT, R2, RZ, PT ;  /* 0x000000ff0200720c */ /* 0x000fe20003f25070 */
[----:B------:R-:W3:Y:S01]  /*5080*/  LDCU.64 UR4, c[0x0][0x358] ;  /* 0x00006b00ff0477ac */ /* 0x000ee20008000a00 */
[----:B------:R-:W-:Y:S02]  /*5090*/  IMAD.MOV.U32 R52, RZ, RZ, 0x1 ;  /* 0x00000001ff347424 */ /* 0x000fe400078e00ff */
[----:B------:R-:W-:Y:S11]  /*50a0*/  ISETP.NE.AND.EX P1, PT, R3, RZ, PT, P1 ;  /* 0x000000ff0300720c */ /* 0x000ff60003f25310 */
[----:B------:R-:W-:Y:S02]  /*50b0*/  @!UPT UIADD3 URZ, UPT, UPT, URZ, URZ, URZ ;  /* 0x000000fffffff290 */ /* 0x000fe4000fffe0ff */
[----:B------:R-:W4:Y:S01]  /*50c0*/  @P1 LDC.64 R8, c[0x0][0x888] ;  /* 0x00022200ff081b82 */ /* 0x000f220000000a00 */
[----:B--2---:R-:W-:Y:S04]  /*50d0*/  @P1 IMAD R0, R4, UR36, RZ ;  /* 0x0000002404001c24 */ /* 0x004fe8000f8e02ff */
[----:B----4-:R-:W-:Y:S04]  /*50e0*/  @P1 IMAD.WIDE R8, R0, 0x4, R8 ;  /* 0x0000000400081825 */ /* 0x010fe800078e0208 */
[----:B------:R-:W-:Y:S01]  /*50f0*/  HFMA2 R0, -RZ, RZ, 0, 5.9604644775390625e-08 ;  /* 0x00000001ff007431 */ /* 0x000fe200000001ff */
[----:B---3-5:R3:W5:Y:S04]  /*5100*/  @P1 LDG.E R27, desc[UR4][R8.64] ;  /* 0x00000004081b1981 */ /* 0x028768000c1e1900 */
[----:B------:R-:W-:Y:S01]  /*5110*/  @!P1 PRMT R52, R0, 0x7610, R52 ;  /* 0x0000761000349816 */ /* 0x000fe20000000034 */
[----:B---3--:R-:W4:Y:S06]  /*5120*/  @!P1 LDC R27, c[0x0][0x880] ;  /* 0x00022000ff1b9b82 */ /* 0x008f2c0000000800 */
.L_x_94:
[----:B----45:R-:W-:Y:S01]  /*5130*/  @!P0 FSETP.EQ.AND P1, PT, R27, RZ, PT ;  /* 0x000000ff1b00820b */ /* 0x030fe20003f22000 */
[----:B------:R-:W-:Y:S01]  /*5140*/  @!UPT UIADD3 URZ, UPT, UPT, URZ, URZ, URZ ;  /* 0x000000fffffff290 */ /* 0x000fe2000fffe0ff */
[----:B------:R-:W-:Y:S11]  /*5150*/  @!P0 BRA `(.L_x_95) ;  /* 0x0000000000188947 */ /* 0x000ff60003800000 */
[----:B------:R-:W-:Y:S02]  /*5160*/  LOP3.LUT P0, RZ, R52, 0xff, RZ, 0xc0, !PT ;  /* 0x000000ff34ff7812 */ /* 0x000fe4000780c0ff */
[----:B------:R-:W-:Y:S04]  /*5170*/  ISETP.NE.U32.AND P1, PT, R2, RZ, PT ;  /* 0x000000ff0200720c */ /* 0x000fe80003f25070 */
[----:B------:R-:W-:Y:S04]  /*5180*/  ISETP.NE.AND.EX P1, PT, R3, RZ, PT, P1 ;  /* 0x000000ff0300720c */ /* 0x000fe80003f25310 */
[----:B------:R-:W-:Y:S03]  /*5190*/  PLOP3.LUT P1, PT, P1, PT, PT, 0x8, 0x80 ;  /* 0x000000000080781c */ /* 0x000fe60000f2e170 */
[----:B------:R-:W-:Y:S11]  /*51a0*/  @P0 FSETP.EQ.AND P1, PT, R27, RZ, PT ;  /* 0x000000ff1b00020b */ /* 0x000ff60003f22000 */
[----:B------:R-:W-:Y:S02]  /*51b0*/  @!UPT UIADD3 URZ, UPT, UPT, URZ, URZ, URZ ;  /* 0x000000fffffff290 */ /* 0x000fe4000fffe0ff */
.L_x_95:
[----:B------:R-:W3:Y:S01]  /*51c0*/  SYNCS.PHASECHK.TRANS64.TRYWAIT P2, [UR21+0xa0], R10 ;  /* 0x0000a00aff0075a7 */ /* 0x000ee20008041115 */
[----:B------:R-:W-:Y:S04]  /*51d0*/  ELECT P0, URZ, PT ;  /* 0x0000000000ff782f */ /* 0x000fe80003800000 */
[----:B------:R-:W-:Y:S11]  /*51e0*/  PLOP3.LUT P1, PT, P1, P0, PT, 0xf2, 0x2f ;  /* 0x00000000002f781c */ /* 0x000ff60000f21e72 */
[----:B------:R-:W-:Y:S02]  /*51f0*/  @!UPT UIADD3 URZ, UPT, UPT, URZ, URZ, URZ ;  /* 0x000000fffffff290 */ /* 0x000fe4000fffe0ff */
[----:B------:R-:W-:Y:S05]  /*5200*/  @!P1 IADD3 R8, P0, PT, R16, 0x580, RZ ;  /* 0x0000058010089810 */ /* 0x000fea0007f1e0ff */
[----:B--2---:R-:W-:Y:S01]  /*5210*/  @!P1 IMAD.X R6, RZ, RZ, R17, P0 ;  /* 0x000000ffff069224 */ /* 0x004fe200000e0611 */
[----:B---3--:R-:W-:Y:S07]  /*5220*/  @!P2 BRA `(.L_x_96) ;  /* 0x000000740070a947 */ /* 0x008fee0003800000 */
.L_x_230:
[----:B------:R-:W-:Y:S01]  /*5230*/  @!P1 R2UR UR5, R8 ;  /* 0x00000000080592ca */ /* 0x000fe200000e0000 */
[----:B------:R-:W-:Y:S01]  /*5240*/  VOTEU.ALL UP0, P1 ;  /* 0x0000000000ff7886 */ /* 0x000fe20000800000 */
[----:B------:R-:W-:Y:S01]  /*5250*/  @!P1 R2UR UR4, R6 ;  /* 0x00000000060492ca */ /* 0x000fe200000e0000 */
[----:B--2---:R-:W-:Y:S01]  /*5260*/  @!P1 IMAD.MOV.U32 R0, RZ, RZ, 0x2000 ;  /* 0x00002000ff009424 */ /* 0x004fe200078e00ff */
[----:B------:R-:W-:Y:S01]  /*5270*/  UMOV UR6, 0x0 ;  /* 0x0000000000067882 */ /* 0x000fe20000000000 */
[----:B------:R-:W-:Y:S01]  /*5280*/  UMOV UR7, 0x10000000 ;  /* 0x1000000000077882 */ /* 0x000fe20000000000 */
[----:B------:R-:W-:Y:S01]  /*5290*/  @!UP0 UIADD3 UR40, UPT, UPT, UR21, 0x200, URZ ;  /* 0x0000020015288890 */ /* 0x000fe2000fffe0ff */
[----:B------:R-:W-:Y:S01]  /*52a0*/  VOTEU.ALL UP0, P1 ;  /* 0x0000000000ff7886 */ /* 0x000fe20000800000 */
[----:B------:R-:W-:Y:S05]  /*52b0*/  UMOV UR44, UR36 ;  /* 0x00000024002c7c82 */ /* 0x000fea0008000000 */
[----:B------:R-:W-:Y:S02]  /*52c0*/  IMAD.U32 R8, RZ, RZ, UR5 ;  /* 0x00000005ff087e24 */ /* 0x000fe4000f8e00ff */
[----:B------:R-:W-:Y:S03]  /*52d0*/  IMAD.U32 R9, RZ, RZ, UR4 ;  /* 0x00000004ff097e24 */ /* 0x000fe6000f8e00ff */
[----:B------:R-:W-:Y:S02]  /*52e0*/  @!P1 R2UR UR4, R8 ;  /* 0x00000000080492ca */ /* 0x000fe400000e0000 */
[----:B------:R-:W-:Y:S02]  /*52f0*/  @!P1 R2UR UR5, R9 ;  /* 0x00000000090592ca */ /* 0x000fe400000e0000 */
[----:B------:R-:W-:Y:S05]  /*5300*/  @!P1 IADD3 R8, P0, PT, R16, 0x580, RZ ;  /* 0x0000058010089810 */ /* 0x000fea0007f1e0ff */
[----:B------:R-:W-:Y:S06]  /*5310*/  @!P1 IMAD.X R6, RZ, RZ, R17, P0 ;  /* 0x000000ffff069224 */ /* 0x000fec00000e0611 */
[----:B------:R2:W-:Y:S01]  /*5320*/  @!UP0 UTMALDG.3D [UR40], [UR4], desc[UR6] ;  /* 0x00000628040085b4 */ /* 0x0005e20008011000 */
[----:B------:R2:W-:Y:S01]  /*5330*/  @!P1 SYNCS.ARRIVE.TRANS64.RED.A0TR RZ, [UR21+0x80], R0 ;  /* 0x00008000ffff99a7 */ /* 0x0005e20008300415 */
[----:B------:R-:W-:Y:S01]  /*5340*/  SYNCS.ARRIVE.TRANS64.RED.A1T0 RZ, [UR37], RZ ;  /* 0x000000ffffff79a7 */ /* 0x000fe20008100425 */
[----:B------:R-:W3:Y:S02]  /*5350*/  SYNCS.PHASECHK.TRANS64.TRYWAIT P2, [UR21+0xa8], R10 ;  /* 0x0000a80aff0075a7 */ /* 0x000ee40008041115 */
[----:B--23--:R-:W-:Y:S05]  /*5360*/  @!P2 BRA `(.L_x_97) ;  /* 0x000000740038a947 */ /* 0x00cfea0003800000 */
.L_x_232:
[----:B------:R-:W-:Y:S01]  /*5370*/  @!P1 R2UR UR5, R8 ;  /* 0x00000000080592ca */ /* 0x000fe200000e0000 */
[----:B------:R-:W-:Y:S01]  /*5380*/  VOTEU.ALL UP0, P1 ;  /* 0x0000000000ff7886 */ /* 0x000fe20000800000 */
[----:B------:R-:W-:Y:S01]  /*5390*/  @!P1 R2UR UR4, R6 ;  /* 0x00000000060492ca */ /* 0x000fe200000e0000 */
[----:B--2---:R-:W-:Y:S01]  /*53a0*/  @!P1 IMAD.MOV.U32 R0, RZ, RZ, 0x2000 ;  /* 0x00002000ff009424 */ /* 0x004fe200078e00ff */
[----:B------:R-:W-:Y:S01]  /*53b0*/  UMOV UR6, 0x0 ;  /* 0x0000000000067882 */ /* 0x000fe20000000000 */
[----:B------:R-:W-:Y:S01]  /*53c0*/  UMOV UR7, 0x10000000 ;  /* 0x1000000000077882 */ /* 0x000fe20000000000 */
[----:B------:R-:W-:Y:S02]  /*53d0*/  @!UP0 UIADD3 UR34, UPT, UPT, UR42, 0x10, URZ ;  /* 0x000000102a228890 */ /* 0x000fe4000fffe0ff */
[----:B------:R-:W-:Y:S01]  /*53e0*/  @!UP0 UIADD3 UR32, UPT, UPT, UR21, 0x2200, URZ ;  /* 0x0000220015208890 */ /* 0x000fe2000fffe0ff */
[----:B------:R-:W-:Y:S01]  /*53f0*/  VOTEU.ALL UP0, P1 ;  /* 0x0000000000ff7886 */ /* 0x000fe20000800000 */
[----:B------:R-:W-:Y:S03]  /*5400*/  UMOV UR35, UR43 ;  /* 0x0000002b00237c82 */ /* 0x000fe60008000000 */
        /* <DEDUP_REMOVED lines=11> */
.L_x_234:
        /* <DEDUP_REMOVED lines=9> */
[----:B------:R-:W-:Y:S01]  /*5550*/  UMOV UR27, UR43 ;  /* 0x0000002b001b7c82 */ /* 0x000fe20008000000 */
[----:B------:R-:W-:Y:S02]  /*5560*/  UMOV UR28, UR36 ;  /* 0x00000024001c7c82 */ /* 0x000fe40008000000 */
        /* <DEDUP_REMOVED lines=11> */
.L_x_236:
        /* <DEDUP_REMOVED lines=15> */
[----:B------:R-:W-:Y:S02]  /*5710*/  SHF.L.U32 R9, RZ, 0x1f, RZ ;  /* 0x0000001fff097819 */ /* 0x000fe400000006ff */
[----:B------:R-:W-:Y:S05]  /*5720*/  @!P1 IADD3 R8, P0, PT, R16, 0x580, RZ ;  /* 0x0000058010089810 */ /* 0x000fea0007f1e0ff */
[----:B------:R-:W-:Y:S04]  /*5730*/  @!P1 IMAD.X R6, RZ, RZ, R17, P0 ;  /* 0x000000ffff069224 */ /* 0x000fe800000e0611 */
[----:B------:R2:W-:Y:S01]  /*5740*/  @!UP0 UTMALDG.3D [UR16], [UR4], desc[UR6] ;  /* 0x00000610040085b4 */ /* 0x0005e20008011000 */
[----:B------:R2:W-:Y:S01]  /*5750*/  @!P1 SYNCS.ARRIVE.TRANS64.RED.A0TR RZ, [UR21+0x98], R0 ;  /* 0x00009800ffff99a7 */ /* 0x0005e20008300415 */
[----:B------:R-:W-:Y:S01]  /*5760*/  SYNCS.ARRIVE.TRANS64.RED.A1T0 RZ, [UR29], RZ ;  /* 0x000000ffffff79a7 */ /* 0x000fe2000810041d */
[----:B------:R-:W3:Y:S02]  /*5770*/  SYNCS.PHASECHK.TRANS64.TRYWAIT P2, [UR21+0xa0], R9 ;  /* 0x0000a009ff0075a7 */ /* 0x000ee40008041115 */
[----:B--23--:R-:W-:Y:S05]  /*5780*/  @!P2 BRA `(.L_x_100) ;  /* 0x000000700078a947 */ /* 0x00cfea0003800000 */
.L_x_238:
[----:B------:R-:W-:Y:S01]  /*5790*/  @!P1 R2UR UR5, R8 ;  /* 0x00000000080592ca */ /* 0x000fe200000e0000 */
[----:B------:R-:W-:Y:S01]  /*57a0*/  VOTEU.ALL UP0, P1 ;  /* 0x0000000000ff7886 */ /* 0x000fe20000800000 */
[----:B------:R-:W-:Y:S01]  /*57b0*/  @!P1 R2UR UR4, R6 ;  /* 0x00000000060492ca */ /* 0x000fe200000e0000 */
[----:B--2---:R-:W-:Y:S01]  /*57c0*/  @!P1 IMAD.MOV.U32 R0, RZ, RZ, 0x2000 ;  /* 0x00002000ff009424 */ /* 0x004fe200078e00ff */
[----:B------:R-:W-:Y:S01]  /*57d0*/  UMOV UR6, 0x0 ;  /* 0x0000000000067882 */ /* 0x000fe20000000000 */
[----:B------:R-:W-:Y:S01]  /*57e0*/  UMOV UR7, 0x10000000 ;  /* 0x1000000000077882 */ /* 0x000fe20000000000 */
[----:B------:R-:W-:Y:S01]  /*57f0*/  @!UP0 UIADD3 UR10, UPT, UPT, UR42, 0x40, URZ ;  /* 0x000000402a0a8890 */ /* 0x000fe2000fffe0ff */
[----:B------:R-:W-:Y:S01]  /*5800*/  @!P1 IADD3 R8, P0, PT, R16, 0x580, RZ ;  /* 0x0000058010089810 */ /* 0x000fe20007f1e0ff */
[----:B------:R-:W-:Y:S01]  /*5810*/  @!UP0 UIADD3 UR8, UPT, UPT, UR21, 0x200, URZ ;  /* 0x0000020015088890 */ /* 0x000fe2000fffe0ff */
[----:B------:R-:W-:Y:S01]  /*5820*/  VOTEU.ALL UP0, P1 ;  /* 0x0000000000ff7886 */ /* 0x000fe20000800000 */
[----:B------:R-:W-:Y:S01]  /*5830*/  UMOV UR9, UR41 ;  /* 0x0000002900097c82 */ /* 0x000fe20008000000 */
[----:B------:R-:W-:Y:S02]  /*5840*/  UMOV UR11, UR43 ;  /* 0x0000002b000b7c82 */ /* 0x000fe40008000000 */
[----:B------:R-:W-:Y:S01]  /*5850*/  IMAD.U32 R18, RZ, RZ, UR5 ;  /* 0x00000005ff127e24 */ /* 0x000fe2000f8e00ff */
[----:B------:R-:W-:Y:S01]  /*5860*/  UMOV UR12, UR36 ;  /* 0x00000024000c7c82 */ /* 0x000fe20008000000 */
[----:B------:R-:W-:Y:S02]  /*5870*/  IMAD.U32 R19, RZ, RZ, UR4 ;  /* 0x00000004ff137e24 */ /* 0x000fe4000f8e00ff */
[----:B------:R-:W-:Y:S01]  /*5880*/  @!P1 IMAD.X R6, RZ, RZ, R17, P0 ;  /* 0x000000ffff069224 */ /* 0x000fe200000e0611 */
[----:B------:R-:W-:Y:S02]  /*5890*/  @!P1 R2UR UR4, R18 ;  /* 0x00000000120492ca */ /* 0x000fe400000e0000 */
[----:B------:R-:W-:Y:S11]  /*58a0*/  @!P1 R2UR UR5, R19 ;  /* 0x00000000130592ca */ /* 0x000ff600000e0000 */
[----:B------:R-:W-:Y:S02]  /*58b0*/  @!UPT UIADD3 URZ, UPT, UPT, URZ, URZ, URZ ;  /* 0x000000fffffff290 */ /* 0x000fe4000fffe0ff */
[----:B------:R2:W-:Y:S01]  /*58c0*/  @!UP0 UTMALDG.3D [UR8], [UR4], desc[UR6] ;  /* 0x00000608040085b4 */ /* 0x0005e20008011000 */
[----:B------:R2:W-:Y:S01]  /*58d0*/  @!P1 SYNCS.ARRIVE.TRANS64.RED.A0TR RZ, [UR21+0x80], R0 ;  /* 0x00008000ffff99a7 */ /* 0x0005e20008300415 */
[----:B------:R-:W-:Y:S01]  /*58e0*/  SYNCS.ARRIVE.TRANS64.RED.A1T0 RZ, [UR37], RZ ;  /* 0x000000ffffff79a7 */ /* 0x000fe20008100425 */
[----:B------:R-:W3:Y:S02]  /*58f0*/  SYNCS.PHASECHK.TRANS64.TRYWAIT P2, [UR21+0xa8], R9 ;  /* 0x0000a809ff0075a7 */ /* 0x000ee40008041115 */
[----:B--23--:R-:W-:Y:S05]  /*5900*/  @!P2 BRA `(.L_x_101) ;  /* 0x000000700030a947 */ /* 0x00cfea0003800000 */
.L_x_240:
        /* <DEDUP_REMOVED lines=24> */
.L_x_242:
[----:B------:R-:W-:Y:S01]  /*5a90*/  @!P1 R2UR UR5, R8 ;  /* 0x00000000080592ca */ /* 0x000fe200000e0000 */
[----:B------:R-:W-:Y:S01]  /*5aa0*/  VOTEU.ALL UP0, P1 ;  /* 0x0000000000ff7886 */ /* 0x000fe20000800000 */
[----:B------:R-:W-:Y:S01]  /*5ab0*/  @!P1 R2UR UR4, R6 ;  /* 0x00000000060492ca */ /* 0x000fe200000e0000 */
[----:B--2---:R-:W-:Y:S01]  /*5ac0*/  @!P1 IMAD.MOV.U32 R0, RZ, RZ, 0x2000 ;  /* 0x00002000ff009424 */ /* 0x004fe200078e00ff */
[----:B------:R-:W-:Y:S01]  /*5ad0*/  UMOV UR6, 0x0 ;  /* 0x0000000000067882 */ /* 0x000fe20000000000 */
[----:B------:R-:W-:Y:S01]  /*5ae0*/  UMOV UR7, 0x10000000 ;  /* 0x1000000000077882 */ /* 0x000fe20000000000 */
[----:B------:R-:W-:Y:S01]  /*5af0*/  @!UP0 UIADD3 UR10, UPT, UPT, UR42, 0x60, URZ ;  /* 0x000000602a0a8890 */ /* 0x000fe2000fffe0ff */
[----:B------:R-:W-:Y:S01]  /*5b00*/  VIADD R14, R14, 0x1 ;  /* 0x000000010e0e7836 */ /* 0x000fe20000000000 */
[----:B------:R-:W-:Y:S01]  /*5b10*/  @!UP0 UIADD3 UR8, UPT, UPT, UR21, 0x4200, URZ ;  /* 0x0000420015088890 */ /* 0x000fe2000fffe0ff */
[----:B------:R-:W-:Y:S01]  /*5b20*/  VOTEU.ALL UP0, P1 ;  /* 0x0000000000ff7886 */ /* 0x000fe20000800000 */
[----:B------:R-:W-:Y:S01]  /*5b30*/  UMOV UR9, UR25 ;  /* 0x0000001900097c82 */ /* 0x000fe20008000000 */
[----:B------:R-:W-:Y:S02]  /*5b40*/  UMOV UR11, UR43 ;  /* 0x0000002b000b7c82 */ /* 0x000fe40008000000 */
[----:B------:R-:W-:Y:S01]  /*5b50*/  IMAD.U32 R18, RZ, RZ, UR5 ;  /* 0x00000005ff127e24 */ /* 0x000fe2000f8e00ff */
[----:B------:R-:W-:Y:S01]  /*5b60*/  UMOV UR12, UR36 ;  /* 0x00000024000c7c82 */ /* 0x000fe20008000000 */
[----:B------:R-:W-:Y:S03]  /*5b70*/  IMAD.U32 R19, RZ, RZ, UR4 ;  /* 0x00000004ff137e24 */ /* 0x000fe6000f8e00ff */
        /* <DEDUP_REMOVED lines=8> */
.L_x_244:
[----:B------:R-:W-:Y:S01]  /*5c00*/  @!P1 IADD3 R6, P0, PT, R16, 0x580, RZ ;  /* 0x0000058010069810 */ /* 0x000fe20007f1e0ff */
[----:B------:R-:W-:Y:S01]  /*5c10*/  VOTEU.ALL UP0, P1 ;  /* 0x0000000000ff7886 */ /* 0x000fe20000800000 */
[----:B------:R-:W-:Y:S01]  /*5c20*/  UMOV UR6, 0x0 ;  /* 0x0000000000067882 */ /* 0x000fe20000000000 */
[----:B------:R-:W-:Y:S01]  /*5c30*/  UMOV UR7, 0x10000000 ;  /* 0x1000000000077882 */ /* 0x000fe20000000000 */
[----:B------:R-:W-:Y:S01]  /*5c40*/  @!P1 R2UR UR5, R6 ;  /* 0x00000000060592ca */ /* 0x000fe200000e0000 */
[----:B--2---:R-:W-:Y:S01]  /*5c50*/  @!P1 IMAD.X R0, RZ, RZ, R17, P0 ;  /* 0x000000ffff009224 */ /* 0x004fe200000e0611 */
[----:B------:R-:W-:Y:S01]  /*5c60*/  @!UP0 UIADD3 UR10, UPT, UPT, UR42, 0x70, URZ ;  /* 0x000000702a0a8890 */ /* 0x000fe2000fffe0ff */
[----:B------:R-:W-:Y:S01]  /*5c70*/  R2UR UR18, R54 ;  /* 0x00000000361272ca */ /* 0x000fe200000e0000 */
[----:B------:R-:W-:Y:S01]  /*5c80*/  @!UP0 UIADD3 UR8, UPT, UPT, UR21, 0x6200, URZ ;  /* 0x0000620015088890 */ /* 0x000fe2000fffe0ff */
[----:B------:R-:W-:Y:S01]  /*5c90*/  R2UR UR16, R55 ;  /* 0x00000000371072ca */ /* 0x000fe200000e0000 */
[----:B------:R-:W-:Y:S01]  /*5ca0*/  VOTEU.ALL UP0, P1 ;  /* 0x0000000000ff7886 */ /* 0x000fe20000800000 */
[----:B------:R-:W-:Y:S01]  /*5cb0*/  @!P1 R2UR UR4, R0 ;  /* 0x00000000000492ca */ /* 0x000fe200000e0000 */
[----:B------:R-:W-:Y:S01]  /*5cc0*/  UMOV UR9, UR17 ;  /* 0x0000001100097c82 */ /* 0x000fe20008000000 */
[----:B------:R-:W-:Y:S01]  /*5cd0*/  UMOV UR11, UR43 ;  /* 0x0000002b000b7c82 */ /* 0x000fe20008000000 */
[----:B------:R-:W-:Y:S01]  /*5ce0*/  UMOV UR12, UR36 ;  /* 0x00000024000c7c82 */ /* 0x000fe20008000000 */
[C---:B------:R-:W-:Y:S01]  /*5cf0*/  ISETP.NE.AND P0, PT, R14.reuse, 0x2, PT ;  /* 0x000000020e00780c */ /* 0x040fe20003f05270 */
[----:B------:R-:W-:Y:S01]  /*5d00*/  UPLOP3.LUT UP1, UPT, UPT, UPT, UPT, 0x80, 0x8 ;  /* 0x000000000008789c */ /* 0x000fe20003f2f070 */
[----:B------:R-:W-:Y:S01]  /*5d10*/  IMAD.U32 R8, RZ, RZ, UR5 ;  /* 0x00000005ff087e24 */ /* 0x000fe2000f8e00ff */
[----:B------:R-:W-:Y:S01]  /*5d20*/  UMOV UR36, UR38 ;  /* 0x0000002600247c82 */ /* 0x000fe20008000000 */
[----:B------:R-:W-:Y:S01]  /*5d30*/  SEL R0, RZ, 0x1, P0 ;  /* 0x00000001ff007807 */ /* 0x000fe20000000000 */
[----:B------:R-:W-:Y:S01]  /*5d40*/  UIADD3 UR20, UPT, UPT, UR13, UR18, URZ ;  /* 0x000000120d147290 */ /* 0x000fe2000fffe0ff */
[----:B------:R-:W-:Y:S01]  /*5d50*/  SEL R14, R14, RZ, P0 ;  /* 0x000000ff0e0e7207 */ /* 0x000fe20000000000 */
[----:B------:R-:W-:Y:S01]  /*5d60*/  UIADD3 UR16, UPT, UPT, UR14, UR16, URZ ;  /* 0x000000100e107290 */ /* 0x000fe2000fffe0ff */
[----:B------:R-:W-:Y:S01]  /*5d70*/  LOP3.LUT R13, R13, R0, RZ, 0x3c, !PT ;  /* 0x000000000d0d7212 */ /* 0x000fe200078e3cff */
[----:B------:R-:W-:Y:S01]  /*5d80*/  IMAD.U32 R9, RZ, RZ, UR4 ;  /* 0x00000004ff097e24 */ /* 0x000fe2000f8e00ff */
[----:B------:R-:W-:Y:S04]  /*5d90*/  @!P1 R2UR UR4, R8 ;  /* 0x00000000080492ca */ /* 0x000fe800000e0000 */
[----:B------:R-:W-:Y:S11]  /*5da0*/  @!P1 R2UR UR5, R9 ;  /* 0x00000000090592ca */ /* 0x000ff600000e0000 */
[----:B------:R-:W-:Y:S02]  /*5db0*/  @!UPT UIADD3 URZ, UPT, UPT, URZ, URZ, URZ ;  /* 0x000000fffffff290 */ /* 0x000fe4000fffe0ff */
[----:B------:R2:W-:Y:S01]  /*5dc0*/  @!UP0 UTMALDG.3D [UR8], [UR4], desc[UR6] ;  /* 0x00000608040085b4 */ /* 0x0005e20008011000 */
[----:B------:R2:W-:Y:S01]  /*5dd0*/  @!P1 SYNCS.ARRIVE.TRANS64.RED.A0TR RZ, [UR21+0x98], R7 ;  /* 0x00009807ffff99a7 */ /* 0x0005e20008300415 */
[----:B------:R-:W-:Y:S01]  /*5de0*/  SYNCS.ARRIVE.TRANS64.RED.A1T0 RZ, [UR29], RZ ;  /* 0x000000ffffff79a7 */ /* 0x000fe2000810041d */
[----:B------:R-:W-:Y:S05]  /*5df0*/  BRA.U UP2, `(.L_x_104) ;  /* 0xffffffed02007547 */ /* 0x000fea000b83ffff */
[----:B------:R-:W3:Y:S02]  /*5e00*/  SYNCS.PHASECHK.TRANS64.TRYWAIT P0, [UR21+0xa0], R10 ;  /* 0x0000a00aff0075a7 */ /* 0x000ee40008001115 */
[----:B---3--:R-:W-:Y:S05]  /*5e10*/  @!P0 BRA `(.L_x_105) ;  /* 0x0000006c00348947 */ /* 0x008fea0003800000 */
.L_x_246:
[----:B------:R-:W4:Y:S02]  /*5e20*/  SYNCS.PHASECHK.TRANS64.TRYWAIT P0, [UR21+0xa8], R10 ;  /* 0x0000a80aff0075a7 */ /* 0x000f240008001115 */
[----:B----4-:R-:W-:Y:S05]  /*5e30*/  @!P0 BRA `(.L_x_106) ;  /* 0x0000006c00448947 */ /* 0x010fea0003800000 */
.L_x_248:
[----:B------:R-:W4:Y:S01]  /*5e40*/  SYNCS.PHASECHK.TRANS64.TRYWAIT P0, [UR21+0xb0], R10 ;  /* 0x0000b00aff0075a7 */ /* 0x000f220008001115 */
[----:B---3--:R-:W-:Y:S01]  /*5e50*/  HFMA2 R0, -RZ, RZ, 0, 5.9604644775390625e-08 ;  /* 0x00000001ff007431 */ /* 0x008fe200000001ff */
[----:B----4-:R-:W-:Y:S06]  /*5e60*/  @!P0 BRA `(.L_x_107) ;  /* 0x0000006c00508947 */ /* 0x010fec0003800000 */
.L_x_250:
[----:B---3--:R-:W-:Y:S02]  /*5e70*/  MOV R2, UR21 ;  /* 0x0000001500027c02 */ /* 0x008fe40008000f00 */
[----:B------:R-:W-:-:S07]  /*5e80*/  SHF.L.U32 R0, R0, 0x1f, RZ ;  /* 0x0000001f00007819 */ /* 0x000fce00000006ff */
.L_x_108:
[----:B---3--:R3:W4:Y:S02]  /*5e90*/  SYNCS.PHASECHK.TRANS64.TRYWAIT P0, [R2+URZ+0xb8], R0 ;  /* 0x0000b800020075a7 */ /* 0x00872400080011ff */
[----:B----4-:R-:W-:Y:S05]  /*5ea0*/  @!P0 NANOSLEEP.SYNCS 0x989680 ;  /* 0x009896800000895d */ /* 0x010fea0003900000 */
[----:B------:R-:W4:Y:S02]  /*5eb0*/  @!P0 SYNCS.PHASECHK.TRANS64 P0, [R2+URZ+0xb8], R0 ;  /* 0x0000b800020085a7 */ /* 0x000f2400080010ff */
[----:B-12-4-:R-:W-:Y:S05]  /*5ec0*/  @P0 EXIT ;  /* 0x000000000000094d */ /* 0x016fea0003800000 */
[----:B------:R-:W-:Y:S05]  /*5ed0*/  BRA `(.L_x_108) ;  /* 0xfffffffc00ec7947 */ /* 0x000fea000383ffff */
.L_x_89:
[----:B------:R-:W-:-:S06]  /*5ee0*/  UISETP.GE.AND UP0, UPT, UR13, 0x4, UPT ;  /* 0x000000040d00788c */ /* 0x000fcc000bf06270 */
[----:B------:R-:W-:-:S13]  /*5ef0*/  PLOP3.LUT P0, PT, PT, PT, UP0, 0x80, 0x8 ;  /* 0x000000000008781c */ /* 0x000fda0003f0f008 */
[----:B------:R-:W-:Y:S05]  /*5f00*/  @!P0 EXIT ;  /* 0x000000000000894d */ /* 0x000fea0003800000 */
[----:B------:R-:W1:Y:S08]  /*5f10*/  S2UR UR4, SR_CgaCtaId ;  /* 0x00000000000479c3 */ /* 0x000e700000008800 */
[----:B------:R-:W-:Y:S01]  /*5f20*/  BAR.SYNC.DEFER_BLOCKING 0x6, 0xa0 ;  /* 0x0182800000007b1d */ /* 0x000fe20000010000 */
[C---:B------:R-:W-:Y:S01]  /*5f30*/  IMAD.SHL.U32 R2, R66.reuse, 0x10, RZ ;  /* 0x0000001042027824 */ /* 0x040fe200078e00ff */
[C---:B------:R-:W-:Y:S01]  /*5f40*/  SHF.L.U32 R23, R66.reuse, 0x10, RZ ;  /* 0x0000001042177819 */ /* 0x040fe200000006ff */
[C---:B------:R-:W-:Y:S01]  /*5f50*/  IMAD.SHL.U32 R65, R66.reuse, 0x2, RZ ;  /* 0x0000000242417824 */ /* 0x040fe200078e00ff */
[----:B------:R-:W-:Y:S01]  /*5f60*/  LOP3.LUT R67, R66, 0x60, RZ, 0xc0, !PT ;  /* 0x0000006042437812 */ /* 0x000fe200078ec0ff */
[----:B------:R-:W-:Y:S01]  /*5f70*/  HFMA2 R61, -RZ, RZ, 0, 0 ;  /* 0x00000000ff3d7431 */ /* 0x000fe200000001ff */
[----:B------:R-:W-:-:S02]  /*5f80*/  UMOV UR43, 0x400 ;  /* 0x00000400002b7882 */ /* 0x000fc40000000000 */
[----:B------:R-:W2:Y:S01]  /*5f90*/  LDC.64 R50, c[0x0][0x8b0] ;  /* 0x00022c00ff327b82 */ /* 0x000ea20000000a00 */
[----:B------:R-:W3:Y:S01]  /*5fa0*/  LDCU.64 UR6, c[0x0][0x890] ;  /* 0x00011200ff0677ac */ /* 0x000ee20008000a00 */
[----:B------:R-:W-:Y:S01]  /*5fb0*/  LOP3.LUT R3, R2, 0x60, RZ, 0xc0, !PT ;  /* 0x0000006002037812 */ /* 0x000fe200078ec0ff */
[----:B------:R-:W-:Y:S01]  /*5fc0*/  IMAD.MOV.U32 R22, RZ, RZ, RZ ;  /* 0x000000ffff167224 */ /* 0x000fe200078e00ff */
[C---:B------:R-:W-:Y:S01]  /*5fd0*/  LOP3.LUT R64, R66.reuse, 0x2, RZ, 0xc0, !PT ;  /* 0x0000000242407812 */ /* 0x040fe200078ec0ff */
[----:B------:R-:W-:Y:S01]  /*5fe0*/  IMAD.MOV.U32 R59, RZ, RZ, RZ ;  /* 0x000000ffff3b7224 */ /* 0x000fe200078e00ff */
[----:B------:R-:W-:Y:S01]  /*5ff0*/  LOP3.LUT R65, R3, 0xc, R65, 0xf8, !PT ;  /* 0x0000000c03417812 */ /* 0x000fe200078ef841 */
[----:B------:R-:W4:Y:S01]  /*6000*/  LDCU UR62, c[0x0][0x370] ;  /* 0x00006e00ff3e77ac */ /* 0x000f220008000800 */
[----:B------:R-:W2:Y:S01]  /*6010*/  LDC.64 R48, c[0x0][0x8a8] ;  /* 0x00022a00ff307b82 */ /* 0x000ea20000000a00 */
[----:B------:R-:W-:Y:S02]  /*6020*/  LOP3.LUT R23, R23, 0x600000, RZ, 0xc0, !PT ;  /* 0x0060000017177812 */ /* 0x000fe400078ec0ff */
[----:B------:R-:W-:Y:S01]  /*6030*/  LOP3.LUT R65, R65, 0x790, R2, 0xf8, !PT ;  /* 0x0000079041417812 */ /* 0x000fe200078ef802 */
[----:B------:R-:W2:Y:S01]  /*6040*/  LDCU.64 UR54, c[0x0][0x348] ;  /* 0x00006900ff3677ac */ /* 0x000ea20008000a00 */
[----:B------:R-:W-:-:S02]  /*6050*/  LOP3.LUT R66, R66, 0x4, RZ, 0xc0, !PT ;  /* 0x0000000442427812 */ /* 0x000fc400078ec0ff */
[----:B------:R-:W-:Y:S01]  /*6060*/  MOV R62, RZ ;  /* 0x000000ff003e7202 */ /* 0x000fe20000000f00 */
[----:B-1----:R-:W-:Y:S01]  /*6070*/  ULEA UR43, UR4, UR43, 0x18 ;  /* 0x0000002b042b7291 */ /* 0x002fe2000f8ec0ff */
[----:B------:R-:W1:Y:S01]  /*6080*/  LDCU UR42, c[0x0][0xb0c] ;  /* 0x00016180ff2a77ac */ /* 0x000e620008000800 */
[----:B---3--:R-:W-:Y:S01]  /*6090*/  IMAD.U32 R69, RZ, RZ, UR6 ;  /* 0x00000006ff457e24 */ /* 0x008fe2000f8e00ff */
[----:B------:R-:W-:Y:S01]  /*60a0*/  MOV R68, UR7 ;  /* 0x0000000700447c02 */ /* 0x000fe20008000f00 */
[----:B------:R-:W-:Y:S01]  /*60b0*/  UIADD3 UR4, UPT, UPT, UR43, 0x200, URZ ;  /* 0x000002002b047890 */ /* 0x000fe2000fffe0ff */
[----:B------:R-:W3:Y:S04]  /*60c0*/  LDCU UR39, c[0x0][0xb30] ;  /* 0x00016600ff2777ac */ /* 0x000ee80008000800 */
[----:B------:R-:W4:Y:S01]  /*60d0*/  LDS R0, [UR43+0x180] ;  /* 0x0001802bff007984 */ /* 0x000f220008000800 */
[----:B------:R-:W-:Y:S01]  /*60e0*/  IMAD.U32 R57, RZ, RZ, UR4 ;  /* 0x00000004ff397e24 */ /* 0x000fe2000f8e00ff */
[----:B------:R-:W1:Y:S04]  /*60f0*/  LDCU.64 UR60, c[0x0][0x888] ;  /* 0x00011100ff3c77ac */ /* 0x000e680008000a00 */
[----:B------:R-:W-:Y:S01]  /*6100*/  LEA R65, R65, R57, 0x2 ;  /* 0x0000003941417211 */ /* 0x000fe200078e10ff */
[----:B------:R-:W1:Y:S04]  /*6110*/  LDCU.64 UR40, c[0x0][0xb28] ;  /* 0x00016500ff2877ac */ /* 0x000e680008000a00 */
[--C-:B------:R-:W-:Y:S01]  /*6120*/  IMAD R64, R64, -0x10, R65.reuse ;  /* 0xfffffff040407824 */ /* 0x100fe200078e0241 */
[----:B------:R-:W1:Y:S01]  /*6130*/  LDCU.128 UR56, c[0x0][0xb10] ;  /* 0x00016200ff3877ac */ /* 0x000e620008000c00 */
[----:B------:R-:W-:Y:S01]  /*6140*/  IMAD R63, R66, -0x10, R65 ;  /* 0xfffffff0423f7824 */ /* 0x000fe200078e0241 */
[----:B------:R-:W1:Y:S01]  /*6150*/  LDCU UR53, c[0x0][0x374] ;  /* 0x00006e80ff3577ac */ /* 0x000e620008000800 */
[----:B------:R-:W-:Y:S01]  /*6160*/  UMOV UR52, URZ ;  /* 0x000000ff00347c82 */ /* 0x000fe20008000000 */
[----:B------:R-:W-:Y:S01]  /*6170*/  UMOV UR47, URZ ;  /* 0x000000ff002f7c82 */ /* 0x000fe20008000000 */
[----:B-1234-:R-:W-:-:S07]  /*6180*/  IMAD.IADD R23, R0, 0x1, R23 ;  /* 0x0000000100177824 */ /* 0x01efce00078e0217 */
.L_x_184:
[----:B------:R-:W-:Y:S02]  /*6190*/  LEA R3, R59, UR43, 0x3 ;  /* 0x0000002b3b037c11 */ /* 0x000fe4000f8e18ff */
[----:B------:R-:W-:Y:S02]  /*61a0*/  SHF.L.U32 R0, R61, 0x1f, RZ ;  /* 0x0000001f3d007819 */ /* 0x000fe400000006ff */
[----:B-1----:R-:W-:Y:S02]  /*61b0*/  LEA R4, R59, UR43, 0x4 ;  /* 0x0000002b3b047c11 */ /* 0x002fe4000f8e20ff */
[----:B------:R-:W1:Y:S02]  /*61c0*/  SYNCS.PHASECHK.TRANS64.TRYWAIT P0, [R3+URZ+0xd0], R0 ;  /* 0x0000d000030075a7 */ /* 0x000e6400080011ff */
[----:B-12---:R-:W-:Y:S05]  /*61d0*/  @!P0 BRA `(.L_x_109) ;  /* 0x00000068008c8947 */ /* 0x006fea0003800000 */
.L_x_251:
        /* <DEDUP_REMOVED lines=8> */
[----:B--2---:R-:W-:Y:S11]  /*6260*/  LOP3.LUT P0, RZ, R6, 0x1, RZ, 0xc0, !PT ;  /* 0x0000000106ff7812 */ /* 0x004ff6000780c0ff */
[----:B------:R-:W-:Y:S02]  /*6270*/  @!UPT UIADD3 URZ, UPT, UPT, URZ, URZ, URZ ;  /* 0x000000fffffff290 */ /* 0x000fe4000fffe0ff */
[----:B---3--:R-:W-:Y:S01]  /*6280*/  VOTEU.ANY UP1, P0 ;  /* 0x0000000000ff7886 */ /* 0x008fe20000020100 */
[----:B------:R-:W-:Y:S01]  /*6290*/  PLOP3.LUT P0, PT, PT, PT, UP1, 0x80, 0x8 ;  /* 0x000000000008781c */ /* 0x000fe20003f0f018 */
[----:B------:R-:W-:Y:S06]  /*62a0*/  UP2UR UR4, UPR, URZ, 0x2 ;  /* 0x00000002ff047883 */ /* 0x000fec0008000000 */
[----:B------:R-:W-:Y:S06]  /*62b0*/  IMAD.U32 R70, RZ, RZ, UR4 ;  /* 0x00000004ff467e24 */ /* 0x000fec000f8e00ff */
[----:B-1----:R-:W-:Y:S02]  /*62c0*/  @P0 SHF.R.U32.HI R0, RZ, 0x10, R5 ;  /* 0x00000010ff000819 */ /* 0x002fe40000011605 */
        /* <DEDUP_REMOVED lines=12> */
[----:B------:R-:W2:Y:S01]  /*6390*/  LDCU UR12, c[0x0][0xb20] ;  /* 0x00016400ff0c77ac */ /* 0x000ea20008000800 */
[----:B------:R-:W-:Y:S02]  /*63a0*/  UIMAD.WIDE.U32 UR4, UR53, UR59, URZ ;  /* 0x0000003b350472a5 */ /* 0x000fe4000f8e00ff */
[----:B------:R-:W-:Y:S02]  /*63b0*/  UIMAD.WIDE.U32 UR6, UR62, UR56, URZ ;  /* 0x000000383e0672a5 */ /* 0x000fe4000f8e00ff */
[----:B------:R-:W-:Y:S02]  /*63c0*/  UISETP.NE.AND UP0, UPT, UR58, 0x1, UPT ;  /* 0x000000013a00788c */ /* 0x000fe4000bf05270 */
[----:B------:R-:W-:Y:S02]  /*63d0*/  UIMAD.WIDE.U32 UR8, UR37, UR59, URZ ;  /* 0x0000003b250872a5 */ /* 0x000fe4000f8e00ff */
[----:B------:R-:W-:Y:S02]  /*63e0*/  UIMAD.WIDE.U32 UR10, UR38, UR56, URZ ;  /* 0x00000038260a72a5 */ /* 0x000fe4000f8e00ff */
[----:B------:R-:W-:Y:S02]  /*63f0*/  UISETP.NE.AND UP1, UPT, UR42, 0x1, UPT ;  /* 0x000000012a00788c */ /* 0x000fe4000bf25270 */
[----:B------:R-:W-:Y:S01]  /*6400*/  UISETP.NE.AND UP2, UPT, UR45, 0x1, UPT ;  /* 0x000000012d00788c */ /* 0x000fe2000bf45270 */
[----:B------:R-:W-:Y:S02]  /*6410*/  UMOV UR4, UR5 ;  /* 0x0000000500047c82 */ /* 0x000fe40008000000 */
[----:B--2---:R-:W-:Y:S03]  /*6420*/  USHF.R.U32.HI UR5, URZ, UR12, UR4 ;  /* 0x0000000cff057299 */ /* 0x004fe60008011604 */
[----:B------:R-:W-:Y:S02]  /*6430*/  UMOV UR4, UR7 ;  /* 0x0000000700047c82 */ /* 0x000fe40008000000 */
[----:B------:R-:W-:Y:S02]  /*6440*/  USHF.R.U32.HI UR7, URZ, UR57, UR4 ;  /* 0x00000039ff077299 */ /* 0x000fe40008011604 */
[----:B------:R-:W-:Y:S02]  /*6450*/  USEL UR4, UR53, UR5, !UP0 ;  /* 0x0000000535047287 */ /* 0x000fe4000c000000 */
[----:B------:R-:W-:Y:S01]  /*6460*/  USEL UR7, UR62, UR7, !UP1 ;  /* 0x000000073e077287 */ /* 0x000fe2000c800000 */
[----:B------:R-:W-:Y:S01]  /*6470*/  UMOV UR5, UR9 ;  /* 0x0000000900057c82 */ /* 0x000fe20008000000 */
[----:B------:R-:W-:Y:S02]  /*6480*/  UIMAD.WIDE.U32 UR8, UR4, UR40, URZ ;  /* 0x00000028040872a5 */ /* 0x000fe4000f8e00ff */
[----:B------:R-:W-:Y:S03]  /*6490*/  USHF.R.U32.HI UR6, URZ, UR12, UR5 ;  /* 0x0000000cff067299 */ /* 0x000fe60008011605 */
[----:B------:R-:W-:Y:S01]  /*64a0*/  UMOV UR5, UR11 ;  /* 0x0000000b00057c82 */ /* 0x000fe20008000000 */
[----:B------:R-:W-:Y:S02]  /*64b0*/  UIMAD.WIDE.U32 UR10, UR7, UR40, URZ ;  /* 0x00000028070a72a5 */ /* 0x000fe4000f8e00ff */
[----:B------:R-:W-:Y:S02]  /*64c0*/  USHF.R.U32.HI UR12, URZ, UR57, UR5 ;  /* 0x00000039ff0c7299 */ /* 0x000fe40008011605 */
[----:B------:R-:W-:Y:S01]  /*64d0*/  USEL UR6, UR37, UR6, !UP0 ;  /* 0x0000000625067287 */ /* 0x000fe2000c000000 */
[----:B------:R-:W-:Y:S02]  /*64e0*/  UMOV UR5, UR9 ;  /* 0x0000000900057c82 */ /* 0x000fe40008000000 */
[----:B------:R-:W-:Y:S01]  /*64f0*/  UMOV UR10, UR11 ;  /* 0x0000000b000a7c82 */ /* 0x000fe20008000000 */
[----:B------:R-:W-:Y:S02]  /*6500*/  @UP2 USHF.R.U32.HI UR4, URZ, UR41, UR5 ;  /* 0x00000029ff042299 */ /* 0x000fe40008011605 */
[----:B------:R-:W-:Y:S02]  /*6510*/  @UP2 USHF.R.U32.HI UR7, URZ, UR41, UR10 ;  /* 0x00000029ff072299 */ /* 0x000fe4000801160a */
[----:B------:R-:W-:Y:S02]  /*6520*/  UIMAD UR4, UR45, UR4, URZ ;  /* 0x000000042d0472a4 */ /* 0x000fe4000f8e02ff */
        /* <DEDUP_REMOVED lines=8> */
[----:B------:R-:W-:Y:S02]  /*65b0*/  USEL UR11, UR6, UR4, !UP2 ;  /* 0x00000004060b7287 */ /* 0x000fe4000d000000 */
[----:B------:R-:W-:Y:S02]  /*65c0*/  UIADD3 UR8, UPT, UPT, -UR5, URZ, URZ ;  /* 0x000000ff05087290 */ /* 0x000fe4000fffe1ff */
[----:B------:R-:W-:Y:S01]  /*65d0*/  UIADD3 UR10, UPT, UPT, -UR11, URZ, URZ ;  /* 0x000000ff0b0a7290 */ /* 0x000fe2000fffe1ff */
[----:B------:R-:W-:Y:S01]  /*65e0*/  @!UP0 UMOV UR4, UR9 ;  /* 0x0000000900048c82 */ /* 0x000fe20008000000 */
[----:B------:R-:W-:Y:S02]  /*65f0*/  UIADD3 UR9, UPT, UPT, -UR6, URZ, URZ ;  /* 0x000000ff06097290 */ /* 0x000fe4000fffe1ff */
[----:B------:R-:W-:Y:S02]  /*6600*/  @!UP0 USHF.R.U32.HI UR4, URZ, UR41, UR4 ;  /* 0x00000029ff048299 */ /* 0x000fe40008011604 */
[----:B------:R-:W-:Y:S02]  /*6610*/  UIMAD UR10, UR45, UR10, UR6 ;  /* 0x0000000a2d0a72a4 */ /* 0x000fe4000f8e0206 */
[----:B------:R-:W-:Y:S04]  /*6620*/  @!UP0 USEL UR4, UR5, UR4, !UP2 ;  /* 0x0000000405048287 */ /* 0x000fe8000d000000 */
[----:B------:R-:W-:Y:S02]  /*6630*/  @!UP0 UIMAD UR10, UR7, UR10, UR4 ;  /* 0x0000000a070a82a4 */ /* 0x000fe4000f8e0204 */
[----:B------:R-:W-:Y:S02]  /*6640*/  @!UP0 UIADD3 UR11, UPT, UPT, UR11, -UR4, URZ ;  /* 0x800000040b0b8290 */ /* 0x000fe4000fffe0ff */
[----:B------:R-:W-:Y:S02]  /*6650*/  UIMAD UR7, UR42, UR8, UR38 ;  /* 0x000000082a0772a4 */ /* 0x000fe4000f8e0226 */
[----:B------:R-:W-:Y:S02]  /*6660*/  @!UP0 UIMAD UR6, UR11, UR45, UR5 ;  /* 0x0000002d0b0682a4 */ /* 0x000fe4000f8e0205 */
[----:B------:R-:W-:Y:S01]  /*6670*/  UIMAD UR4, UR58, UR9, UR37 ;  /* 0x000000093a0472a4 */ /* 0x000fe2000f8e0225 */
[----:B------:R-:W-:Y:S02]  /*6680*/  @!UP0 UMOV UR5, UR10 ;  /* 0x0000000a00058c82 */ /* 0x000fe40008000000 */
[----:B------:R-:W-:Y:S02]  /*6690*/  UIMAD UR38, UR5, UR42, UR7 ;  /* 0x0000002a052672a4 */ /* 0x000fe4000f8e0207 */
[----:B------:R-:W-:Y:S11]  /*66a0*/  UIMAD UR37, UR6, UR58, UR4 ;  /* 0x0000003a062572a4 */ /* 0x000ff6000f8e0204 */
[----:B------:R-:W-:Y:S01]  /*66b0*/  @!UPT UIADD3 URZ, UPT, UPT, URZ, URZ, URZ ;  /* 0x000000fffffff290 */ /* 0x000fe2000fffe0ff */
.L_x_110:
[----:B------:R-:W-:Y:S01]  /*66c0*/  UISETP.NE.AND UP0, UPT, UR39, 0x1, UPT ;  /* 0x000000012700788c */ /* 0x000fe2000bf05270 */
[----:B------:R-:W-:Y:S01]  /*66d0*/  LOP3.LUT P0, RZ, R57, 0x1b0, RZ, 0xc0, !PT ;  /* 0x000001b039ff7812 */ /* 0x000fe2000780c0ff */
[----:B------:R-:W-:Y:S01]  /*66e0*/  USHF.L.U32 UR50, UR16, 0x7, URZ ;  /* 0x0000000710327899 */ /* 0x000fe200080006ff */
[----:B------:R-:W-:Y:S01]  /*66f0*/  BSSY.RECONVERGENT B6, `(.L_x_111) ;  /* 0x0000034000067945 */ /* 0x000fe20003800200 */
[----:B------:R-:W-:Y:S01]  /*6700*/  USHF.L.U32 UR49, UR20, 0x7, URZ ;  /* 0x0000000714317899 */ /* 0x000fe200080006ff */
[----:B------:R-:W-:Y:S06]  /*6710*/  IADD3 R59, PT, PT, R59, 0x1, RZ ;  /* 0x000000013b3b7810 */ /* 0x000fec0007ffe0ff */
[----:B------:R-:W2:Y:S01]  /*6720*/  @!UP0 LDCU.128 UR12, c[0x0][0xb10] ;  /* 0x00016200ff0c87ac */ /* 0x000ea20008000c00 */
[----:B------:R-:W3:Y:S01]  /*6730*/  @!UP0 LDCU UR5, c[0x0][0xb0c] ;  /* 0x00016180ff0587ac */ /* 0x000ee20008000800 */
[----:B------:R-:W4:Y:S01]  /*6740*/  @!UP0 LDCU UR10, c[0x0][0xb20] ;  /* 0x00016400ff0a87ac */ /* 0x000f220008000800 */
[----:B--2---:R-:W-:Y:S02]  /*6750*/  UIMAD.WIDE.U32 UR8, UR38, UR12, URZ ;  /* 0x0000000c260872a5 */ /* 0x004fe4000f8e00ff */
[----:B------:R-:W-:Y:S02]  /*6760*/  UIMAD.WIDE.U32 UR6, UR37, UR15, URZ ;  /* 0x0000000f250672a5 */ /* 0x000fe4000f8e00ff */
[----:B------:R-:W-:Y:S03]  /*6770*/  @!UP0 UISETP.NE.AND UP1, UPT, UR14, 0x1, UPT ;  /* 0x000000010e00888c */ /* 0x000fe6000bf25270 */
[----:B------:R-:W-:Y:S01]  /*6780*/  @!UP0 UMOV UR4, UR9 ;  /* 0x0000000900048c82 */ /* 0x000fe20008000000 */
[----:B---3--:R-:W-:Y:S02]  /*6790*/  @!UP0 UISETP.NE.AND UP2, UPT, UR5, 0x1, UPT ;  /* 0x000000010500888c */ /* 0x008fe4000bf45270 */
[----:B------:R-:W-:Y:S01]  /*67a0*/  @!UP0 USHF.R.U32.HI UR4, URZ, UR13, UR4 ;  /* 0x0000000dff048299 */ /* 0x000fe20008011604 */
[----:B------:R-:W-:Y:S02]  /*67b0*/  @!UP0 UMOV UR6, UR7 ;  /* 0x0000000700068c82 */ /* 0x000fe40008000000 */
[----:B----4-:R-:W-:Y:S02]  /*67c0*/  @!UP0 USHF.R.U32.HI UR6, URZ, UR10, UR6 ;  /* 0x0000000aff068299 */ /* 0x010fe40008011606 */
[----:B------:R-:W-:Y:S02]  /*67d0*/  @!UP0 USEL UR7, UR38, UR4, !UP2 ;  /* 0x0000000426078287 */ /* 0x000fe4000d000000 */
[----:B------:R-:W-:Y:S04]  /*67e0*/  @!UP0 USEL UR6, UR37, UR6, !UP1 ;  /* 0x0000000625068287 */ /* 0x000fe8000c800000 */
[----:B------:R-:W-:Y:S02]  /*67f0*/  @!UP0 UIADD3 UR4, UPT, UPT, -UR7, UR6, URZ ;  /* 0x0000000607048290 */ /* 0x000fe4000fffe1ff */
[----:B------:R-:W-:Y:S02]  /*6800*/  @!UP0 UIADD3 UR6, UPT, UPT, UR7, -UR6, URZ ;  /* 0x8000000607068290 */ /* 0x000fe4000fffe0ff */
[----:B------:R-:W-:Y:S02]  /*6810*/  @!UP0 UIMAD UR38, UR4, UR5, UR38 ;  /* 0x00000005042682a4 */ /* 0x000fe4000f8e0226 */
[----:B------:R-:W-:Y:S01]  /*6820*/  @!UP0 UIMAD UR37, UR6, UR14, UR37 ;  /* 0x0000000e062582a4 */ /* 0x000fe2000f8e0225 */
[----:B------:R-:W-:Y:S11]  /*6830*/  @!P0 BRA `(.L_x_112) ;  /* 0x00000000007c8947 */ /* 0x000ff60003800000 */
[----:B------:R-:W2:Y:S01]  /*6840*/  LDCU.64 UR8, c[0x4][0x80] ;  /* 0x01001000ff0877ac */ /* 0x000ea20008000a00 */
[----:B------:R-:W-:Y:S01]  /*6850*/  MOV R2, 0x0 ;  /* 0x0000000000027802 */ /* 0x000fe20000000f00 */
[----:B------:R-:W-:Y:S02]  /*6860*/  HFMA2 R12, -RZ, RZ, 0, 5.9604644775390625e-08 ;  /* 0x00000001ff0c7431 */ /* 0x000fe400000001ff */
[----:B------:R-:W-:Y:S01]  /*6870*/  IMAD.MOV.U32 R8, RZ, RZ, 0x70 ;  /* 0x00000070ff087424 */ /* 0x000fe200078e00ff */
[----:B------:R3:W4:Y:S01]  /*6880*/  LDC.64 R14, c[0x4][R2] ;  /* 0x01000000020e7b82 */ /* 0x0007220000000a00 */
[----:B------:R-:W1:Y:S01]  /*6890*/  LDCU.64 UR6, c[0x4][0x88] ;  /* 0x01001100ff0677ac */ /* 0x000e620008000a00 */
[----:B------:R-:W-:Y:S01]  /*68a0*/  IMAD.MOV.U32 R13, RZ, RZ, RZ ;  /* 0x000000ffff0d7224 */ /* 0x000fe200078e00ff */
[----:B------:R-:W1:Y:S01]  /*68b0*/  LDCU.64 UR4, c[0x4][0x8] ;  /* 0x01000100ff0477ac */ /* 0x000e620008000a00 */
[----:B--2---:R-:W-:Y:S01]  /*68c0*/  MOV R5, UR9 ;  /* 0x0000000900057c02 */ /* 0x004fe20008000f00 */
[----:B------:R-:W-:Y:S01]  /*68d0*/  IMAD.U32 R4, RZ, RZ, UR8 ;  /* 0x00000008ff047e24 */ /* 0x000fe2000f8e00ff */
[----:B-1----:R-:W-:Y:S01]  /*68e0*/  MOV R7, UR7 ;  /* 0x0000000700077c02 */ /* 0x002fe20008000f00 */
[----:B------:R-:W-:Y:S01]  /*68f0*/  IMAD.U32 R6, RZ, RZ, UR6 ;  /* 0x00000006ff067e24 */ /* 0x000fe2000f8e00ff */
[----:B------:R-:W-:Y:S01]  /*6900*/  MOV R11, UR5 ;  /* 0x00000005000b7c02 */ /* 0x000fe20008000f00 */
[----:B------:R-:W-:Y:S02]  /*6910*/  IMAD.U32 R10, RZ, RZ, UR4 ;  /* 0x00000004ff0a7e24 */ /* 0x000fe4000f8e00ff */
[----:B------:R-:W-:Y:S07]  /*6920*/  LEPC R20, `(.L_x_113) ;  /* 0x000000001014794e */ /* 0x000fee0000000000 */
[----:B---345:R-:W-:Y:S05]  /*6930*/  CALL.ABS.NOINC R14 ;  /* 0x000000000e007343 */ /* 0x038fea0003c00000 */
.L_x_113:
[----:B------:R-:W1:Y:S01]  /*6940*/  LDCU.64 UR8, c[0x4][0x80] ;  /* 0x01001000ff0877ac */ /* 0x000e620008000a00 */
[----:B------:R-:W2:Y:S01]  /*6950*/  LDC.64 R2, c[0x4][R2] ;  /* 0x0100000002027b82 */ /* 0x000ea20000000a00 */
[----:B------:R-:W-:Y:S02]  /*6960*/  HFMA2 R12, -RZ, RZ, 0, 5.9604644775390625e-08 ;  /* 0x00000001ff0c7431 */ /* 0x000fe400000001ff */
[----:B------:R-:W-:Y:S02]  /*6970*/  IMAD.MOV.U32 R8, RZ, RZ, 0x70 ;  /* 0x00000070ff087424 */ /* 0x000fe400078e00ff */
[----:B------:R-:W-:Y:S01]  /*6980*/  IMAD.MOV.U32 R13, RZ, RZ, RZ ;  /* 0x000000ffff0d7224 */ /* 0x000fe200078e00ff */
[----:B------:R-:W3:Y:S01]  /*6990*/  LDCU.64 UR6, c[0x4][0x88] ;  /* 0x01001100ff0677ac */ /* 0x000ee20008000a00 */
[----:B------:R-:W4:Y:S01]  /*69a0*/  LDCU.64 UR4, c[0x4][0x8] ;  /* 0x01000100ff0477ac */ /* 0x000f220008000a00 */
[----:B-1----:R-:W-:Y:S02]  /*69b0*/  MOV R4, UR8 ;  /* 0x0000000800047c02 */ /* 0x002fe40008000f00 */
[----:B------:R-:W-:Y:S02]  /*69c0*/  MOV R5, UR9 ;  /* 0x0000000900057c02 */ /* 0x000fe40008000f00 */
[----:B---3--:R-:W-:Y:S01]  /*69d0*/  MOV R7, UR7 ;  /* 0x0000000700077c02 */ /* 0x008fe20008000f00 */
[----:B------:R-:W-:Y:S01]  /*69e0*/  IMAD.U32 R6, RZ, RZ, UR6 ;  /* 0x00000006ff067e24 */ /* 0x000fe2000f8e00ff */
[----:B----4-:R-:W-:Y:S01]  /*69f0*/  MOV R11, UR5 ;  /* 0x00000005000b7c02 */ /* 0x010fe20008000f00 */
[----:B------:R-:W-:Y:S02]  /*6a00*/  IMAD.U32 R10, RZ, RZ, UR4 ;  /* 0x00000004ff0a7e24 */ /* 0x000fe4000f8e00ff */
[----:B------:R-:W-:Y:S07]  /*6a10*/  LEPC R20, `(.L_x_112) ;  /* 0x000000001014794e */ /* 0x000fee0000000000 */
[----:B--2---:R-:W-:Y:S05]  /*6a20*/  CALL.ABS.NOINC R2 ;  /* 0x0000000002007343 */ /* 0x004fea0003c00000 */
.L_x_112:
[----:B------:R-:W-:Y:S05]  /*6a30*/  BSYNC.RECONVERGENT B6 ;  /* 0x0000000000067941 */ /* 0x000fea0003800200 */
.L_x_111:
[----:B------:R-:W-:Y:S02]  /*6a40*/  R2UR UR6, R56 ;  /* 0x00000000380672ca */ /* 0x000fe400000e0000 */
[----:B------:R-:W-:Y:S02]  /*6a50*/  R2UR UR5, R69 ;  /* 0x00000000450572ca */ /* 0x000fe400000e0000 */
[----:B------:R-:W-:Y:S02]  /*6a60*/  R2UR UR4, R68 ;  /* 0x00000000440472ca */ /* 0x000fe400000e0000 */
[----:B------:R-:W-:Y:S02]  /*6a70*/  ISETP.NE.U32.AND P4, PT, R50, RZ, PT ;  /* 0x000000ff3200720c */ /* 0x000fe40003f85070 */
[----:B------:R-:W-:Y:S02]  /*6a80*/  ISETP.NE.U32.AND P2, PT, RZ, UR60, PT ;  /* 0x0000003cff007c0c */ /* 0x000fe4000bf45070 */
[----:B------:R-:W-:Y:S02]  /*6a90*/  ISETP.NE.AND.EX P4, PT, R51, RZ, PT, P4 ;  /* 0x000000ff3300720c */ /* 0x000fe40003f85340 */
[----:B------:R-:W-:Y:S01]  /*6aa0*/  ISETP.NE.AND.EX P2, PT, RZ, UR61, PT, P2 ;  /* 0x0000003dff007c0c */ /* 0x000fe2000bf45320 */
[----:B------:R-:W-:Y:S02]  /*6ab0*/  UISETP.NE.AND UP2, UPT, UR6, URZ, UPT ;  /* 0x000000ff0600728c */ /* 0x000fe4000bf45270 */
[----:B------:R-:W-:Y:S04]  /*6ac0*/  UISETP.NE.U32.AND UP0, UPT, UR5, URZ, UPT ;  /* 0x000000ff0500728c */ /* 0x000fe8000bf05070 */
[----:B------:R-:W-:Y:S01]  /*6ad0*/  UISETP.NE.AND.EX UP1, UPT, UR4, URZ, UPT, UP0 ;  /* 0x000000ff0400728c */ /* 0x000fe2000bf25300 */
[----:B------:R-:W-:Y:S01]  /*6ae0*/  PLOP3.LUT P1, PT, PT, PT, UP2, 0x80, 0x8 ;  /* 0x000000000008781c */ /* 0x000fe20003f2f028 */
[----:B------:R-:W-:Y:S03]  /*6af0*/  UPLOP3.LUT UP0, UPT, UPT, UPT, UPT, 0x40, 0x4 ;  /* 0x000000000004789c */ /* 0x000fe60003f0e870 */
[----:B------:R-:W-:Y:S06]  /*6b00*/  @UP2 UPLOP3.LUT UP0, UPT, UPT, UPT, UP1, 0x80, 0x8 ;  /* 0x000000000008289c */ /* 0x000fec0003f0f010 */
[----:B------:R-:W-:Y:S01]  /*6b10*/  PLOP3.LUT P0, PT, PT, PT, UP0, 0x80, 0x8 ;  /* 0x000000000008781c */ /* 0x000fe20003f0f008 */
[----:B------:R-:W-:Y:S01]  /*6b20*/  @!UPT UIADD3 URZ, UPT, UPT, URZ, URZ, URZ ;  /* 0x000000fffffff290 */ /* 0x000fe2000fffe0ff */
[----:B------:R-:W-:Y:S11]  /*6b30*/  BRA.U !UP1, `(.L_x_114) ;  /* 0x0000000109407547 */ /* 0x000ff6000b800000 */
[----:B------:R-:W-:Y:S01]  /*6b40*/  UISETP.NE.U32.AND UP0, UPT, UR60, URZ, UPT ;  /* 0x000000ff3c00728c */ /* 0x000fe2000bf05070 */
[----:B------:R-:W-:Y:S01]  /*6b50*/  R2UR UR6, R69 ;  /* 0x00000000450672ca */ /* 0x000fe200000e0000 */
[----:B------:R-:W2:Y:S01]  /*6b60*/  LDCU.64 UR8, c[0x0][0x358] ;  /* 0x00006b00ff0877ac */ /* 0x000ea20008000a00 */
[----:B------:R-:W-:Y:S02]  /*6b70*/  HFMA2 R52, -RZ, RZ, 0, 5.9604644775390625e-08 ;  /* 0x00000001ff347431 */ /* 0x000fe400000001ff */
[----:B-1----:R-:W-:Y:S01]  /*6b80*/  IMAD.MOV.U32 R0, RZ, RZ, 0x1 ;  /* 0x00000001ff007424 */ /* 0x002fe200078e00ff */
[----:B------:R-:W-:Y:S06]  /*6b90*/  UISETP.NE.AND.EX UP0, UPT, UR61, URZ, UPT, UP0 ;  /* 0x000000ff3d00728c */ /* 0x000fec000bf05300 */
[----:B------:R-:W-:Y:S05]  /*6ba0*/  PLOP3.LUT P3, PT, PT, PT, UP0, 0x80, 0x8 ;  /* 0x000000000008781c */ /* 0x000fea0003f6f008 */
[----:B------:R-:W1:Y:S01]  /*6bb0*/  @UP0 LDCU.64 UR4, c[0x0][0x888] ;  /* 0x00011100ff0407ac */ /* 0x000e620008000a00 */
[----:B------:R-:W-:Y:S07]  /*6bc0*/  @UP0 UIMAD UR6, UR36, UR6, URZ ;  /* 0x00000006240602a4 */ /* 0x000fee000f8e02ff */
[----:B------:R-:W-:Y:S01]  /*6bd0*/  @!P3 PRMT R52, R0, 0x7610, R52 ;  /* 0x000076100034b816 */ /* 0x000fe20000000034 */
[----:B-1----:R-:W-:Y:S06]  /*6be0*/  @UP0 UIMAD.WIDE UR4, UR6, 0x4, UR4 ;  /* 0x00000004060408a5 */ /* 0x002fec000f8e0204 */
[----:B------:R-:W-:Y:S02]  /*6bf0*/  IMAD.U32 R2, RZ, RZ, UR4 ;  /* 0x00000004ff027e24 */ /* 0x000fe4000f8e00ff */
[----:B------:R-:W-:Y:S03]  /*6c00*/  IMAD.U32 R3, RZ, RZ, UR5 ;  /* 0x00000005ff037e24 */ /* 0x000fe6000f8e00ff */
[----:B------:R-:W1:Y:S02]  /*6c10*/  @!UP0 LDCU UR4, c[0x0][0x880] ;  /* 0x00011000ff0487ac */ /* 0x000e640008000800 */
[----:B--2--5:R2:W5:Y:S02]  /*6c20*/  @P3 LDG.E R27, desc[UR8][R2.64] ;  /* 0x00000008021b3981 */ /* 0x024564000c1e1900 */
[----:B-12---:R-:W-:Y:S02]  /*6c30*/  @!P3 MOV R27, UR4 ;  /* 0x00000004001bbc02 */ /* 0x006fe40008000f00 */
.L_x_114:
[----:B------:R-:W-:Y:S05]  /*6c40*/  @!P4 BRA `(.L_x_115) ;  /* 0x000000000024c947 */ /* 0x000fea0003800000 */
[----:B------:R-:W-:Y:S01]  /*6c50*/  ISETP.NE.U32.AND P3, PT, R48, RZ, PT ;  /* 0x000000ff3000720c */ /* 0x000fe20003f65070 */
[----:B------:R-:W2:Y:S03]  /*6c60*/  LDCU.64 UR4, c[0x0][0x358] ;  /* 0x00006b00ff0477ac */ /* 0x000ea60008000a00 */
[----:B------:R-:W-:Y:S11]  /*6c70*/  ISETP.NE.AND.EX P3, PT, R49, RZ, PT, P3 ;  /* 0x000000ff3100720c */ /* 0x000ff60003f65330 */
[----:B------:R-:W-:Y:S02]  /*6c80*/  @!UPT UIADD3 URZ, UPT, UPT, URZ, URZ, URZ ;  /* 0x000000fffffff290 */ /* 0x000fe4000fffe0ff */
[----:B------:R-:W3:Y:S01]  /*6c90*/  @P3 LDC.64 R2, c[0x0][0x8a8] ;  /* 0x00022a00ff023b82 */ /* 0x000ee20000000a00 */
[----:B-1----:R-:W-:Y:S04]  /*6ca0*/  @P3 IMAD R0, R50, UR36, RZ ;  /* 0x0000002432003c24 */ /* 0x002fe8000f8e02ff */
[----:B---3--:R-:W-:Y:S05]  /*6cb0*/  @P3 IMAD.WIDE R2, R0, 0x4, R2 ;  /* 0x0000000400023825 */ /* 0x008fea00078e0202 */
[----:B--2--5:R2:W5:Y:S02]  /*6cc0*/  @P3 LDG.E R24, desc[UR4][R2.64] ;  /* 0x0000000402183981 */ /* 0x024564000c1e1900 */
[----:B--2---:R-:W3:Y:S02]  /*6cd0*/  @!P3 LDC R24, c[0x0][0x8a0] ;  /* 0x00022800ff18bb82 */ /* 0x004ee40000000800 */
.L_x_115:
[----:B-----5:R-:W-:Y:S01]  /*6ce0*/  FSETP.NEU.AND P3, PT, R27, RZ, PT ;  /* 0x000000ff1b00720b */ /* 0x020fe20003f6d000 */
[----:B------:R-:W-:Y:S01]  /*6cf0*/  BSSY B1, `(.L_x_116) ;  /* 0x0000038000017945 */ /* 0x000fe20003800000 */
[----:B------:R-:W-:Y:S01]  /*6d00*/  SEL R3, RZ, 0xffffffff, P2 ;  /* 0xffffffffff037807 */ /* 0x000fe20001000000 */
[----:B------:R-:W-:Y:S01]  /*6d10*/  IMAD.MOV.U32 R74, RZ, RZ, 0x1 ;  /* 0x00000001ff4a7424 */ /* 0x000fe200078e00ff */
[----:B------:R-:W-:Y:S01]  /*6d20*/  @P1 LOP3.LUT P2, RZ, R52, 0xff, RZ, 0xc0, !PT ;  /* 0x000000ff34ff1812 */ /* 0x000fe2000784c0ff */
[----:B------:R-:W-:Y:S01]  /*6d30*/  IMAD R25, R22, 0x80, R23 ;  /* 0x0000008016197824 */ /* 0x000fe200078e0217 */
[----:B-1----:R-:W-:Y:S01]  /*6d40*/  @P1 SEL R0, RZ, 0xffffffff, P3 ;  /* 0xffffffffff001807 */ /* 0x002fe20001800000 */
[----:B------:R-:W-:Y:S01]  /*6d50*/  IMAD R60, R66, -0x10, R64 ;  /* 0xfffffff0423c7824 */ /* 0x000fe200078e0240 */
[----:B------:R-:W-:Y:S01]  /*6d60*/  LEA R72, R22, UR43, 0x3 ;  /* 0x0000002b16487c11 */ /* 0x000fe2000f8e18ff */
[----:B------:R-:W-:Y:S01]  /*6d70*/  IMAD.MOV.U32 R73, RZ, RZ, RZ ;  /* 0x000000ffff497224 */ /* 0x000fe200078e00ff */
[C---:B------:R-:W-:Y:S02]  /*6d80*/  @P0 SEL R0, R3.reuse, R0, !P2 ;  /* 0x0000000003000207 */ /* 0x040fe40005000000 */
[----:B------:R-:W-:Y:S02]  /*6d90*/  CS2R R38, SRZ ;  /* 0x0000000000267805 */ /* 0x000fe4000001ff00 */
[----:B------:R-:W-:Y:S02]  /*6da0*/  PLOP3.LUT P2, PT, PT, PT, UP1, 0x80, 0x8 ;  /* 0x000000000008781c */ /* 0x000fe40003f4f018 */
[----:B------:R-:W-:Y:S02]  /*6db0*/  CS2R R36, SRZ ;  /* 0x0000000000247805 */ /* 0x000fe4000001ff00 */
[----:B------:R-:W-:Y:S02]  /*6dc0*/  @P1 LOP3.LUT R0, R0, 0x1, RZ, 0xc0, !PT ;  /* 0x0000000100001812 */ /* 0x000fe400078ec0ff */
[----:B------:R-:W-:Y:S02]  /*6dd0*/  CS2R R34, SRZ ;  /* 0x0000000000227805 */ /* 0x000fe4000001ff00 */
[----:B------:R-:W-:Y:S02]  /*6de0*/  LOP3.LUT P4, R58, R52, 0xff, RZ, 0xc0, !PT ;  /* 0x000000ff343a7812 */ /* 0x000fe4000788c0ff */
[----:B------:R-:W-:Y:S02]  /*6df0*/  CS2R R32, SRZ ;  /* 0x0000000000207805 */ /* 0x000fe4000001ff00 */
[----:B------:R-:W-:Y:S02]  /*6e00*/  ISETP.NE.U32.OR P5, PT, R0, 0x1, !P1 ;  /* 0x000000010000780c */ /* 0x000fe40004fa5470 */
[----:B------:R-:W-:Y:S02]  /*6e10*/  CS2R R42, SRZ ;  /* 0x00000000002a7805 */ /* 0x000fe4000001ff00 */
[----:B------:R-:W-:Y:S02]  /*6e20*/  SEL R2, RZ, 0xffffffff, P3 ;  /* 0xffffffffff027807 */ /* 0x000fe40001800000 */
[----:B------:R-:W-:Y:S02]  /*6e30*/  CS2R R40, SRZ ;  /* 0x0000000000287805 */ /* 0x000fe4000001ff00 */
[----:B------:R-:W-:Y:S02]  /*6e40*/  P2R R71, PR, RZ, 0x20 ;  /* 0x00000020ff477803 */ /* 0x000fe40000000000 */
[----:B------:R-:W-:Y:S02]  /*6e50*/  CS2R R46, SRZ ;  /* 0x00000000002e7805 */ /* 0x000fe4000001ff00 */
[----:B------:R-:W-:Y:S02]  /*6e60*/  CS2R R44, SRZ ;  /* 0x00000000002c7805 */ /* 0x000fe4000001ff00 */
[----:B------:R-:W-:Y:S04]  /*6e70*/  @P2 SEL R2, R3, R2, !P4 ;  /* 0x0000000203022207 */ /* 0x000fe80006000000 */
[----:B------:R-:W-:Y:S02]  /*6e80*/  LOP3.LUT R2, R2, 0x1, RZ, 0xc0, !PT ;  /* 0x0000000102027812 */ /* 0x000fe400078ec0ff */
[----:B------:R-:W-:Y:S02]  /*6e90*/  @P5 SHF.L.U32 R0, RZ, 0x1f, RZ ;  /* 0x0000001fff005819 */ /* 0x000fe400000006ff */
[----:B------:R-:W-:Y:S02]  /*6ea0*/  ISETP.NE.U32.AND P2, PT, R2, 0x1, PT ;  /* 0x000000010200780c */ /* 0x000fe40003f45070 */
[----:B------:R1:W2:Y:S02]  /*6eb0*/  @P5 SYNCS.PHASECHK.TRANS64.TRYWAIT P1, [UR43+0x80], R0 ;  /* 0x00008000ff0055a7 */ /* 0x0002a4000802112b */
[----:B------:R-:W-:Y:S02]  /*6ec0*/  P2R R75, PR, RZ, 0x4 ;  /* 0x00000004ff4b7803 */ /* 0x000fe40000000000 */
[----:B-1----:R-:W-:Y:S04]  /*6ed0*/  SHF.L.U32 R0, R62, 0x1f, RZ ;  /* 0x0000001f3e007819 */ /* 0x002fe800000006ff */
[----:B------:R1:W4:Y:S01]  /*6ee0*/  SYNCS.PHASECHK.TRANS64.TRYWAIT P0, [R72+URZ+0xf0], R0 ;  /* 0x0000f000480075a7 */ /* 0x00032200080011ff */
[----:B--2---:R-:W-:Y:S01]  /*6ef0*/  @P5 SEL R74, RZ, 0x1, !P1 ;  /* 0x00000001ff4a5807 */ /* 0x004fe20004800000 */
[----:B-1----:R-:W-:Y:S06]  /*6f00*/  @!P5 BRA `(.L_x_117) ;  /* 0x000000000058d947 */ /* 0x002fec0003800000 */
[----:B------:R-:W-:Y:S01]  /*6f10*/  IMAD.MOV.U32 R39, RZ, RZ, RZ ;  /* 0x000000ffff277224 */ /* 0x000fe200078e00ff */
[----:B------:R-:W-:Y:S01]  /*6f20*/  ISETP.NE.AND P1, PT, R74, RZ, PT ;  /* 0x000000ff4a00720c */ /* 0x000fe20003f25270 */
[----:B------:R-:W-:Y:S01]  /*6f30*/  BSSY B0, `(.L_x_118) ;  /* 0x000000c000007945 */ /* 0x000fe20003800000 */
[----:B------:R-:W-:Y:S02]  /*6f40*/  CS2R R46, SRZ ;  /* 0x00000000002e7805 */ /* 0x000fe4000001ff00 */
[----:B------:R-:W-:Y:S02]  /*6f50*/  CS2R R44, SRZ ;  /* 0x00000000002c7805 */ /* 0x000fe4000001ff00 */
[----:B------:R-:W-:Y:S02]  /*6f60*/  CS2R R42, SRZ ;  /* 0x00000000002a7805 */ /* 0x000fe4000001ff00 */
[----:B------:R-:W-:Y:S02]  /*6f70*/  CS2R R40, SRZ ;  /* 0x0000000000287805 */ /* 0x000fe4000001ff00 */
[----:B------:R-:W-:Y:S02]  /*6f80*/  CS2R R34, SRZ ;  /* 0x0000000000227805 */ /* 0x000fe4000001ff00 */
[----:B------:R-:W-:Y:S02]  /*6f90*/  CS2R R32, SRZ ;  /* 0x0000000000207805 */ /* 0x000fe4000001ff00 */
[----:B------:R-:W-:Y:S01]  /*6fa0*/  CS2R R36, SRZ ;  /* 0x0000000000247805 */ /* 0x000fe2000001ff00 */
[----:B------:R-:W-:Y:S06]  /*6fb0*/  @P1 BRA `(.L_x_119) ;  /* 0x00000000000c1947 */ /* 0x000fec0003800000 */
[----:B------:R-:W-:Y:S04]  /*6fc0*/  SHF.L.U32 R3, RZ, 0x1f, RZ ;  /* 0x0000001fff037819 */ /* 0x000fe800000006ff */
[----:B------:R-:W1:Y:S02]  /*6fd0*/  SYNCS.PHASECHK.TRANS64.TRYWAIT P1, [UR43+0x80], R3 ;  /* 0x00008003ff0075a7 */ /* 0x000e64000802112b */
[----:B-1----:R-:W-:Y:S05]  /*6fe0*/  @!P1 BRA `(.L_x_120) ;  /* 0x0000005c001c9947 */ /* 0x002fea0003800000 */
.L_x_119:
[----:B------:R-:W-:Y:S05]  /*6ff0*/  BSYNC B0 ;  /* 0x0000000000007941 */ /* 0x000fea0003800000 */
.L_x_118:
[----:B------:R-:W-:Y:S01]  /*7000*/  ISETP.NE.AND P1, PT, R75, RZ, PT ;  /* 0x000000ff4b00720c */ /* 0x000fe20003f25270 */
[----:B------:R-:W-:Y:S11]  /*7010*/  HFMA2 R73, -RZ, RZ, 0, 5.9604644775390625e-08 ;  /* 0x00000001ff497431 */ /* 0x000ff600000001ff */
[----:B------:R-:W-:Y:S01]  /*7020*/  @!UPT UIADD3 URZ, UPT, UPT, URZ, URZ, URZ ;  /* 0x000000fffffff290 */ /* 0x000fe2000fffe0ff */
[----:B------:R2:W1:Y:S04]  /*7030*/  @P1 LDS.128 R44, [R65] ;  /* 0x00000000412c1984 */ /* 0x0004680000000c00 */
[----:B------:R2:W1:Y:S04]  /*7040*/  @P1 LDS.128 R40, [R64+0x10] ;  /* 0x0000100040281984 */ /* 0x0004680000000c00 */
[----:B------:R2:W1:Y:S04]  /*7050*/  @P1 LDS.128 R32, [R63+0x20] ;  /* 0x000020003f201984 */ /* 0x0004680000000c00 */
[----:B------:R2:W1:Y:S02]  /*7060*/  @P1 LDS.128 R36, [R60+0x30] ;  /* 0x000030003c241984 */ /* 0x0004640000000c00 */
.L_x_117:
[----:B------:R-:W-:Y:S05]  /*7070*/  BSYNC B1 ;  /* 0x0000000000017941 */ /* 0x000fea0003800000 */
.L_x_116:
[----:B-1----:R-:W-:Y:S04]  /*7080*/  SHF.R.U32.HI R2, RZ, 0x15, R25 ;  /* 0x00000015ff027819 */ /* 0x002fe80000011619 */
[----:B------:R-:W-:Y:S01]  /*7090*/  LOP3.LUT P1, RZ, R2, 0x3, R53, 0x48, !PT ;  /* 0x0000000302ff7812 */ /* 0x000fe20007824835 */
[----:B------:R-:W-:Y:S01]  /*70a0*/  @!UPT UIADD3 URZ, UPT, UPT, URZ, URZ, URZ ;  /* 0x000000fffffff290 */ /* 0x000fe2000fffe0ff */
[----:B----4-:R-:W-:Y:S11]  /*70b0*/  @P0 BRA `(.L_x_121) ;  /* 0x0000000000080947 */ /* 0x010ff60003800000 */
[----:B------:R-:W1:Y:S02]  /*70c0*/  SYNCS.PHASECHK.TRANS64.TRYWAIT P0, [R72+URZ+0xf0], R0 ;  /* 0x0000f000480075a7 */ /* 0x000e6400080011ff */
[----:B-1----:R-:W-:Y:S05]  /*70d0*/  @!P0 BRA `(.L_x_122) ;  /* 0x0000005800f88947 */ /* 0x002fea0003800000 */
.L_x_121:
[----:B------:R-:W-:Y:S05]  /*70e0*/  @!P1 BRA `(.L_x_123) ;  /* 0x0000000000409947 */ /* 0x000fea0003800000 */
[----:B------:R-:W4:Y:S01]  /*70f0*/  LDCU.64 UR8, c[0x4][0x70] ;  /* 0x01000e00ff0877ac */ /* 0x000f220008000a00 */
[----:B------:R-:W-:Y:S01]  /*7100*/  MOV R3, 0x0 ;  /* 0x0000000000037802 */ /* 0x000fe20000000f00 */
[----:B------:R-:W-:Y:S02]  /*7110*/  HFMA2 R12, -RZ, RZ, 0, 5.9604644775390625e-08 ;  /* 0x00000001ff0c7431 */ /* 0x000fe400000001ff */
[----:B------:R-:W-:Y:S02]  /*7120*/  IMAD.MOV.U32 R8, RZ, RZ, 0x192 ;  /* 0x00000192ff087424 */ /* 0x000fe400078e00ff */
[----:B------:R-:W-:Y:S01]  /*7130*/  IMAD.MOV.U32 R13, RZ, RZ, RZ ;  /* 0x000000ffff0d7224 */ /* 0x000fe200078e00ff */
[----:B------:R-:W5:Y:S01]  /*7140*/  LDCU.64 UR6, c[0x4][0x78] ;  /* 0x01000f00ff0677ac */ /* 0x000f620008000a00 */
[----:B------:R-:W1:Y:S01]  /*7150*/  LDC.64 R2, c[0x4][R3] ;  /* 0x0100000003027b82 */ /* 0x000e620000000a00 */
[----:B------:R-:W2:Y:S01]  /*7160*/  LDCU.64 UR4, c[0x4][0x10] ;  /* 0x01000200ff0477ac */ /* 0x000ea20008000a00 */
[----:B----4-:R-:W-:Y:S01]  /*7170*/  MOV R5, UR9 ;  /* 0x0000000900057c02 */ /* 0x010fe20008000f00 */
[----:B------:R-:W-:Y:S01]  /*7180*/  IMAD.U32 R4, RZ, RZ, UR8 ;  /* 0x00000008ff047e24 */ /* 0x000fe2000f8e00ff */
[----:B-----5:R-:W-:Y:S01]  /*7190*/  MOV R7, UR7 ;  /* 0x0000000700077c02 */ /* 0x020fe20008000f00 */
[----:B------:R-:W-:Y:S01]  /*71a0*/  IMAD.U32 R6, RZ, RZ, UR6 ;  /* 0x00000006ff067e24 */ /* 0x000fe2000f8e00ff */
[----:B--2---:R-:W-:Y:S01]  /*71b0*/  MOV R11, UR5 ;  /* 0x00000005000b7c02 */ /* 0x004fe20008000f00 */
[----:B------:R-:W-:Y:S02]  /*71c0*/  IMAD.U32 R10, RZ, RZ, UR4 ;  /* 0x00000004ff0a7e24 */ /* 0x000fe4000f8e00ff */
[----:B------:R-:W-:Y:S07]  /*71d0*/  LEPC R20, `(.L_x_123) ;  /* 0x000000001014794e */ /* 0x000fee0000000000 */
[----:B-1-3--:R-:W-:Y:S05]  /*71e0*/  CALL.ABS.NOINC R2 ;  /* 0x0000000002007343 */ /* 0x00afea0003c00000 */
.L_x_123:
[----:B------:R-:W-:Y:S01]  /*71f0*/  LOP3.LUT R20, R44, 0xffffe000, RZ, 0xc0, !PT ;  /* 0xffffe0002c147812 */ /* 0x000fe200078ec0ff */
[----:B------:R-:W-:Y:S05]  /*7200*/  WARPSYNC.ALL ;  /* 0x0000000000007948 */ /* 0x000fea0003800000 */
[----:B------:R-:W-:Y:S01]  /*7210*/  R2UR UR4, R25 ;  /* 0x00000000190472ca */ /* 0x000fe200000e0000 */
[----:B------:R-:W-:Y:S01]  /*7220*/  BSSY.RECONVERGENT B0, `(.L_x_124) ;  /* 0x0000058000007945 */ /* 0x000fe20003800200 */
[----:B------:R-:W-:Y:S11]  /*7230*/  ISETP.NE.AND P0, PT, R67, RZ, PT ;  /* 0x000000ff4300720c */ /* 0x000ff60003f05270 */
[----:B------:R-:W1:Y:S02]  /*7240*/  LDTM.x16 R4, tmem[UR4] ;  /* 0x00000004000479ee */ /* 0x000e640008240000 */
[C---:B-1-3--:R-:W-:Y:S01]  /*7250*/  FMUL R0, R24.reuse, R4 ;  /* 0x0000000418007220 */ /* 0x04afe20000400000 */
[C---:B------:R-:W-:Y:S01]  /*7260*/  FMUL R2, R24.reuse, R5 ;  /* 0x0000000518027220 */ /* 0x040fe20000400000 */
[C---:B------:R-:W-:Y:S01]  /*7270*/  FMUL R4, R24.reuse, R8 ;  /* 0x0000000818047220 */ /* 0x040fe20000400000 */
[C---:B------:R-:W-:Y:S01]  /*7280*/  FMUL R5, R24.reuse, R9 ;  /* 0x0000000918057220 */ /* 0x040fe20000400000 */
[C---:B------:R-:W-:Y:S01]  /*7290*/  FMUL R8, R24.reuse, R12 ;  /* 0x0000000c18087220 */ /* 0x040fe20000400000 */
[C---:B------:R-:W-:Y:S01]  /*72a0*/  FMUL R9, R24.reuse, R13 ;  /* 0x0000000d18097220 */ /* 0x040fe20000400000 */
[C---:B------:R-:W-:Y:S01]  /*72b0*/  FMUL R12, R24.reuse, R16 ;  /* 0x00000010180c7220 */ /* 0x040fe20000400000 */
[----:B------:R-:W-:Y:S01]  /*72c0*/  LOP3.LUT R16, R45, 0xffffe000, RZ, 0xc0, !PT ;  /* 0xffffe0002d107812 */ /* 0x000fe200078ec0ff */
[----:B------:R-:W-:Y:S01]  /*72d0*/  FMUL R13, R24, R17 ;  /* 0x00000011180d7220 */ /* 0x000fe20000400000 */
[----:B------:R-:W-:Y:S01]  /*72e0*/  LOP3.LUT R17, R46, 0xffffe000, RZ, 0xc0, !PT ;  /* 0xffffe0002e117812 */ /* 0x000fe200078ec0ff */
[----:B------:R-:W-:Y:S01]  /*72f0*/  FFMA R28, R27, R20, R0 ;  /* 0x000000141b1c7223 */ /* 0x000fe20000000000 */
[----:B------:R-:W-:Y:S01]  /*7300*/  LOP3.LUT R0, R47, 0xffffe000, RZ, 0xc0, !PT ;  /* 0xffffe0002f007812 */ /* 0x000fe200078ec0ff */
[C---:B------:R-:W-:Y:S01]  /*7310*/  FMUL R3, R24.reuse, R6 ;  /* 0x0000000618037220 */ /* 0x040fe20000400000 */
[C---:B------:R-:W-:Y:S01]  /*7320*/  FMUL R6, R24.reuse, R10 ;  /* 0x0000000a18067220 */ /* 0x040fe20000400000 */
[C---:B------:R-:W-:Y:S01]  /*7330*/  FMUL R7, R24.reuse, R7 ;  /* 0x0000000718077220 */ /* 0x040fe20000400000 */
[----:B------:R-:W-:Y:S01]  /*7340*/  F2FP.TF32.F32.PACK_B R28, R28 ;  /* 0x0000001cff1c723e */ /* 0x000fe200024050ff */
[C---:B------:R-:W-:Y:S01]  /*7350*/  FMUL R10, R24.reuse, R14 ;  /* 0x0000000e180a7220 */ /* 0x040fe20000400000 */
[----:B------:R-:W-:Y:S01]  /*7360*/  FMUL R14, R24, R18 ;  /* 0x00000012180e7220 */ /* 0x000fe20000400000 */
[----:B------:R-:W-:Y:S01]  /*7370*/  LOP3.LUT R18, R40, 0xffffe000, RZ, 0xc0, !PT ;  /* 0xffffe00028127812 */ /* 0x000fe200078ec0ff */
[----:B------:R-:W-:Y:S01]  /*7380*/  FFMA R29, R27, R16, R2 ;  /* 0x000000101b1d7223 */ /* 0x000fe20000000002 */
[----:B------:R-:W-:Y:S01]  /*7390*/  LOP3.LUT R2, R41, 0xffffe000, RZ, 0xc0, !PT ;  /* 0xffffe00029027812 */ /* 0x000fe200078ec0ff */
[----:B------:R-:W-:Y:S01]  /*73a0*/  FFMA R30, R27, R17, R3 ;  /* 0x000000111b1e7223 */ /* 0x000fe20000000003 */
[----:B------:R-:W-:Y:S01]  /*73b0*/  LOP3.LUT R3, R43, 0xffffe000, RZ, 0xc0, !PT ;  /* 0xffffe0002b037812 */ /* 0x000fe200078ec0ff */
[C---:B------:R-:W-:Y:S01]  /*73c0*/  FFMA R31, R27.reuse, R0, R7 ;  /* 0x000000001b1f7223 */ /* 0x040fe20000000007 */
[----:B------:R-:W-:Y:S01]  /*73d0*/  LOP3.LUT R0, R42, 0xffffe000, RZ, 0xc0, !PT ;  /* 0xffffe0002a007812 */ /* 0x000fe200078ec0ff */
[C---:B------:R-:W-:Y:S01]  /*73e0*/  FFMA R4, R27.reuse, R18, R4 ;  /* 0x000000121b047223 */ /* 0x040fe20000000004 */
[----:B------:R-:W-:Y:S01]  /*73f0*/  F2FP.TF32.F32.PACK_B R29, R29 ;  /* 0x0000001dff1d723e */ /* 0x000fe200024050ff */
[C---:B------:R-:W-:Y:S01]  /*7400*/  FFMA R5, R27.reuse, R2, R5 ;  /* 0x000000021b057223 */ /* 0x040fe20000000005 */
[----:B------:R-:W-:Y:S01]  /*7410*/  FMUL R11, R24, R11 ;  /* 0x0000000b180b7220 */ /* 0x000fe20000400000 */
[----:B------:R-:W-:Y:S01]  /*7420*/  F2FP.TF32.F32.PACK_B R30, R30 ;  /* 0x0000001eff1e723e */ /* 0x000fe200024050ff */
[C---:B------:R-:W-:Y:S01]  /*7430*/  FFMA R6, R27.reuse, R0, R6 ;  /* 0x000000001b067223 */ /* 0x040fe20000000006 */
[----:B------:R-:W-:Y:S01]  /*7440*/  F2FP.TF32.F32.PACK_B R31, R31 ;  /* 0x0000001fff1f723e */ /* 0x000fe200024050ff */
[----:B------:R-:W-:Y:S01]  /*7450*/  FFMA R7, R27, R3, R11 ;  /* 0x000000031b077223 */ /* 0x000fe2000000000b */
[----:B------:R-:W-:Y:S01]  /*7460*/  LOP3.LUT R2, R32, 0xffffe000, RZ, 0xc0, !PT ;  /* 0xffffe00020027812 */ /* 0x000fe200078ec0ff */
[----:B------:R-:W-:Y:S01]  /*7470*/  FMUL R15, R24, R15 ;  /* 0x0000000f180f7220 */ /* 0x000fe20000400000 */
[----:B------:R-:W-:Y:S01]  /*7480*/  LOP3.LUT R16, R33, 0xffffe000, RZ, 0xc0, !PT ;  /* 0xffffe00021107812 */ /* 0x000fe200078ec0ff */
[----:B------:R1:W-:Y:S01]  /*7490*/  STS.128 [R65], R28 ;  /* 0x0000001c41007388 */ /* 0x0003e20000000c00 */
[----:B------:R-:W-:Y:S01]  /*74a0*/  LOP3.LUT R0, R34, 0xffffe000, RZ, 0xc0, !PT ;  /* 0xffffe00022007812 */ /* 0x000fe200078ec0ff */
[----:B------:R-:W-:Y:S01]  /*74b0*/  FFMA R8, R27, R2, R8 ;  /* 0x000000021b087223 */ /* 0x000fe20000000008 */
[----:B------:R-:W-:Y:S01]  /*74c0*/  LOP3.LUT R2, R35, 0xffffe000, RZ, 0xc0, !PT ;  /* 0xffffe00023027812 */ /* 0x000fe200078ec0ff */
[C---:B------:R-:W-:Y:S01]  /*74d0*/  FFMA R9, R27.reuse, R16, R9 ;  /* 0x000000101b097223 */ /* 0x040fe20000000009 */
[----:B------:R-:W-:Y:S01]  /*74e0*/  F2FP.TF32.F32.PACK_B R4, R4 ;  /* 0x00000004ff04723e */ /* 0x000fe200024050ff */
[C---:B------:R-:W-:Y:S01]  /*74f0*/  FFMA R10, R27.reuse, R0, R10 ;  /* 0x000000001b0a7223 */ /* 0x040fe2000000000a */
[----:B------:R-:W-:Y:S01]  /*7500*/  F2FP.TF32.F32.PACK_B R5, R5 ;  /* 0x00000005ff05723e */ /* 0x000fe200024050ff */
[----:B------:R-:W-:Y:S01]  /*7510*/  FFMA R11, R27, R2, R15 ;  /* 0x000000021b0b7223 */ /* 0x000fe2000000000f */
[----:B------:R-:W-:Y:S01]  /*7520*/  F2FP.TF32.F32.PACK_B R6, R6 ;  /* 0x00000006ff06723e */ /* 0x000fe200024050ff */
[----:B------:R-:W-:Y:S01]  /*7530*/  FMUL R19, R24, R19 ;  /* 0x0000001318137220 */ /* 0x000fe20000400000 */
[----:B------:R-:W-:Y:S02]  /*7540*/  F2FP.TF32.F32.PACK_B R7, R7 ;  /* 0x00000007ff07723e */ /* 0x000fe400024050ff */
[----:B------:R-:W-:Y:S02]  /*7550*/  LOP3.LUT R3, R36, 0xffffe000, RZ, 0xc0, !PT ;  /* 0xffffe00024037812 */ /* 0x000fe400078ec0ff */
[----:B------:R-:W-:Y:S01]  /*7560*/  LOP3.LUT R0, R37, 0xffffe000, RZ, 0xc0, !PT ;  /* 0xffffe00025007812 */ /* 0x000fe200078ec0ff */
[----:B------:R1:W-:Y:S01]  /*7570*/  STS.128 [R64+0x10], R4 ;  /* 0x0000100440007388 */ /* 0x0003e20000000c00 */
        /* <DEDUP_REMOVED lines=8> */
[----:B------:R-:W-:Y:S02]  /*7600*/  F2FP.TF32.F32.PACK_B R10, R10 ;  /* 0x0000000aff0a723e */ /* 0x000fe400024050ff */
[----:B------:R-:W-:Y:S02]  /*7610*/  F2FP.TF32.F32.PACK_B R11, R11 ;  /* 0x0000000bff0b723e */ /* 0x000fe400024050ff */
[----:B------:R-:W-:Y:S02]  /*7620*/  F2FP.TF32.F32.PACK_B R12, R12 ;  /* 0x0000000cff0c723e */ /* 0x000fe400024050ff */
[----:B------:R-:W-:Y:S01]  /*7630*/  F2FP.TF32.F32.PACK_B R13, R13 ;  /* 0x0000000dff0d723e */ /* 0x000fe200024050ff */
[----:B------:R1:W-:Y:S01]  /*7640*/  STS.128 [R63+0x20], R8 ;  /* 0x000020083f007388 */ /* 0x0003e20000000c00 */
[----:B------:R-:W-:Y:S02]  /*7650*/  F2FP.TF32.F32.PACK_B R14, R14 ;  /* 0x0000000eff0e723e */ /* 0x000fe400024050ff */
[----:B------:R-:W-:Y:S05]  /*7660*/  F2FP.TF32.F32.PACK_B R15, R15 ;  /* 0x0000000fff0f723e */ /* 0x000fea00024050ff */
[----:B------:R1:W-:Y:S01]  /*7670*/  STS.128 [R60+0x30], R12 ;  /* 0x0000300c3c007388 */ /* 0x0003e20000000c00 */
[----:B------:R-:W-:Y:S01]  /*7680*/  @!PT LDS RZ, [RZ] ;  /* 0x00000000fffff984 */ /* 0x000fe20000000800 */
[----:B------:R-:W-:Y:S01]  /*7690*/  @!PT LDS RZ, [RZ] ;  /* 0x00000000fffff984 */ /* 0x000fe20000000800 */
[----:B------:R-:W-:Y:S01]  /*76a0*/  @!PT LDS RZ, [RZ] ;  /* 0x00000000fffff984 */ /* 0x000fe20000000800 */
[----:B------:R-:W-:Y:S01]  /*76b0*/  @!PT LDS RZ, [RZ] ;  /* 0x00000000fffff984 */ /* 0x000fe20000000800 */
[----:B------:R3:W-:Y:S07]  /*76c0*/  MEMBAR.ALL.CTA ;  /* 0x0000000000007992 */ /* 0x0007ee0000008000 */
[----:B---3--:R-:W3:Y:S02]  /*76d0*/  FENCE.VIEW.ASYNC.S ;  /* 0x00000000000073c6 */ /* 0x008ee40000000000 */
[----:B---3--:R-:W-:Y:S06]  /*76e0*/  BAR.SYNC.DEFER_BLOCKING 0x1, 0x80 ;  /* 0x0042000000007b1d */ /* 0x008fec0000010000 */
[----:B------:R-:W-:Y:S05]  /*76f0*/  @P0 BRA `(.L_x_125) ;  /* 0x0000000000280947 */ /* 0x000fea0003800000 */
[----:B------:R-:W-:Y:S01]  /*7700*/  UIADD3 UR4, UPT, UPT, UR43, 0x200, URZ ;  /* 0x000002002b047890 */ /* 0x000fe2000fffe0ff */
[----:B------:R-:W-:Y:S05]  /*7710*/  UMOV UR51, UR36 ;  /* 0x0000002400337c82 */ /* 0x000fea0008000000 */
[----:B------:R-:W-:Y:S01]  /*7720*/  MOV R57, UR4 ;  /* 0x0000000400397c02 */ /* 0x000fe20008000f00 */
[----:B------:R-:W-:Y:S03]  /*7730*/  UIADD3 UR4, UP0, UPT, UR54, 0x680, URZ ;  /* 0x0000068036047890 */ /* 0x000fe6000ff1e0ff */
[----:B------:R-:W-:Y:S01]  /*7740*/  R2UR UR48, R57 ;  /* 0x00000000393072ca */ /* 0x000fe200000e0000 */
[----:B------:R-:W-:Y:S11]  /*7750*/  UIADD3.X UR5, UPT, UPT, URZ, UR55, URZ, UP0, !UPT ;  /* 0x00000037ff057290 */ /* 0x000ff600087fe4ff */
[----:B------:R-:W-:Y:S01]  /*7760*/  @!UPT UIADD3 URZ, UPT, UPT, URZ, URZ, URZ ;  /* 0x000000fffffff290 */ /* 0x000fe2000fffe0ff */
[----:B------:R3:W-:Y:S01]  /*7770*/  UTMASTG.3D [UR48], [UR4] ;  /* 0x00000030040073b5 */ /* 0x0007e20008010000 */
[----:B------:R0:W-:Y:S01]  /*7780*/  UTMACMDFLUSH ;  /* 0x00000000000079b7 */ /* 0x0001e20000000000 */
[----:B---3--:R-:W-:Y:S04]  /*7790*/  DEPBAR.LE SB0, 0x1 ;  /* 0x000080400000791a */ /* 0x008fe80000000000 */
.L_x_125:
[----:B------:R-:W-:Y:S05]  /*77a0*/  BSYNC.RECONVERGENT B0 ;  /* 0x0000000000007941 */ /* 0x000fea0003800200 */
.L_x_124:
[----:B------:R-:W-:Y:S01]  /*77b0*/  BAR.SYNC.DEFER_BLOCKING 0x1, 0x80 ;  /* 0x0042000000007b1d */ /* 0x000fe20000010000 */
[----:B------:R-:W-:Y:S01]  /*77c0*/  ISETP.NE.AND P1, PT, R71, RZ, PT ;  /* 0x000000ff4700720c */ /* 0x000fe20003f25270 */
[----:B------:R-:W-:Y:S01]  /*77d0*/  UISETP.NE.AND UP0, UPT, UR52, URZ, UPT ;  /* 0x000000ff3400728c */ /* 0x000fe2000bf05270 */
[----:B------:R-:W-:Y:S11]  /*77e0*/  LEA R2, R73, UR43, 0x3 ;  /* 0x0000002b49027c11 */ /* 0x000ff6000f8e18ff */
[----:B-1----:R-:W-:Y:S01]  /*77f0*/  @P1 SHF.L.U32 R4, RZ, 0x1f, RZ ;  /* 0x0000001fff041819 */ /* 0x002fe200000006ff */
[----:B------:R-:W-:Y:S06]  /*7800*/  BRA.U !UP0, `(.L_x_126) ;  /* 0x0000000108247547 */ /* 0x000fec000b800000 */
[----:B------:R-:W1:Y:S01]  /*7810*/  S2R R0, SR_CgaCtaId ;  /* 0x0000000000007919 */ /* 0x000e620000008800 */
[----:B------:R-:W-:Y:S01]  /*7820*/  IMAD.U32 R3, RZ, RZ, UR47 ;  /* 0x0000002fff037e24 */ /* 0x000fe2000f8e00ff */
[----:B------:R-:W-:Y:S04]  /*7830*/  UIADD3 UR4, UPT, UPT, UR47, 0x1, URZ ;  /* 0x000000012f047890 */ /* 0x000fe8000fffe0ff */
[----:B------:R-:W-:Y:S01]  /*7840*/  @P1 LEA R3, R3, UR43, 0x3 ;  /* 0x0000002b03031c11 */ /* 0x000fe2000f8e18ff */
[----:B------:R-:W-:Y:S04]  /*7850*/  UISETP.NE.AND UP0, UPT, UR4, 0x4, UPT ;  /* 0x000000040400788c */ /* 0x000fe8000bf05270 */
[----:B------:R-:W-:Y:S01]  /*7860*/  @P1 VIADD R3, R3, 0xa0 ;  /* 0x000000a003031836 */ /* 0x000fe20000000000 */
[----:B------:R-:W-:Y:S04]  /*7870*/  USEL UR47, UR4, URZ, UP0 ;  /* 0x000000ff042f7287 */ /* 0x000fe80008000000 */
[----:B-1----:R-:W-:Y:S04]  /*7880*/  @P1 PRMT R0, R0, 0x654, R3 ;  /* 0x0000065400001816 */ /* 0x002fe80000000003 */
[----:B------:R1:W-:Y:S04]  /*7890*/  @P1 SYNCS.ARRIVE.TRANS64.RED.A1T0 RZ, [R0+URZ], RZ ;  /* 0x000000ff00ff19a7 */ /* 0x0003e800081004ff */
.L_x_126:
[----:B------:R-:W3:Y:S01]  /*78a0*/  @P1 SYNCS.PHASECHK.TRANS64.TRYWAIT P0, [R2+URZ+0x80], R4 ;  /* 0x00008004020015a7 */ /* 0x000ee200080011ff */
[----:B------:R-:W-:Y:S01]  /*78b0*/  BSSY B1, `(.L_x_127) ;  /* 0x0000016000017945 */ /* 0x000fe20003800000 */
[----:B---3--:R-:W-:Y:S03]  /*78c0*/  @P1 SEL R74, RZ, 0x1, !P0 ;  /* 0x00000001ff4a1807 */ /* 0x008fe60004000000 */
[----:B------:R-:W-:Y:S05]  /*78d0*/  @!P1 BRA `(.L_x_128) ;  /* 0x00000000004c9947 */ /* 0x000fea0003800000 */
[----:B------:R-:W-:Y:S01]  /*78e0*/  ISETP.NE.AND P0, PT, R74, RZ, PT ;  /* 0x000000ff4a00720c */ /* 0x000fe20003f05270 */
[----:B------:R-:W-:Y:S01]  /*78f0*/  BSSY B0, `(.L_x_129) ;  /* 0x000000b000007945 */ /* 0x000fe20003800000 */
[----:B------:R-:W-:Y:S11]  /*7900*/  ISETP.NE.AND P1, PT, R75, RZ, PT ;  /* 0x000000ff4b00720c */ /* 0x000ff60003f25270 */
[----:B------:R-:W-:Y:S02]  /*7910*/  @!UPT UIADD3 URZ, UPT, UPT, URZ, URZ, URZ ;  /* 0x000000fffffff290 */ /* 0x000fe4000fffe0ff */
[C---:B------:R-:W-:Y:S01]  /*7920*/  @P1 IMAD R6, R73.reuse, 0x2000, R65 ;  /* 0x0000200049061824 */ /* 0x040fe200078e0241 */
[C---:B------:R-:W-:Y:S01]  /*7930*/  @P1 LEA R4, R73.reuse, R63, 0xd ;  /* 0x0000003f49041211 */ /* 0x040fe200078e68ff */
[C---:B------:R-:W-:Y:S02]  /*7940*/  @P1 IMAD R5, R73.reuse, 0x2000, R64 ;  /* 0x0000200049051824 */ /* 0x040fe400078e0240 */
[----:B------:R-:W-:Y:S01]  /*7950*/  @P1 IMAD R3, R73, 0x2000, R60 ;  /* 0x0000200049031824 */ /* 0x000fe200078e023c */
[----:B------:R-:W-:Y:S06]  /*7960*/  @P0 BRA `(.L_x_130) ;  /* 0x00000000000c0947 */ /* 0x000fec0003800000 */
[----:B-1----:R-:W-:Y:S04]  /*7970*/  SHF.L.U32 R0, RZ, 0x1f, RZ ;  /* 0x0000001fff007819 */ /* 0x002fe800000006ff */
[----:B------:R-:W1:Y:S02]  /*7980*/  SYNCS.PHASECHK.TRANS64.TRYWAIT P0, [R2+URZ+0x80], R0 ;  /* 0x00008000020075a7 */ /* 0x000e6400080011ff */
[----:B-1----:R-:W-:Y:S05]  /*7990*/  @!P0 BRA `(.L_x_131) ;  /* 0x0000005000dc8947 */ /* 0x002fea0003800000 */
.L_x_130:
[----:B------:R-:W-:Y:S05]  /*79a0*/  BSYNC B0 ;  /* 0x0000000000007941 */ /* 0x000fea0003800000 */
.L_x_129:
[----:B------:R-:W-:Y:S02]  /*79b0*/  ISETP.NE.AND P0, PT, R75, RZ, PT ;  /* 0x000000ff4b00720c */ /* 0x000fe40003f05270 */
[----:B------:R-:W-:Y:S11]  /*79c0*/  IADD3 R73, PT, PT, R73, 0x1, RZ ;  /* 0x0000000149497810 */ /* 0x000ff60007ffe0ff */
[----:B------:R3:W4:Y:S04]  /*79d0*/  @P0 LDS.128 R44, [R6] ;  /* 0x00000000062c0984 */ /* 0x0007280000000c00 */
[----:B------:R3:W1:Y:S04]  /*79e0*/  @P0 LDS.128 R40, [R5+0x10] ;  /* 0x0000100005280984 */ /* 0x0006680000000c00 */
[----:B------:R3:W1:Y:S04]  /*79f0*/  @P0 LDS.128 R32, [R4+0x20] ;  /* 0x0000200004200984 */ /* 0x0006680000000c00 */
[----:B------:R3:W1:Y:S02]  /*7a00*/  @P0 LDS.128 R36, [R3+0x30] ;  /* 0x0000300003240984 */ /* 0x0006640000000c00 */
.L_x_128:
[----:B------:R-:W-:Y:S05]  /*7a10*/  BSYNC B1 ;  /* 0x0000000000017941 */ /* 0x000fea0003800000 */
.L_x_127:
[----:B-1----:R-:W-:Y:S05]  /*7a20*/  VIADD R0, R25, 0x10 ;  /* 0x0000001019007836 */ /* 0x002fea0000000000 */
[----:B------:R-:W-:Y:S04]  /*7a30*/  SHF.R.U32.HI R0, RZ, 0x15, R0 ;  /* 0x00000015ff007819 */ /* 0x000fe80000011600 */
[----:B------:R-:W-:Y:S11]  /*7a40*/  LOP3.LUT P0, RZ, R0, 0x3, R53, 0x48, !PT ;  /* 0x0000000300ff7812 */ /* 0x000ff60007804835 */
[----:B------:R-:W-:Y:S02]  /*7a50*/  @!UPT UIADD3 URZ, UPT, UPT, URZ, URZ, URZ ;  /* 0x000000fffffff290 */ /* 0x000fe4000fffe0ff */
[----:B------:R-:W-:Y:S05]  /*7a60*/  @!P0 BRA `(.L_x_132) ;  /* 0x0000000000408947 */ /* 0x000fea0003800000 */
[----:B------:R-:W1:Y:S01]  /*7a70*/  LDCU.64 UR8, c[0x4][0x70] ;  /* 0x01000e00ff0877ac */ /* 0x000e620008000a00 */
[----:B---3--:R-:W-:Y:S01]  /*7a80*/  MOV R3, 0x0 ;  /* 0x0000000000037802 */ /* 0x008fe20000000f00 */
[----:B------:R-:W-:Y:S02]  /*7a90*/  HFMA2 R12, -RZ, RZ, 0, 5.9604644775390625e-08 ;  /* 0x00000001ff0c7431 */ /* 0x000fe400000001ff */
[----:B------:R-:W-:Y:S02]  /*7aa0*/  IMAD.MOV.U32 R8, RZ, RZ, 0x192 ;  /* 0x00000192ff087424 */ /* 0x000fe400078e00ff */
[----:B------:R-:W-:Y:S01]  /*7ab0*/  IMAD.MOV.U32 R13, RZ, RZ, RZ ;  /* 0x000000ffff0d7224 */ /* 0x000fe200078e00ff */
[----:B------:R-:W3:Y:S01]  /*7ac0*/  LDCU.64 UR6, c[0x4][0x78] ;  /* 0x01000f00ff0677ac */ /* 0x000ee20008000a00 */
[----:B------:R-:W2:Y:S01]  /*7ad0*/  LDC.64 R2, c[0x4][R3] ;  /* 0x0100000003027b82 */ /* 0x000ea20000000a00 */
[----:B------:R-:W5:Y:S01]  /*7ae0*/  LDCU.64 UR4, c[0x4][0x10] ;  /* 0x01000200ff0477ac */ /* 0x000f620008000a00 */
[----:B-1----:R-:W-:Y:S01]  /*7af0*/  MOV R5, UR9 ;  /* 0x0000000900057c02 */ /* 0x002fe20008000f00 */
[----:B------:R-:W-:Y:S01]  /*7b00*/  IMAD.U32 R4, RZ, RZ, UR8 ;  /* 0x00000008ff047e24 */ /* 0x000fe2000f8e00ff */
[----:B---3--:R-:W-:Y:S01]  /*7b10*/  MOV R7, UR7 ;  /* 0x0000000700077c02 */ /* 0x008fe20008000f00 */
[----:B------:R-:W-:Y:S01]  /*7b20*/  IMAD.U32 R6, RZ, RZ, UR6 ;  /* 0x00000006ff067e24 */ /* 0x000fe2000f8e00ff */
[----:B-----5:R-:W-:Y:S01]  /*7b30*/  MOV R11, UR5 ;  /* 0x00000005000b7c02 */ /* 0x020fe20008000f00 */
[----:B------:R-:W-:Y:S02]  /*7b40*/  IMAD.U32 R10, RZ, RZ, UR4 ;  /* 0x00000004ff0a7e24 */ /* 0x000fe4000f8e00ff */
[----:B------:R-:W-:Y:S07]  /*7b50*/  LEPC R20, `(.L_x_132) ;  /* 0x000000001014794e */ /* 0x000fee0000000000 */
[----:B--2-4-:R-:W-:Y:S05]  /*7b60*/  CALL.ABS.NOINC R2 ;  /* 0x0000000002007343 */ /* 0x014fea0003c00000 */
.L_x_132:
[----:B---34-:R-:W-:Y:S01]  /*7b70*/  LOP3.LUT R3, R44, 0xffffe000, RZ, 0xc0, !PT ;  /* 0xffffe0002c037812 */ /* 0x018fe200078ec0ff */
[----:B------:R-:W-:Y:S05]  /*7b80*/  WARPSYNC.ALL ;  /* 0x0000000000007948 */ /* 0x000fea0003800000 */
[----:B------:R-:W-:Y:S01]  /*7b90*/  R2UR UR4, R25 ;  /* 0x00000000190472ca */ /* 0x000fe200000e0000 */
[----:B------:R-:W1:Y:S01]  /*7ba0*/  S2R R76, SR_CgaCtaId ;  /* 0x00000000004c7919 */ /* 0x000e620000008800 */
[----:B------:R-:W-:Y:S01]  /*7bb0*/  LOP3.LUT R20, R40, 0xffffe000, RZ, 0xc0, !PT ;  /* 0xffffe00028147812 */ /* 0x000fe200078ec0ff */
[----:B------:R-:W-:Y:S01]  /*7bc0*/  BSSY.RECONVERGENT B0, `(.L_x_133) ;  /* 0x000005d000007945 */ /* 0x000fe20003800200 */
[----:B------:R-:W-:Y:S02]  /*7bd0*/  ISETP.NE.AND P6, PT, R71, RZ, PT ;  /* 0x000000ff4700720c */ /* 0x000fe40003fc5270 */
[----:B------:R-:W-:Y:S07]  /*7be0*/  ISETP.NE.AND P0, PT, R67, RZ, PT ;  /* 0x000000ff4300720c */ /* 0x000fee0003f05270 */
[----:B------:R-:W3:Y:S02]  /*7bf0*/  LDTM.x16 R4, tmem[UR4+0x10] ;  /* 0x00001004000479ee */ /* 0x000ee40008240000 */
[C---:B---3--:R-:W-:Y:S01]  /*7c00*/  FMUL R0, R24.reuse, R4 ;  /* 0x0000000418007220 */ /* 0x048fe20000400000 */
[----:B------:R-:W-:Y:S01]  /*7c10*/  LOP3.LUT R4, R45, 0xffffe000, RZ, 0xc0, !PT ;  /* 0xffffe0002d047812 */ /* 0x000fe200078ec0ff */
[C---:B------:R-:W-:Y:S01]  /*7c20*/  FMUL R2, R24.reuse, R5 ;  /* 0x0000000518027220 */ /* 0x040fe20000400000 */
[----:B------:R-:W-:Y:S01]  /*7c30*/  FMUL R5, R24, R12 ;  /* 0x0000000c18057220 */ /* 0x000fe20000400000 */
[C---:B------:R-:W-:Y:S01]  /*7c40*/  FFMA R28, R27.reuse, R3, R0 ;  /* 0x000000031b1c7223 */ /* 0x040fe20000000000 */
[----:B------:R-:W-:Y:S01]  /*7c50*/  LOP3.LUT R3, R46, 0xffffe000, RZ, 0xc0, !PT ;  /* 0xffffe0002e037812 */ /* 0x000fe200078ec0ff */
[----:B------:R-:W-:Y:S01]  /*7c60*/  FFMA R29, R27, R4, R2 ;  /* 0x000000041b1d7223 */ /* 0x000fe20000000002 */
[----:B------:R-:W-:Y:S01]  /*7c70*/  LOP3.LUT R4, R47, 0xffffe000, RZ, 0xc0, !PT ;  /* 0xffffe0002f047812 */ /* 0x000fe200078ec0ff */
[C---:B------:R-:W-:Y:S01]  /*7c80*/  FMUL R0, R24.reuse, R6 ;  /* 0x0000000618007220 */ /* 0x040fe20000400000 */
[----:B------:R-:W-:Y:S01]  /*7c90*/  F2FP.TF32.F32.PACK_B R28, R28 ;  /* 0x0000001cff1c723e */ /* 0x000fe200024050ff */
[C---:B------:R-:W-:Y:S01]  /*7ca0*/  FMUL R2, R24.reuse, R7 ;  /* 0x0000000718027220 */ /* 0x040fe20000400000 */
[----:B------:R-:W-:Y:S01]  /*7cb0*/  F2FP.TF32.F32.PACK_B R29, R29 ;  /* 0x0000001dff1d723e */ /* 0x000fe200024050ff */
[C---:B------:R-:W-:Y:S01]  /*7cc0*/  FFMA R30, R27.reuse, R3, R0 ;  /* 0x000000031b1e7223 */ /* 0x040fe20000000000 */
[C---:B------:R-:W-:Y:S01]  /*7cd0*/  FMUL R0, R24.reuse, R8 ;  /* 0x0000000818007220 */ /* 0x040fe20000400000 */
[----:B------:R-:W-:Y:S01]  /*7ce0*/  FFMA R31, R27, R4, R2 ;  /* 0x000000041b1f7223 */ /* 0x000fe20000000002 */
[C---:B------:R-:W-:Y:S01]  /*7cf0*/  FMUL R6, R24.reuse, R13 ;  /* 0x0000000d18067220 */ /* 0x040fe20000400000 */
[----:B------:R-:W-:Y:S01]  /*7d00*/  LOP3.LUT R13, R41, 0xffffe000, RZ, 0xc0, !PT ;  /* 0xffffe000290d7812 */ /* 0x000fe200078ec0ff */
[C---:B------:R-:W-:Y:S01]  /*7d10*/  FMUL R2, R24.reuse, R9 ;  /* 0x0000000918027220 */ /* 0x040fe20000400000 */
[----:B------:R-:W-:Y:S01]  /*7d20*/  F2FP.TF32.F32.PACK_B R30, R30 ;  /* 0x0000001eff1e723e */ /* 0x000fe200024050ff */
[----:B------:R-:W-:Y:S01]  /*7d30*/  FMUL R9, R24, R16 ;  /* 0x0000001018097220 */ /* 0x000fe20000400000 */
[----:B------:R-:W-:Y:S01]  /*7d40*/  F2FP.TF32.F32.PACK_B R31, R31 ;  /* 0x0000001fff1f723e */ /* 0x000fe200024050ff */
[----:B------:R-:W-:Y:S01]  /*7d50*/  FFMA R16, R27, R20, R0 ;  /* 0x000000141b107223 */ /* 0x000fe20000000000 */
[----:B------:R-:W-:Y:S01]  /*7d60*/  LOP3.LUT R0, R42, 0xffffe000, RZ, 0xc0, !PT ;  /* 0xffffe0002a007812 */ /* 0x000fe200078ec0ff */
[C---:B------:R-:W-:Y:S01]  /*7d70*/  FMUL R3, R24.reuse, R10 ;  /* 0x0000000a18037220 */ /* 0x040fe20000400000 */
[C---:B------:R-:W-:Y:S01]  /*7d80*/  FMUL R7, R24.reuse, R14 ;  /* 0x0000000e18077220 */ /* 0x040fe20000400000 */
[----:B------:R-:W-:Y:S01]  /*7d90*/  LOP3.LUT R14, R43, 0xffffe000, RZ, 0xc0, !PT ;  /* 0xffffe0002b0e7812 */ /* 0x000fe200078ec0ff */
[----:B------:R-:W-:Y:S01]  /*7da0*/  FMUL R10, R24, R17 ;  /* 0x00000011180a7220 */ /* 0x000fe20000400000 */
[----:B------:R-:W-:Y:S01]  /*7db0*/  F2FP.TF32.F32.PACK_B R16, R16 ;  /* 0x00000010ff10723e */ /* 0x000fe200024050ff */
[----:B------:R-:W-:Y:S01]  /*7dc0*/  FFMA R17, R27, R13, R2 ;  /* 0x0000000d1b117223 */ /* 0x000fe20000000002 */
[----:B------:R-:W-:Y:S01]  /*7dd0*/  LOP3.LUT R2, R32, 0xffffe000, RZ, 0xc0, !PT ;  /* 0xffffe00020027812 */ /* 0x000fe200078ec0ff */
[----:B------:R-:W-:Y:S01]  /*7de0*/  STS.128 [R65+0x2000], R28 ;  /* 0x0020001c41007388 */ /* 0x000fe20000000c00 */
[----:B------:R-:W-:Y:S01]  /*7df0*/  LOP3.LUT R13, R39, 0xffffe000, RZ, 0xc0, !PT ;  /* 0xffffe000270d7812 */ /* 0x000fe200078ec0ff */
[C---:B------:R-:W-:Y:S01]  /*7e00*/  FMUL R4, R24.reuse, R11 ;  /* 0x0000000b18047220 */ /* 0x040fe20000400000 */
[----:B------:R-:W-:Y:S01]  /*7e10*/  F2FP.TF32.F32.PACK_B R17, R17 ;  /* 0x00000011ff11723e */ /* 0x000fe200024050ff */
[C---:B------:R-:W-:Y:S01]  /*7e20*/  FMUL R11, R24.reuse, R18 ;  /* 0x00000012180b7220 */ /* 0x040fe20000400000 */
[----:B------:R-:W-:Y:S01]  /*7e30*/  FFMA R18, R27, R0, R3 ;  /* 0x000000001b127223 */ /* 0x000fe20000000003 */
[----:B------:R-:W-:Y:S01]  /*7e40*/  LOP3.LUT R0, R33, 0xffffe000, RZ, 0xc0, !PT ;  /* 0xffffe00021007812 */ /* 0x000fe200078ec0ff */
[----:B------:R-:W-:Y:S01]  /*7e50*/  FMUL R12, R24, R19 ;  /* 0x00000013180c7220 */ /* 0x000fe20000400000 */
[----:B------:R-:W-:Y:S01]  /*7e60*/  LOP3.LUT R3, R34, 0xffffe000, RZ, 0xc0, !PT ;  /* 0xffffe00022037812 */ /* 0x000fe200078ec0ff */
[C---:B------:R-:W-:Y:S01]  /*7e70*/  FFMA R19, R27.reuse, R14, R4 ;  /* 0x0000000e1b137223 */ /* 0x040fe20000000004 */
[----:B------:R-:W-:Y:S01]  /*7e80*/  FFMA R4, R27, R2, R5 ;  /* 0x000000021b047223 */ /* 0x000fe20000000005 */
[----:B------:R-:W-:Y:S01]  /*7e90*/  LOP3.LUT R2, R35, 0xffffe000, RZ, 0xc0, !PT ;  /* 0xffffe00023027812 */ /* 0x000fe200078ec0ff */
[----:B------:R-:W-:Y:S01]  /*7ea0*/  FMUL R8, R24, R15 ;  /* 0x0000000f18087220 */ /* 0x000fe20000400000 */
[----:B------:R-:W-:Y:S01]  /*7eb0*/  F2FP.TF32.F32.PACK_B R18, R18 ;  /* 0x00000012ff12723e */ /* 0x000fe200024050ff */
[C---:B------:R-:W-:Y:S01]  /*7ec0*/  FFMA R5, R27.reuse, R0, R6 ;  /* 0x000000001b057223 */ /* 0x040fe20000000006 */
[----:B------:R-:W-:Y:S01]  /*7ed0*/  F2FP.TF32.F32.PACK_B R19, R19 ;  /* 0x00000013ff13723e */ /* 0x000fe200024050ff */
[C---:B------:R-:W-:Y:S01]  /*7ee0*/  FFMA R6, R27.reuse, R3, R7 ;  /* 0x000000031b067223 */ /* 0x040fe20000000007 */
[----:B------:R-:W-:Y:S01]  /*7ef0*/  FFMA R7, R27, R2, R8 ;  /* 0x000000021b077223 */ /* 0x000fe20000000008 */
[----:B------:R-:W-:Y:S02]  /*7f00*/  LOP3.LUT R0, R36, 0xffffe000, RZ, 0xc0, !PT ;  /* 0xffffe00024007812 */ /* 0x000fe400078ec0ff */
[----:B------:R-:W-:Y:S01]  /*7f10*/  STS.128 [R64+0x2010], R16 ;  /* 0x0020101040007388 */ /* 0x000fe20000000c00 */
[----:B------:R-:W-:Y:S02]  /*7f20*/  LOP3.LUT R2, R37, 0xffffe000, RZ, 0xc0, !PT ;  /* 0xffffe00025027812 */ /* 0x000fe400078ec0ff */
[----:B------:R-:W-:Y:S01]  /*7f30*/  LOP3.LUT R3, R38, 0xffffe000, RZ, 0xc0, !PT ;  /* 0xffffe00026037812 */ /* 0x000fe200078ec0ff */
[C---:B------:R-:W-:Y:S01]  /*7f40*/  FFMA R8, R27.reuse, R0, R9 ;  /* 0x000000001b087223 */ /* 0x040fe20000000009 */
[----:B------:R-:W-:Y:S01]  /*7f50*/  F2FP.TF32.F32.PACK_B R4, R4 ;  /* 0x00000004ff04723e */ /* 0x000fe200024050ff */
[C---:B------:R-:W-:Y:S01]  /*7f60*/  FFMA R9, R27.reuse, R2, R10 ;  /* 0x000000021b097223 */ /* 0x040fe2000000000a */
[----:B------:R-:W-:Y:S01]  /*7f70*/  F2FP.TF32.F32.PACK_B R5, R5 ;  /* 0x00000005ff05723e */ /* 0x000fe200024050ff */
[C---:B------:R-:W-:Y:S01]  /*7f80*/  FFMA R10, R27.reuse, R3, R11 ;  /* 0x000000031b0a7223 */ /* 0x040fe2000000000b */
[----:B------:R-:W-:Y:S01]  /*7f90*/  F2FP.TF32.F32.PACK_B R6, R6 ;  /* 0x00000006ff06723e */ /* 0x000fe200024050ff */
[----:B------:R-:W-:Y:S01]  /*7fa0*/  FFMA R11, R27, R13, R12 ;  /* 0x0000000d1b0b7223 */ /* 0x000fe2000000000c */
[----:B------:R-:W-:Y:S01]  /*7fb0*/  F2FP.TF32.F32.PACK_B R7, R7 ;  /* 0x00000007ff07723e */ /* 0x000fe200024050ff */
[----:B------:R-:W-:Y:S01]  /*7fc0*/  IMAD.U32 R0, RZ, RZ, UR47 ;  /* 0x0000002fff007e24 */ /* 0x000fe2000f8e00ff */
[----:B------:R-:W-:Y:S02]  /*7fd0*/  F2FP.TF32.F32.PACK_B R8, R8 ;  /* 0x00000008ff08723e */ /* 0x000fe400024050ff */
[----:B------:R-:W-:Y:S01]  /*7fe0*/  F2FP.TF32.F32.PACK_B R9, R9 ;  /* 0x00000009ff09723e */ /* 0x000fe200024050ff */
[----:B------:R3:W-:Y:S01]  /*7ff0*/  STS.128 [R63+0x2020], R4 ;  /* 0x002020043f007388 */ /* 0x0007e20000000c00 */
[----:B------:R-:W-:Y:S02]  /*8000*/  F2FP.TF32.F32.PACK_B R10, R10 ;  /* 0x0000000aff0a723e */ /* 0x000fe400024050ff */
[----:B------:R-:W-:Y:S02]  /*8010*/  F2FP.TF32.F32.PACK_B R11, R11 ;  /* 0x0000000bff0b723e */ /* 0x000fe400024050ff */
[----:B------:R-:W-:Y:S02]  /*8020*/  @P6 LEA R0, R0, UR43, 0x3 ;  /* 0x0000002b00006c11 */ /* 0x000fe4000f8e18ff */
[----:B------:R-:W-:Y:S01]  /*8030*/  @P6 SHF.L.U32 R2, RZ, 0x1f, RZ ;  /* 0x0000001fff026819 */ /* 0x000fe200000006ff */
[----:B------:R4:W-:Y:S02]  /*8040*/  STS.128 [R60+0x2030], R8 ;  /* 0x002030083c007388 */ /* 0x0009e40000000c00 */
[----:B------:R-:W-:Y:S05]  /*8050*/  @P6 VIADD R0, R0, 0xa0 ;  /* 0x000000a000006836 */ /* 0x000fea0000000000 */
[----:B-1----:R-:W-:Y:S01]  /*8060*/  @P6 PRMT R0, R76, 0x654, R0 ;  /* 0x000006544c006816 */ /* 0x002fe20000000000 */
[----:B------:R-:W-:Y:S01]  /*8070*/  @!PT LDS RZ, [RZ] ;  /* 0x00000000fffff984 */ /* 0x000fe20000000800 */
[----:B------:R-:W-:Y:S01]  /*8080*/  @!PT LDS RZ, [RZ] ;  /* 0x00000000fffff984 */ /* 0x000fe20000000800 */
[----:B------:R-:W-:Y:S01]  /*8090*/  @!PT LDS RZ, [RZ] ;  /* 0x00000000fffff984 */ /* 0x000fe20000000800 */
[----:B------:R-:W-:Y:S01]  /*80a0*/  @!PT LDS RZ, [RZ] ;  /* 0x00000000fffff984 */ /* 0x000fe20000000800 */
[----:B------:R1:W-:Y:S06]  /*80b0*/  MEMBAR.ALL.CTA ;  /* 0x0000000000007992 */ /* 0x0003ec0000008000 */
[----:B-1----:R-:W1:Y:S01]  /*80c0*/  FENCE.VIEW.ASYNC.S ;  /* 0x00000000000073c6 */ /* 0x002e620000000000 */
[----:B---3--:R-:W-:Y:S01]  /*80d0*/  LEA R6, R73, UR43, 0x3 ;  /* 0x0000002b49067c11 */ /* 0x008fe2000f8e18ff */
[----:B-1----:R-:W-:Y:S06]  /*80e0*/  BAR.SYNC.DEFER_BLOCKING 0x1, 0x80 ;  /* 0x0042000000007b1d */ /* 0x002fec0000010000 */
[----:B------:R-:W-:Y:S05]  /*80f0*/  @P0 BRA `(.L_x_134) ;  /* 0x0000000000240947 */ /* 0x000fea0003800000 */
[----:B------:R-:W-:Y:S02]  /*8100*/  UIADD3 UR4, UP0, UPT, UR54, 0x680, URZ ;  /* 0x0000068036047890 */ /* 0x000fe4000ff1e0ff */
[----:B------:R-:W-:Y:S02]  /*8110*/  UIADD3 UR9, UPT, UPT, UR49, 0x10, URZ ;  /* 0x0000001031097890 */ /* 0x000fe4000fffe0ff */
[----:B------:R-:W-:Y:S02]  /*8120*/  UIADD3 UR8, UPT, UPT, UR43, 0x2200, URZ ;  /* 0x000022002b087890 */ /* 0x000fe4000fffe0ff */
[----:B------:R-:W-:Y:S01]  /*8130*/  UIADD3.X UR5, UPT, UPT, URZ, UR55, URZ, UP0, !UPT ;  /* 0x00000037ff057290 */ /* 0x000fe200087fe4ff */
[----:B------:R-:W-:Y:S01]  /*8140*/  UMOV UR10, UR50 ;  /* 0x00000032000a7c82 */ /* 0x000fe20008000000 */
[----:B------:R-:W-:Y:S07]  /*8150*/  UMOV UR11, UR36 ;  /* 0x00000024000b7c82 */ /* 0x000fee0008000000 */
[----:B------:R1:W-:Y:S01]  /*8160*/  UTMASTG.3D [UR8], [UR4] ;  /* 0x00000008040073b5 */ /* 0x0003e20008010000 */
[----:B------:R0:W-:Y:S01]  /*8170*/  UTMACMDFLUSH ;  /* 0x00000000000079b7 */ /* 0x0001e20000000000 */
[----:B-1----:R-:W-:Y:S04]  /*8180*/  DEPBAR.LE SB0, 0x1 ;  /* 0x000080400000791a */ /* 0x002fe80000000000 */
.L_x_134:
[----:B------:R-:W-:Y:S05]  /*8190*/  BSYNC.RECONVERGENT B0 ;  /* 0x0000000000007941 */ /* 0x000fea0003800200 */
.L_x_133:
[----:B------:R-:W-:Y:S01]  /*81a0*/  BAR.SYNC.DEFER_BLOCKING 0x1, 0x80 ;  /* 0x0042000000007b1d */ /* 0x000fe20000010000 */
[----:B------:R-:W-:Y:S04]  /*81b0*/  UIADD3 UR4, UPT, UPT, UR47, 0x1, URZ ;  /* 0x000000012f047890 */ /* 0x000fe8000fffe0ff */
[----:B------:R-:W-:Y:S04]  /*81c0*/  UISETP.NE.AND UP0, UPT, UR4, 0x4, UPT ;  /* 0x000000040400788c */ /* 0x000fe8000bf05270 */
[----:B------:R-:W-:Y:S01]  /*81d0*/  USEL UR46, UR4, URZ, UP0 ;  /* 0x000000ff042e7287 */ /* 0x000fe20008000000 */
[----:B------:R1:W-:Y:S01]  /*81e0*/  @P6 SYNCS.ARRIVE.TRANS64.RED.A1T0 RZ, [R0+URZ], RZ ;  /* 0x000000ff00ff69a7 */ /* 0x0003e200081004ff */
[----:B------:R-:W-:Y:S01]  /*81f0*/  BSSY B1, `(.L_x_135) ;  /* 0x0000017000017945 */ /* 0x000fe20003800000 */
[----:B------:R-:W3:Y:S02]  /*8200*/  @P6 SYNCS.PHASECHK.TRANS64.TRYWAIT P0, [R6+URZ+0x80], R2 ;  /* 0x00008002060065a7 */ /* 0x000ee400080011ff */
[----:B---3--:R-:W-:Y:S01]  /*8210*/  @P6 SEL R74, RZ, 0x1, !P0 ;  /* 0x00000001ff4a6807 */ /* 0x008fe20004000000 */
[----:B-1----:R-:W-:Y:S06]  /*8220*/  @!P6 BRA `(.L_x_136) ;  /* 0x00000000004ce947 */ /* 0x002fec0003800000 */
        /* <DEDUP_REMOVED lines=9> */
[----:B------:R-:W-:Y:S04]  /*82c0*/  SHF.L.U32 R5, RZ, 0x1f, RZ ;  /* 0x0000001fff057819 */ /* 0x000fe800000006ff */
[----:B------:R-:W1:Y:S02]  /*82d0*/  SYNCS.PHASECHK.TRANS64.TRYWAIT P0, [R6+URZ+0x80], R5 ;  /* 0x00008005060075a7 */ /* 0x000e6400080011ff */
[----:B-1----:R-:W-:Y:S05]  /*82e0*/  @!P0 BRA `(.L_x_139) ;  /* 0x00000048009c8947 */ /* 0x002fea0003800000 */
.L_x_138:
[----:B------:R-:W-:Y:S05]  /*82f0*/  BSYNC B0 ;  /* 0x0000000000007941 */ /* 0x000fea0003800000 */
.L_x_137:
[----:B------:R-:W-:Y:S02]  /*8300*/  ISETP.NE.AND P0, PT, R75, RZ, PT ;  /* 0x000000ff4b00720c */ /* 0x000fe40003f05270 */
[----:B------:R-:W-:Y:S11]  /*8310*/  IADD3 R73, PT, PT, R73, 0x1, RZ ;  /* 0x0000000149497810 */ /* 0x000ff60007ffe0ff */
[----:B------:R3:W1:Y:S04]  /*8320*/  @P0 LDS.128 R44, [R4] ;  /* 0x00000000042c0984 */ /* 0x0006680000000c00 */
[----:B------:R3:W1:Y:S04]  /*8330*/  @P0 LDS.128 R40, [R3+0x10] ;  /* 0x0000100003280984 */ /* 0x0006680000000c00 */
[----:B------:R3:W1:Y:S04]  /*8340*/  @P0 LDS.128 R32, [R2+0x20] ;  /* 0x0000200002200984 */ /* 0x0006680000000c00 */
[----:B------:R3:W1:Y:S02]  /*8350*/  @P0 LDS.128 R36, [R0+0x30] ;  /* 0x0000300000240984 */ /* 0x0006640000000c00 */
.L_x_136:
[----:B------:R-:W-:Y:S05]  /*8360*/  BSYNC B1 ;  /* 0x0000000000017941 */ /* 0x000fea0003800000 */
.L_x_135:
[----:B---3--:R-:W-:Y:S05]  /*8370*/  VIADD R0, R25, 0x20 ;  /* 0x0000002019007836 */ /* 0x008fea0000000000 */
[----:B------:R-:W-:Y:S04]  /*8380*/  SHF.R.U32.HI R0, RZ, 0x15, R0 ;  /* 0x00000015ff007819 */ /* 0x000fe80000011600 */
[----:B------:R-:W-:Y:S11]  /*8390*/  LOP3.LUT P0, RZ, R0, 0x3, R53, 0x48, !PT ;  /* 0x0000000300ff7812 */ /* 0x000ff60007804835 */
[----:B------:R-:W-:Y:S02]  /*83a0*/  @!UPT UIADD3 URZ, UPT, UPT, URZ, URZ, URZ ;  /* 0x000000fffffff290 */ /* 0x000fe4000fffe0ff */
[----:B------:R-:W-:Y:S05]  /*83b0*/  @!P0 BRA `(.L_x_140) ;  /* 0x0000000000408947 */ /* 0x000fea0003800000 */
[----:B------:R-:W1:Y:S01]  /*83c0*/  LDCU.64 UR8, c[0x4][0x70] ;  /* 0x01000e00ff0877ac */ /* 0x000e620008000a00 */
[----:B------:R-:W-:Y:S01]  /*83d0*/  MOV R3, 0x0 ;  /* 0x0000000000037802 */ /* 0x000fe20000000f00 */
[----:B------:R-:W-:Y:S02]  /*83e0*/  HFMA2 R12, -RZ, RZ, 0, 5.9604644775390625e-08 ;  /* 0x00000001ff0c7431 */ /* 0x000fe400000001ff */
[----:B----4-:R-:W-:Y:S02]  /*83f0*/  IMAD.MOV.U32 R8, RZ, RZ, 0x192 ;  /* 0x00000192ff087424 */ /* 0x010fe400078e00ff */
[----:B------:R-:W-:Y:S01]  /*8400*/  IMAD.MOV.U32 R13, RZ, RZ, RZ ;  /* 0x000000ffff0d7224 */ /* 0x000fe200078e00ff */
[----:B------:R-:W3:Y:S01]  /*8410*/  LDCU.64 UR6, c[0x4][0x78] ;  /* 0x01000f00ff0677ac */ /* 0x000ee20008000a00 */
[----:B------:R-:W4:Y:S01]  /*8420*/  LDC.64 R2, c[0x4][R3] ;  /* 0x0100000003027b82 */ /* 0x000f220000000a00 */
        /* <DEDUP_REMOVED lines=9> */
.L_x_140:
[----:B-1----:R-:W-:Y:S01]  /*84c0*/  LOP3.LUT R3, R44, 0xffffe000, RZ, 0xc0, !PT ;  /* 0xffffe0002c037812 */ /* 0x002fe200078ec0ff */
[----:B------:R-:W-:Y:S05]  /*84d0*/  WARPSYNC.ALL ;  /* 0x0000000000007948 */ /* 0x000fea0003800000 */
[----:B------:R-:W-:Y:S01]  /*84e0*/  R2UR UR4, R25 ;  /* 0x00000000190472ca */ /* 0x000fe200000e0000 */
[----:B------:R-:W-:Y:S01]  /*84f0*/  BSSY.RECONVERGENT B0, `(.L_x_141) ;  /* 0x000005e000007945 */ /* 0x000fe20003800200 */
[----:B------:R-:W-:Y:S02]  /*8500*/  LOP3.LUT R20, R40, 0xffffe000, RZ, 0xc0, !PT ;  /* 0xffffe00028147812 */ /* 0x000fe400078ec0ff */
[----:B------:R-:W-:Y:S02]  /*8510*/  LOP3.LUT R21, R41, 0xffffe000, RZ, 0xc0, !PT ;  /* 0xffffe00029157812 */ /* 0x000fe400078ec0ff */
[----:B------:R-:W-:Y:S02]  /*8520*/  LOP3.LUT R26, R42, 0xffffe000, RZ, 0xc0, !PT ;  /* 0xffffe0002a1a7812 */ /* 0x000fe400078ec0ff */
[----:B------:R-:W-:Y:S02]  /*8530*/  ISETP.NE.AND P6, PT, R71, RZ, PT ;  /* 0x000000ff4700720c */ /* 0x000fe40003fc5270 */
[----:B------:R-:W-:Y:S03]  /*8540*/  ISETP.NE.AND P0, PT, R67, RZ, PT ;  /* 0x000000ff4300720c */ /* 0x000fe60003f05270 */
[----:B----4-:R-:W1:Y:S02]  /*8550*/  LDTM.x16 R4, tmem[UR4+0x20] ;  /* 0x00002004000479ee */ /* 0x010e640008240000 */
[C---:B-1----:R-:W-:Y:S01]  /*8560*/  FMUL R0, R24.reuse, R4 ;  /* 0x0000000418007220 */ /* 0x042fe20000400000 */
        /* <DEDUP_REMOVED lines=13> */
[C---:B------:R-:W-:Y:S01]  /*8640*/  FFMA R31, R27.reuse, R4, R2 ;  /* 0x000000041b1f7223 */ /* 0x040fe20000000002 */
[C---:B------:R-:W-:Y:S01]  /*8650*/  FMUL R2, R24.reuse, R9 ;  /* 0x0000000918027220 */ /* 0x040fe20000400000 */
[C---:B------:R-:W-:Y:S01]  /*8660*/  FMUL R9, R24.reuse, R16 ;  /* 0x0000001018097220 */ /* 0x040fe20000400000 */
[----:B------:R-:W-:Y:S01]  /*8670*/  F2FP.TF32.F32.PACK_B R30, R30 ;  /* 0x0000001eff1e723e */ /* 0x000fe200024050ff */
[----:B------:R-:W-:Y:S01]  /*8680*/  FFMA R16, R27, R20, R0 ;  /* 0x000000141b107223 */ /* 0x000fe20000000000 */
[----:B------:R-:W-:Y:S01]  /*8690*/  LOP3.LUT R0, R43, 0xffffe000, RZ, 0xc0, !PT ;  /* 0xffffe0002b007812 */ /* 0x000fe200078ec0ff */
[C---:B------:R-:W-:Y:S01]  /*86a0*/  FMUL R3, R24.reuse, R10 ;  /* 0x0000000a18037220 */ /* 0x040fe20000400000 */
[----:B------:R-:W-:Y:S01]  /*86b0*/  F2FP.TF32.F32.PACK_B R31, R31 ;  /* 0x0000001fff1f723e */ /* 0x000fe200024050ff */
[C---:B------:R-:W-:Y:S01]  /*86c0*/  FMUL R4, R24.reuse, R11 ;  /* 0x0000000b18047220 */ /* 0x040fe20000400000 */
[----:B------:R-:W-:Y:S01]  /*86d0*/  F2FP.TF32.F32.PACK_B R16, R16 ;  /* 0x00000010ff10723e */ /* 0x000fe200024050ff */
[----:B------:R-:W-:Y:S01]  /*86e0*/  FMUL R10, R24, R17 ;  /* 0x00000011180a7220 */ /* 0x000fe20000400000 */
[C---:B------:R-:W-:Y:S01]  /*86f0*/  FFMA R17, R27.reuse, R21, R2 ;  /* 0x000000151b117223 */ /* 0x040fe20000000002 */
[----:B------:R-:W-:Y:S01]  /*8700*/  LOP3.LUT R2, R32, 0xffffe000, RZ, 0xc0, !PT ;  /* 0xffffe00020027812 */ /* 0x000fe200078ec0ff */
[----:B------:R1:W-:Y:S01]  /*8710*/  STS.128 [R65+0x4000], R28 ;  /* 0x0040001c41007388 */ /* 0x0003e20000000c00 */
[C---:B------:R-:W-:Y:S01]  /*8720*/  FMUL R11, R24.reuse, R18 ;  /* 0x00000012180b7220 */ /* 0x040fe20000400000 */
[----:B------:R-:W-:Y:S01]  /*8730*/  FFMA R18, R27, R26, R3 ;  /* 0x0000001a1b127223 */ /* 0x000fe20000000003 */
[----:B------:R-:W-:Y:S01]  /*8740*/  LOP3.LUT R3, R33, 0xffffe000, RZ, 0xc0, !PT ;  /* 0xffffe00021037812 */ /* 0x000fe200078ec0ff */
[C---:B------:R-:W-:Y:S01]  /*8750*/  FMUL R12, R24.reuse, R19 ;  /* 0x00000013180c7220 */ /* 0x040fe20000400000 */
[----:B------:R-:W-:Y:S01]  /*8760*/  F2FP.TF32.F32.PACK_B R17, R17 ;  /* 0x00000011ff11723e */ /* 0x000fe200024050ff */
[----:B------:R-:W-:Y:S01]  /*8770*/  FFMA R19, R27, R0, R4 ;  /* 0x000000001b137223 */ /* 0x000fe20000000004 */
[----:B------:R-:W-:Y:S01]  /*8780*/  F2FP.TF32.F32.PACK_B R18, R18 ;  /* 0x00000012ff12723e */ /* 0x000fe200024050ff */
[----:B------:R-:W-:Y:S01]  /*8790*/  FMUL R6, R24, R13 ;  /* 0x0000000d18067220 */ /* 0x000fe20000400000 */
[----:B------:R-:W-:Y:S01]  /*87a0*/  LOP3.LUT R13, R34, 0xffffe000, RZ, 0xc0, !PT ;  /* 0xffffe000220d7812 */ /* 0x000fe200078ec0ff */
[C---:B------:R-:W-:Y:S01]  /*87b0*/  FMUL R7, R24.reuse, R14 ;  /* 0x0000000e18077220 */ /* 0x040fe20000400000 */
[----:B------:R-:W-:Y:S01]  /*87c0*/  LOP3.LUT R14, R35, 0xffffe000, RZ, 0xc0, !PT ;  /* 0xffffe000230e7812 */ /* 0x000fe200078ec0ff */
[----:B------:R-:W-:Y:S01]  /*87d0*/  FMUL R8, R24, R15 ;  /* 0x0000000f18087220 */ /* 0x000fe20000400000 */
[----:B------:R-:W-:Y:S01]  /*87e0*/  F2FP.TF32.F32.PACK_B R19, R19 ;  /* 0x00000013ff13723e */ /* 0x000fe200024050ff */
[C---:B------:R-:W-:Y:S01]  /*87f0*/  FFMA R4, R27.reuse, R2, R5 ;  /* 0x000000021b047223 */ /* 0x040fe20000000005 */
[C---:B------:R-:W-:Y:S01]  /*8800*/  FFMA R5, R27.reuse, R3, R6 ;  /* 0x000000031b057223 */ /* 0x040fe20000000006 */
[C---:B------:R-:W-:Y:S01]  /*8810*/  FFMA R6, R27.reuse, R13, R7 ;  /* 0x0000000d1b067223 */ /* 0x040fe20000000007 */
[----:B------:R-:W-:Y:S01]  /*8820*/  FFMA R7, R27, R14, R8 ;  /* 0x0000000e1b077223 */ /* 0x000fe20000000008 */
[----:B------:R1:W-:Y:S01]  /*8830*/  STS.128 [R64+0x4010], R16 ;  /* 0x0040101040007388 */ /* 0x0003e20000000c00 */
[----:B------:R-:W-:Y:S01]  /*8840*/  LOP3.LUT R0, R36, 0xffffe000, RZ, 0xc0, !PT ;  /* 0xffffe00024007812 */ /* 0x000fe200078ec0ff */
[----:B------:R-:W-:Y:S01]  /*8850*/  IMAD.U32 R14, RZ, RZ, UR46 ;  /* 0x0000002eff0e7e24 */ /* 0x000fe2000f8e00ff */
[----:B------:R-:W-:Y:S02]  /*8860*/  LOP3.LUT R2, R37, 0xffffe000, RZ, 0xc0, !PT ;  /* 0xffffe00025027812 */ /* 0x000fe400078ec0ff */
        /* <DEDUP_REMOVED lines=14> */
[----:B------:R-:W-:Y:S02]  /*8950*/  F2FP.TF32.F32.PACK_B R11, R11 ;  /* 0x0000000bff0b723e */ /* 0x000fe400024050ff */
[----:B------:R-:W-:Y:S02]  /*8960*/  @P6 LEA R14, R14, UR43, 0x3 ;  /* 0x0000002b0e0e6c11 */ /* 0x000fe4000f8e18ff */
[----:B------:R-:W-:Y:S01]  /*8970*/  LEA R0, R73, UR43, 0x3 ;  /* 0x0000002b49007c11 */ /* 0x000fe2000f8e18ff */
[----:B------:R1:W-:Y:S01]  /*8980*/  STS.128 [R60+0x4030], R8 ;  /* 0x004030083c007388 */ /* 0x0003e20000000c00 */
[----:B------:R-:W-:Y:S01]  /*8990*/  @P6 SHF.L.U32 R2, RZ, 0x1f, RZ ;  /* 0x0000001fff026819 */ /* 0x000fe200000006ff */
[----:B------:R-:W-:Y:S05]  /*89a0*/  @P6 VIADD R14, R14, 0xa0 ;  /* 0x000000a00e0e6836 */ /* 0x000fea0000000000 */
[----:B------:R-:W-:Y:S01]  /*89b0*/  @P6 PRMT R14, R76, 0x654, R14 ;  /* 0x000006544c0e6816 */ /* 0x000fe2000000000e */
[----:B------:R-:W-:Y:S01]  /*89c0*/  @!PT LDS RZ, [RZ] ;  /* 0x00000000fffff984 */ /* 0x000fe20000000800 */
[----:B------:R-:W-:Y:S01]  /*89d0*/  @!PT LDS RZ, [RZ] ;  /* 0x00000000fffff984 */ /* 0x000fe20000000800 */
[----:B------:R-:W-:Y:S01]  /*89e0*/  @!PT LDS RZ, [RZ] ;  /* 0x00000000fffff984 */ /* 0x000fe20000000800 */
[----:B------:R-:W-:Y:S01]  /*89f0*/  @!PT LDS RZ, [RZ] ;  /* 0x00000000fffff984 */ /* 0x000fe20000000800 */
[----:B------:R3:W-:Y:S06]  /*8a00*/  MEMBAR.ALL.CTA ;  /* 0x0000000000007992 */ /* 0x0007ec0000008000 */
[----:B---3--:R-:W3:Y:S02]  /*8a10*/  FENCE.VIEW.ASYNC.S ;  /* 0x00000000000073c6 */ /* 0x008ee40000000000 */
[----:B---3--:R-:W-:Y:S06]  /*8a20*/  BAR.SYNC.DEFER_BLOCKING 0x1, 0x80 ;  /* 0x0042000000007b1d */ /* 0x008fec0000010000 */
        /* <DEDUP_REMOVED lines=9> */
[----:B---3--:R-:W-:Y:S04]  /*8ac0*/  DEPBAR.LE SB0, 0x1 ;  /* 0x000080400000791a */ /* 0x008fe80000000000 */
.L_x_142:
[----:B------:R-:W-:Y:S05]  /*8ad0*/  BSYNC.RECONVERGENT B0 ;  /* 0x0000000000007941 */ /* 0x000fea0003800200 */
.L_x_141:
[----:B------:R-:W-:Y:S01]  /*8ae0*/  BAR.SYNC.DEFER_BLOCKING 0x1, 0x80 ;  /* 0x0042000000007b1d */ /* 0x000fe20000010000 */
[----:B------:R-:W-:Y:S01]  /*8af0*/  UIADD3 UR4, UPT, UPT, UR46, 0x1, URZ ;  /* 0x000000012e047890 */ /* 0x000fe2000fffe0ff */
[----:B------:R-:W-:Y:S03]  /*8b00*/  HFMA2 R77, -RZ, RZ, 0, 0 ;  /* 0x00000000ff4d7431 */ /* 0x000fe600000001ff */
[----:B------:R-:W-:Y:S04]  /*8b10*/  UISETP.NE.AND UP0, UPT, UR4, 0x4, UPT ;  /* 0x000000040400788c */ /* 0x000fe8000bf05270 */
[----:B------:R-:W-:Y:S01]  /*8b20*/  USEL UR44, UR4, URZ, UP0 ;  /* 0x000000ff042c7287 */ /* 0x000fe20008000000 */
[----:B------:R3:W-:Y:S01]  /*8b30*/  @P6 SYNCS.ARRIVE.TRANS64.RED.A1T0 RZ, [R14+URZ], RZ ;  /* 0x000000ff0eff69a7 */ /* 0x0007e200081004ff */
[----:B------:R-:W-:Y:S01]  /*8b40*/  BSSY B1, `(.L_x_143) ;  /* 0x000001b000017945 */ /* 0x000fe20003800000 */
[----:B------:R-:W4:Y:S02]  /*8b50*/  @P6 SYNCS.PHASECHK.TRANS64.TRYWAIT P0, [R0+URZ+0x80], R2 ;  /* 0x00008002000065a7 */ /* 0x000f2400080011ff */
[----:B----4-:R-:W-:Y:S01]  /*8b60*/  @P6 SEL R74, RZ, 0x1, !P0 ;  /* 0x00000001ff4a6807 */ /* 0x010fe20004000000 */
[----:B---3--:R-:W-:Y:S06]  /*8b70*/  @!P6 BRA `(.L_x_144) ;  /* 0x00000000005ce947 */ /* 0x008fec0003800000 */
[----:B------:R-:W-:Y:S01]  /*8b80*/  ISETP.NE.AND P0, PT, R74, RZ, PT ;  /* 0x000000ff4a00720c */ /* 0x000fe20003f05270 */
[----:B------:R-:W-:Y:S01]  /*8b90*/  BSSY B0, `(.L_x_145) ;  /* 0x000000b000007945 */ /* 0x000fe20003800000 */
[----:B------:R-:W-:Y:S11]  /*8ba0*/  ISETP.NE.AND P1, PT, R75, RZ, PT ;  /* 0x000000ff4b00720c */ /* 0x000ff60003f25270 */
[----:B------:R-:W-:Y:S02]  /*8bb0*/  @!UPT UIADD3 URZ, UPT, UPT, URZ, URZ, URZ ;  /* 0x000000fffffff290 */ /* 0x000fe4000fffe0ff */
[C---:B-1----:R-:W-:Y:S01]  /*8bc0*/  @P1 IMAD R5, R73.reuse, 0x2000, R65 ;  /* 0x0000200049051824 */ /* 0x042fe200078e0241 */
[C---:B------:R-:W-:Y:S01]  /*8bd0*/  @P1 LEA R3, R73.reuse, R63, 0xd ;  /* 0x0000003f49031211 */ /* 0x040fe200078e68ff */
[C---:B------:R-:W-:Y:S02]  /*8be0*/  @P1 IMAD R4, R73.reuse, 0x2000, R64 ;  /* 0x0000200049041824 */ /* 0x040fe400078e0240 */
[----:B------:R-:W-:Y:S01]  /*8bf0*/  @P1 IMAD R2, R73, 0x2000, R60 ;  /* 0x0000200049021824 */ /* 0x000fe200078e023c */
[----:B------:R-:W-:Y:S06]  /*8c00*/  @P0 BRA `(.L_x_146) ;  /* 0x00000000000c0947 */ /* 0x000fec0003800000 */
[----:B------:R-:W-:Y:S04]  /*8c10*/  SHF.L.U32 R6, RZ, 0x1f, RZ ;  /* 0x0000001fff067819 */ /* 0x000fe800000006ff */
[----:B------:R-:W1:Y:S02]  /*8c20*/  SYNCS.PHASECHK.TRANS64.TRYWAIT P0, [R0+URZ+0x80], R6 ;  /* 0x00008006000075a7 */ /* 0x000e6400080011ff */
[----:B-1----:R-:W-:Y:S05]  /*8c30*/  @!P0 BRA `(.L_x_147) ;  /* 0x00000040005c8947 */ /* 0x002fea0003800000 */
.L_x_146:
[----:B------:R-:W-:Y:S05]  /*8c40*/  BSYNC B0 ;  /* 0x0000000000007941 */ /* 0x000fea0003800000 */
.L_x_145:
[----:B------:R-:W-:Y:S01]  /*8c50*/  ISETP.NE.AND P0, PT, R75, RZ, PT ;  /* 0x000000ff4b00720c */ /* 0x000fe20003f05270 */
[----:B------:R-:W-:Y:S11]  /*8c60*/  VIADD R73, R73, 0x1 ;  /* 0x0000000149497836 */ /* 0x000ff60000000000 */
[----:B------:R-:W-:Y:S01]  /*8c70*/  @!UPT UIADD3 URZ, UPT, UPT, URZ, URZ, URZ ;  /* 0x000000fffffff290 */ /* 0x000fe2000fffe0ff */
[----:B------:R3:W4:Y:S04]  /*8c80*/  @P0 LDS.128 R44, [R5] ;  /* 0x00000000052c0984 */ /* 0x0007280000000c00 */
[----:B------:R3:W1:Y:S04]  /*8c90*/  @P0 LDS.128 R40, [R4+0x10] ;  /* 0x0000100004280984 */ /* 0x0006680000000c00 */
[----:B------:R3:W1:Y:S04]  /*8ca0*/  @P0 LDS.128 R32, [R3+0x20] ;  /* 0x0000200003200984 */ /* 0x0006680000000c00 */
[----:B------:R3:W1:Y:S01]  /*8cb0*/  @P0 LDS.128 R36, [R2+0x30] ;  /* 0x0000300002240984 */ /* 0x0006620000000c00 */
[C---:B------:R-:W-:Y:S04]  /*8cc0*/  ISETP.NE.AND P0, PT, R73.reuse, 0x4, PT ;  /* 0x000000044900780c */ /* 0x040fe80003f05270 */
[----:B------:R-:W-:Y:S02]  /*8cd0*/  SEL R73, R73, RZ, P0 ;  /* 0x000000ff49497207 */ /* 0x000fe40000000000 */
[----:B------:R-:W-:Y:S02]  /*8ce0*/  SEL R77, RZ, 0x1, P0 ;  /* 0x00000001ff4d7807 */ /* 0x000fe40000000000 */
.L_x_144:
[----:B------:R-:W-:Y:S05]  /*8cf0*/  BSYNC B1 ;  /* 0x0000000000017941 */ /* 0x000fea0003800000 */
.L_x_143:
        /* <DEDUP_REMOVED lines=21> */
.L_x_148:
[----:B---34-:R-:W-:Y:S01]  /*8e50*/  LOP3.LUT R3, R44, 0xffffe000, RZ, 0xc0, !PT ;  /* 0xffffe0002c037812 */ /* 0x018fe200078ec0ff */
        /* <DEDUP_REMOVED lines=8> */
[----:B------:R-:W1:Y:S02]  /*8ee0*/  LDTM.x16 R4, tmem[UR4+0x30] ;  /* 0x00003004000479ee */ /* 0x000e640008240000 */
        /* <DEDUP_REMOVED lines=27> */
[----:B------:R-:W-:Y:S01]  /*90a0*/  STS.128 [R65+0x6000], R28 ;  /* 0x0060001c41007388 */ /* 0x000fe20000000c00 */
        /* <DEDUP_REMOVED lines=17> */
[----:B------:R-:W-:Y:S01]  /*91c0*/  STS.128 [R64+0x6010], R16 ;  /* 0x0060101040007388 */ /* 0x000fe20000000c00 */
        /* <DEDUP_REMOVED lines=19> */
[----:B------:R-:W-:Y:S01]  /*9300*/  @P6 SHF.L.U32 R0, R77, 0x1f, RZ ;  /* 0x0000001f4d006819 */ /* 0x000fe200000006ff */
[----:B------:R3:W-:Y:S02]  /*9310*/  STS.128 [R60+0x6030], R8 ;  /* 0x006030083c007388 */ /* 0x0007e40000000c00 */
[----:B------:R-:W-:Y:S05]  /*9320*/  @P6 VIADD R14, R14, 0xa0 ;  /* 0x000000a00e0e6836 */ /* 0x000fea0000000000 */
[----:B------:R-:W-:Y:S01]  /*9330*/  @P6 PRMT R14, R76, 0x654, R14 ;  /* 0x000006544c0e6816 */ /* 0x000fe2000000000e */
[----:B------:R-:W-:Y:S01]  /*9340*/  @!PT LDS RZ, [RZ] ;  /* 0x00000000fffff984 */ /* 0x000fe20000000800 */
[----:B------:R-:W-:Y:S01]  /*9350*/  @!PT LDS RZ, [RZ] ;  /* 0x00000000fffff984 */ /* 0x000fe20000000800 */
[----:B------:R-:W-:Y:S01]  /*9360*/  @!PT LDS RZ, [RZ] ;  /* 0x00000000fffff984 */ /* 0x000fe20000000800 */
[----:B------:R-:W-:Y:S01]  /*9370*/  @!PT LDS RZ, [RZ] ;  /* 0x00000000fffff984 */ /* 0x000fe20000000800 */
[----:B------:R4:W-:Y:S06]  /*9380*/  MEMBAR.ALL.CTA ;  /* 0x0000000000007992 */ /* 0x0009ec0000008000 */
[----:B----4-:R-:W4:Y:S01]  /*9390*/  FENCE.VIEW.ASYNC.S ;  /* 0x00000000000073c6 */ /* 0x010f220000000000 */
[----:B-1----:R-:W-:Y:S01]  /*93a0*/  LEA R6, R73, UR43, 0x3 ;  /* 0x0000002b49067c11 */ /* 0x002fe2000f8e18ff */
[----:B----4-:R-:W-:Y:S06]  /*93b0*/  BAR.SYNC.DEFER_BLOCKING 0x1, 0x80 ;  /* 0x0042000000007b1d */ /* 0x010fec0000010000 */
        /* <DEDUP_REMOVED lines=10> */
.L_x_150:
[----:B------:R-:W-:Y:S05]  /*9460*/  BSYNC.RECONVERGENT B0 ;  /* 0x0000000000007941 */ /* 0x000fea0003800200 */
.L_x_149:
[----:B------:R-:W-:Y:S01]  /*9470*/  BAR.SYNC.DEFER_BLOCKING 0x1, 0x80 ;  /* 0x0042000000007b1d */ /* 0x000fe20000010000 */
[----:B------:R-:W-:Y:S04]  /*9480*/  UIADD3 UR4, UPT, UPT, UR44, 0x1, URZ ;  /* 0x000000012c047890 */ /* 0x000fe8000fffe0ff */
[----:B------:R-:W-:Y:S04]  /*9490*/  UISETP.NE.AND UP0, UPT, UR4, 0x4, UPT ;  /* 0x000000040400788c */ /* 0x000fe8000bf05270 */
[----:B------:R-:W-:Y:S01]  /*94a0*/  USEL UR47, UR4, URZ, UP0 ;  /* 0x000000ff042f7287 */ /* 0x000fe20008000000 */
[----:B------:R1:W-:Y:S01]  /*94b0*/  @P6 SYNCS.ARRIVE.TRANS64.RED.A1T0 RZ, [R14+URZ], RZ ;  /* 0x000000ff0eff69a7 */ /* 0x0003e200081004ff */
[----:B------:R-:W-:Y:S01]  /*94c0*/  BSSY B1, `(.L_x_151) ;  /* 0x000001c000017945 */ /* 0x000fe20003800000 */
[----:B------:R-:W4:Y:S02]  /*94d0*/  @P6 SYNCS.PHASECHK.TRANS64.TRYWAIT P0, [R6+URZ+0x80], R0 ;  /* 0x00008000060065a7 */ /* 0x000f2400080011ff */
[----:B----4-:R-:W-:Y:S01]  /*94e0*/  @P6 SEL R74, RZ, 0x1, !P0 ;  /* 0x00000001ff4a6807 */ /* 0x010fe20004000000 */
        /* <DEDUP_REMOVED lines=10> */
[----:B------:R-:W-:Y:S04]  /*9590*/  SHF.L.U32 R5, R77, 0x1f, RZ ;  /* 0x0000001f4d057819 */ /* 0x000fe800000006ff */
[----:B------:R-:W1:Y:S02]  /*95a0*/  SYNCS.PHASECHK.TRANS64.TRYWAIT P0, [R6+URZ+0x80], R5 ;  /* 0x00008005060075a7 */ /* 0x000e6400080011ff */
[----:B-1----:R-:W-:Y:S05]  /*95b0*/  @!P0 BRA `(.L_x_155) ;  /* 0x0000003800108947 */ /* 0x002fea0003800000 */
.L_x_154:
[----:B------:R-:W-:Y:S05]  /*95c0*/  BSYNC B0 ;  /* 0x0000000000007941 */ /* 0x000fea0003800000 */
.L_x_153:
[----:B------:R-:W-:Y:S01]  /*95d0*/  ISETP.NE.AND P0, PT, R75, RZ, PT ;  /* 0x000000ff4b00720c */ /* 0x000fe20003f05270 */
[----:B------:R-:W-:Y:S11]  /*95e0*/  VIADD R73, R73, 0x1 ;  /* 0x0000000149497836 */ /* 0x000ff60000000000 */
[----:B------:R-:W-:Y:S01]  /*95f0*/  @!UPT UIADD3 URZ, UPT, UPT, URZ, URZ, URZ ;  /* 0x000000fffffff290 */ /* 0x000fe2000fffe0ff */
[----:B------:R-:W4:Y:S04]  /*9600*/  @P0 LDS.128 R44, [R4] ;  /* 0x00000000042c0984 */ /* 0x000f280000000c00 */
[----:B------:R-:W1:Y:S04]  /*9610*/  @P0 LDS.128 R40, [R3+0x10] ;  /* 0x0000100003280984 */ /* 0x000e680000000c00 */
[----:B------:R-:W1:Y:S04]  /*9620*/  @P0 LDS.128 R32, [R2+0x20] ;  /* 0x0000200002200984 */ /* 0x000e680000000c00 */
[----:B------:R5:W1:Y:S01]  /*9630*/  @P0 LDS.128 R36, [R0+0x30] ;  /* 0x0000300000240984 */ /* 0x000a620000000c00 */
[C---:B------:R-:W-:Y:S04]  /*9640*/  ISETP.NE.AND P0, PT, R73.reuse, 0x4, PT ;  /* 0x000000044900780c */ /* 0x040fe80003f05270 */
[----:B------:R-:W-:Y:S02]  /*9650*/  SEL R73, R73, RZ, P0 ;  /* 0x000000ff49497207 */ /* 0x000fe40000000000 */
[----:B-----5:R-:W-:Y:S04]  /*9660*/  SEL R0, RZ, 0x1, P0 ;  /* 0x00000001ff007807 */ /* 0x020fe80000000000 */
[----:B------:R-:W-:Y:S02]  /*9670*/  LOP3.LUT R77, R77, R0, RZ, 0x3c, !PT ;  /* 0x000000004d4d7212 */ /* 0x000fe400078e3cff */
.L_x_152:
[----:B------:R-:W-:Y:S05]  /*9680*/  BSYNC B1 ;  /* 0x0000000000017941 */ /* 0x000fea0003800000 */
.L_x_151:
[----:B------:R-:W-:Y:S05]  /*9690*/  VIADD R0, R25, 0x40 ;  /* 0x0000004019007836 */ /* 0x000fea0000000000 */
[----:B------:R-:W-:Y:S04]  /*96a0*/  SHF.R.U32.HI R0, RZ, 0x15, R0 ;  /* 0x00000015ff007819 */ /* 0x000fe80000011600 */
[----:B------:R-:W-:Y:S11]  /*96b0*/  LOP3.LUT P0, RZ, R0, 0x3, R53, 0x48, !PT ;  /* 0x0000000300ff7812 */ /* 0x000ff60007804835 */
[----:B------:R-:W-:Y:S02]  /*96c0*/  @!UPT UIADD3 URZ, UPT, UPT, URZ, URZ, URZ ;  /* 0x000000fffffff290 */ /* 0x000fe4000fffe0ff */
[----:B------:R-:W-:Y:S05]  /*96d0*/  @!P0 BRA `(.L_x_156) ;  /* 0x0000000000408947 */ /* 0x000fea0003800000 */
[----:B------:R-:W1:Y:S01]  /*96e0*/  LDCU.64 UR8, c[0x4][0x70] ;  /* 0x01000e00ff0877ac */ /* 0x000e620008000a00 */
[----:B------:R-:W-:Y:S01]  /*96f0*/  MOV R3, 0x0 ;  /* 0x0000000000037802 */ /* 0x000fe20000000f00 */
[----:B------:R-:W-:Y:S02]  /*9700*/  HFMA2 R12, -RZ, RZ, 0, 5.9604644775390625e-08 ;  /* 0x00000001ff0c7431 */ /* 0x000fe400000001ff */
[----:B---3--:R-:W-:Y:S02]  /*9710*/  IMAD.MOV.U32 R8, RZ, RZ, 0x192 ;  /* 0x00000192ff087424 */ /* 0x008fe400078e00ff */
        /* <DEDUP_REMOVED lines=12> */
.L_x_156:
[----:B----4-:R-:W-:Y:S01]  /*97e0*/  LOP3.LUT R3, R44, 0xffffe000, RZ, 0xc0, !PT ;  /* 0xffffe0002c037812 */ /* 0x010fe200078ec0ff */
[----:B------:R-:W-:Y:S05]  /*97f0*/  WARPSYNC.ALL ;  /* 0x0000000000007948 */ /* 0x000fea0003800000 */
[----:B------:R-:W-:Y:S01]  /*9800*/  R2UR UR4, R25 ;  /* 0x00000000190472ca */ /* 0x000fe200000e0000 */
[----:B------:R-:W-:Y:S01]  /*9810*/  BSSY.RECONVERGENT B0, `(.L_x_157) ;  /* 0x0000061000007945 */ /* 0x000fe20003800200 */
[----:B-1----:R-:W-:Y:S02]  /*9820*/  LOP3.LUT R20, R40, 0xffffe000, RZ, 0xc0, !PT ;  /* 0xffffe00028147812 */ /* 0x002fe400078ec0ff */
[----:B------:R-:W-:Y:S02]  /*9830*/  LOP3.LUT R21, R41, 0xffffe000, RZ, 0xc0, !PT ;  /* 0xffffe00029157812 */ /* 0x000fe400078ec0ff */
[----:B------:R-:W-:Y:S02]  /*9840*/  LOP3.LUT R26, R42, 0xffffe000, RZ, 0xc0, !PT ;  /* 0xffffe0002a1a7812 */ /* 0x000fe400078ec0ff */
[----:B------:R-:W-:Y:S02]  /*9850*/  ISETP.NE.AND P6, PT, R71, RZ, PT ;  /* 0x000000ff4700720c */ /* 0x000fe40003fc5270 */
[----:B------:R-:W-:Y:S03]  /*9860*/  ISETP.NE.AND P0, PT, R67, RZ, PT ;  /* 0x000000ff4300720c */ /* 0x000fe60003f05270 */
[----:B---3--:R-:W1:Y:S02]  /*9870*/  LDTM.x16 R4, tmem[UR4+0x40] ;  /* 0x00004004000479ee */ /* 0x008e640008240000 */
        /* <DEDUP_REMOVED lines=27> */
[----:B------:R-:W-:Y:S01]  /*9a30*/  STS.128 [R65], R28 ;  /* 0x0000001c41007388 */ /* 0x000fe20000000c00 */
        /* <DEDUP_REMOVED lines=50> */
[----:B------:R-:W-:Y:S02]  /*9d60*/  UIADD3 UR4, UPT, UPT, UR43, 0x200, URZ ;  /* 0x000002002b047890 */ /* 0x000fe4000fffe0ff */
[----:B------:R-:W-:Y:S01]  /*9d70*/  UIADD3 UR9, UPT, UPT, UR49, 0x40, URZ ;  /* 0x0000004031097890 */ /* 0x000fe2000fffe0ff */
[----:B------:R-:W-:Y:S01]  /*9d80*/  UMOV UR10, UR50 ;  /* 0x00000032000a7c82 */ /* 0x000fe20008000000 */
[----:B------:R-:W-:Y:S02]  /*9d90*/  UMOV UR11, UR36 ;  /* 0x00000024000b7c82 */ /* 0x000fe40008000000 */
[----:B------:R-:W-:Y:S01]  /*9da0*/  MOV R57, UR4 ;  /* 0x0000000400397c02 */ /* 0x000fe20008000f00 */
[----:B------:R-:W-:Y:S03]  /*9db0*/  UIADD3 UR4, UP0, UPT, UR54, 0x680, URZ ;  /* 0x0000068036047890 */ /* 0x000fe6000ff1e0ff */
[----:B------:R-:W-:Y:S01]  /*9dc0*/  R2UR UR8, R57 ;  /* 0x00000000390872ca */ /* 0x000fe200000e0000 */
[----:B------:R-:W-:Y:S11]  /*9dd0*/  UIADD3.X UR5, UPT, UPT, URZ, UR55, URZ, UP0, !UPT ;  /* 0x00000037ff057290 */ /* 0x000ff600087fe4ff */
[----:B------:R-:W-:Y:S01]  /*9de0*/  @!UPT UIADD3 URZ, UPT, UPT, URZ, URZ, URZ ;  /* 0x000000fffffff290 */ /* 0x000fe2000fffe0ff */
[----:B------:R1:W-:Y:S01]  /*9df0*/  UTMASTG.3D [UR8], [UR4] ;  /* 0x00000008040073b5 */ /* 0x0003e20008010000 */
[----:B------:R0:W-:Y:S01]  /*9e00*/  UTMACMDFLUSH ;  /* 0x00000000000079b7 */ /* 0x0001e20000000000 */
[----:B-1----:R-:W-:Y:S04]  /*9e10*/  DEPBAR.LE SB0, 0x1 ;  /* 0x000080400000791a */ /* 0x002fe80000000000 */
.L_x_158:
[----:B------:R-:W-:Y:S05]  /*9e20*/  BSYNC.RECONVERGENT B0 ;  /* 0x0000000000007941 */ /* 0x000fea0003800200 */
.L_x_157:
        /* <DEDUP_REMOVED lines=21> */
.L_x_162:
[----:B------:R-:W-:Y:S05]  /*9f80*/  BSYNC B0 ;  /* 0x0000000000007941 */ /* 0x000fea0003800000 */
.L_x_161:
        /* <DEDUP_REMOVED lines=11> */
.L_x_160:
[----:B------:R-:W-:Y:S05]  /*a040*/  BSYNC B1 ;  /* 0x0000000000017941 */ /* 0x000fea0003800000 */
.L_x_159:
        /* <DEDUP_REMOVED lines=21> */
.L_x_164:
        /* <DEDUP_REMOVED lines=97> */
.L_x_166:
[----:B------:R-:W-:Y:S05]  /*a7b0*/  BSYNC.RECONVERGENT B0 ;  /* 0x0000000000007941 */ /* 0x000fea0003800200 */
.L_x_165:
        /* <DEDUP_REMOVED lines=21> */
.L_x_170:
[----:B------:R-:W-:Y:S05]  /*a910*/  BSYNC B0 ;  /* 0x0000000000007941 */ /* 0x000fea0003800000 */
.L_x_169:
        /* <DEDUP_REMOVED lines=11> */
.L_x_168:
[----:B------:R-:W-:Y:S05]  /*a9d0*/  BSYNC B1 ;  /* 0x0000000000017941 */ /* 0x000fea0003800000 */
.L_x_167:
        /* <DEDUP_REMOVED lines=21> */
.L_x_172:
        /* <DEDUP_REMOVED lines=77> */
[----:B------:R-:W-:Y:S01]  /*b000*/  @P6 SHF.L.U32 R2, R77, 0x1f, RZ ;  /* 0x0000001f4d026819 */ /* 0x000fe200000006ff */
        /* <DEDUP_REMOVED lines=19> */
.L_x_174:
[----:B------:R-:W-:Y:S05]  /*b140*/  BSYNC.RECONVERGENT B0 ;  /* 0x0000000000007941 */ /* 0x000fea0003800200 */
.L_x_173:
        /* <DEDUP_REMOVED lines=18> */
[----:B------:R-:W-:Y:S04]  /*b270*/  SHF.L.U32 R77, R77, 0x1f, RZ ;  /* 0x0000001f4d4d7819 */ /* 0x000fe800000006ff */
[----:B------:R-:W1:Y:S02]  /*b280*/  SYNCS.PHASECHK.TRANS64.TRYWAIT P0, [R0+URZ+0x80], R77 ;  /* 0x0000804d000075a7 */ /* 0x000e6400080011ff */
[----:B-1----:R-:W-:Y:S05]  /*b290*/  @!P0 BRA `(.L_x_179) ;  /* 0x0000001c00148947 */ /* 0x002fea0003800000 */
.L_x_178:
[----:B------:R-:W-:Y:S05]  /*b2a0*/  BSYNC B0 ;  /* 0x0000000000007941 */ /* 0x000fea0003800000 */
.L_x_177:
[----:B------:R-:W-:Y:S11]  /*b2b0*/  ISETP.NE.AND P0, PT, R75, RZ, PT ;  /* 0x000000ff4b00720c */ /* 0x000ff60003f05270 */
[----:B------:R-:W-:Y:S02]  /*b2c0*/  @!UPT UIADD3 URZ, UPT, UPT, URZ, URZ, URZ ;  /* 0x000000fffffff290 */ /* 0x000fe4000fffe0ff */
[----:B------:R3:W4:Y:S04]  /*b2d0*/  @P0 LDS.128 R44, [R4] ;  /* 0x00000000042c0984 */ /* 0x0007280000000c00 */
[----:B------:R3:W1:Y:S04]  /*b2e0*/  @P0 LDS.128 R40, [R3+0x10] ;  /* 0x0000100003280984 */ /* 0x0006680000000c00 */
[----:B------:R3:W1:Y:S04]  /*b2f0*/  @P0 LDS.128 R32, [R2+0x20] ;  /* 0x0000200002200984 */ /* 0x0006680000000c00 */
[----:B------:R3:W1:Y:S02]  /*b300*/  @P0 LDS.128 R36, [R73+0x30] ;  /* 0x0000300049240984 */ /* 0x0006640000000c00 */
.L_x_176:
[----:B------:R-:W-:Y:S05]  /*b310*/  BSYNC B1 ;  /* 0x0000000000017941 */ /* 0x000fea0003800000 */
.L_x_175:
        /* <DEDUP_REMOVED lines=21> */
.L_x_180:
[----:B------:R-:W-:Y:S01]  /*b470*/  ISETP.NE.AND P0, PT, R67, RZ, PT ;  /* 0x000000ff4300720c */ /* 0x000fe20003f05270 */
[----:B------:R-:W-:Y:S05]  /*b480*/  WARPSYNC.ALL ;  /* 0x0000000000007948 */ /* 0x000fea0003800000 */
[----:B------:R-:W-:Y:S01]  /*b490*/  R2UR UR4, R25 ;  /* 0x00000000190472ca */ /* 0x000fe200000e0000 */
[----:B------:R-:W-:Y:S01]  /*b4a0*/  VIADD R72, R72, 0x110 ;  /* 0x0000011048487836 */ /* 0x000fe20000000000 */
[----:B----4-:R-:W-:Y:S01]  /*b4b0*/  LOP3.LUT R0, R44, 0xffffe000, RZ, 0xc0, !PT ;  /* 0xffffe0002c007812 */ /* 0x010fe200078ec0ff */
[----:B------:R-:W-:Y:S01]  /*b4c0*/  BSSY.RECONVERGENT B0, `(.L_x_181) ;  /* 0x0000059000007945 */ /* 0x000fe20003800200 */
[----:B---3--:R-:W-:Y:S02]  /*b4d0*/  LOP3.LUT R2, R45, 0xffffe000, RZ, 0xc0, !PT ;  /* 0xffffe0002d027812 */ /* 0x008fe400078ec0ff */
[----:B------:R-:W-:Y:S02]  /*b4e0*/  LOP3.LUT R3, R46, 0xffffe000, RZ, 0xc0, !PT ;  /* 0xffffe0002e037812 */ /* 0x000fe400078ec0ff */
[----:B------:R-:W-:Y:S02]  /*b4f0*/  LOP3.LUT R20, R47, 0xffffe000, RZ, 0xc0, !PT ;  /* 0xffffe0002f147812 */ /* 0x000fe400078ec0ff */
[----:B------:R-:W-:Y:S02]  /*b500*/  LOP3.LUT R21, R40, 0xffffe000, RZ, 0xc0, !PT ;  /* 0xffffe00028157812 */ /* 0x000fe400078ec0ff */
[----:B------:R-:W-:Y:S01]  /*b510*/  LOP3.LUT R25, R41, 0xffffe000, RZ, 0xc0, !PT ;  /* 0xffffe00029197812 */ /* 0x000fe200078ec0ff */
[----:B------:R-:W1:Y:S01]  /*b520*/  LDTM.x16 R4, tmem[UR4+0x70] ;  /* 0x00007004000479ee */ /* 0x000e620008240000 */
[----:B------:R-:W-:Y:S01]  /*b530*/  LOP3.LUT R26, R42, 0xffffe000, RZ, 0xc0, !PT ;  /* 0xffffe0002a1a7812 */ /* 0x000fe200078ec0ff */
[----:B------:R-:W-:Y:S01]  /*b540*/  NOP ;  /* 0x0000000000007918 */ /* 0x000fe20000000000 */
[----:B------:R-:W-:Y:S02]  /*b550*/  LOP3.LUT R28, R43, 0xffffe000, RZ, 0xc0, !PT ;  /* 0xffffe0002b1c7812 */ /* 0x000fe400078ec0ff */
[----:B------:R-:W-:Y:S02]  /*b560*/  LOP3.LUT R72, R72, 0xfefffff8, RZ, 0xc0, !PT ;  /* 0xfefffff848487812 */ /* 0x000fe400078ec0ff */
[----:B------:R-:W-:Y:S02]  /*b570*/  LOP3.LUT R29, R32, 0xffffe000, RZ, 0xc0, !PT ;  /* 0xffffe000201d7812 */ /* 0x000fe400078ec0ff */
[----:B------:R-:W-:Y:S01]  /*b580*/  LOP3.LUT R30, R33, 0xffffe000, RZ, 0xc0, !PT ;  /* 0xffffe000211e7812 */ /* 0x000fe200078ec0ff */
[----:B-1----:R1:W-:Y:S01]  /*b590*/  SYNCS.ARRIVE.TRANS64.RED.A1T0 RZ, [R72+URZ], RZ ;  /* 0x000000ff48ff79a7 */ /* 0x0023e200081004ff */
[----:B------:R-:W-:Y:S02]  /*b5a0*/  LOP3.LUT R31, R34, 0xffffe000, RZ, 0xc0, !PT ;  /* 0xffffe000221f7812 */ /* 0x000fe400078ec0ff */
[----:B------:R-:W-:Y:S02]  /*b5b0*/  LOP3.LUT R32, R35, 0xffffe000, RZ, 0xc0, !PT ;  /* 0xffffe00023207812 */ /* 0x000fe400078ec0ff */
[----:B------:R-:W-:Y:S02]  /*b5c0*/  LOP3.LUT R33, R36, 0xffffe000, RZ, 0xc0, !PT ;  /* 0xffffe00024217812 */ /* 0x000fe400078ec0ff */
[----:B------:R-:W-:Y:S02]  /*b5d0*/  LOP3.LUT R34, R37, 0xffffe000, RZ, 0xc0, !PT ;  /* 0xffffe00025227812 */ /* 0x000fe400078ec0ff */
[----:B------:R-:W-:Y:S02]  /*b5e0*/  LOP3.LUT R35, R38, 0xffffe000, RZ, 0xc0, !PT ;  /* 0xffffe00026237812 */ /* 0x000fe400078ec0ff */
[----:B------:R-:W-:Y:S01]  /*b5f0*/  LOP3.LUT R36, R39, 0xffffe000, RZ, 0xc0, !PT ;  /* 0xffffe00027247812 */ /* 0x000fe200078ec0ff */
[C---:B------:R-:W-:Y:S01]  /*b600*/  FMUL R4, R24.reuse, R4 ;  /* 0x0000000418047220 */ /* 0x040fe20000400000 */
[C---:B------:R-:W-:Y:S01]  /*b610*/  FMUL R5, R24.reuse, R5 ;  /* 0x0000000518057220 */ /* 0x040fe20000400000 */
[C---:B------:R-:W-:Y:S01]  /*b620*/  FMUL R6, R24.reuse, R6 ;  /* 0x0000000618067220 */ /* 0x040fe20000400000 */
[C---:B------:R-:W-:Y:S01]  /*b630*/  FMUL R7, R24.reuse, R7 ;  /* 0x0000000718077220 */ /* 0x040fe20000400000 */
[C---:B------:R-:W-:Y:S01]  /*b640*/  FFMA R4, R27.reuse, R0, R4 ;  /* 0x000000001b047223 */ /* 0x040fe20000000004 */
[C---:B------:R-:W-:Y:S01]  /*b650*/  FFMA R5, R27.reuse, R2, R5 ;  /* 0x000000021b057223 */ /* 0x040fe20000000005 */
[C---:B------:R-:W-:Y:S01]  /*b660*/  FFMA R6, R27.reuse, R3, R6 ;  /* 0x000000031b067223 */ /* 0x040fe20000000006 */
[C---:B------:R-:W-:Y:S01]  /*b670*/  FFMA R7, R27.reuse, R20, R7 ;  /* 0x000000141b077223 */ /* 0x040fe20000000007 */
[C---:B------:R-:W-:Y:S01]  /*b680*/  FMUL R8, R24.reuse, R8 ;  /* 0x0000000818087220 */ /* 0x040fe20000400000 */
[C---:B------:R-:W-:Y:S01]  /*b690*/  FMUL R9, R24.reuse, R9 ;  /* 0x0000000918097220 */ /* 0x040fe20000400000 */
[C---:B------:R-:W-:Y:S01]  /*b6a0*/  FMUL R10, R24.reuse, R10 ;  /* 0x0000000a180a7220 */ /* 0x040fe20000400000 */
[C---:B------:R-:W-:Y:S01]  /*b6b0*/  FMUL R11, R24.reuse, R11 ;  /* 0x0000000b180b7220 */ /* 0x040fe20000400000 */
[----:B------:R-:W-:Y:S01]  /*b6c0*/  F2FP.TF32.F32.PACK_B R4, R4 ;  /* 0x00000004ff04723e */ /* 0x000fe200024050ff */
[C---:B------:R-:W-:Y:S01]  /*b6d0*/  FFMA R8, R27.reuse, R21, R8 ;  /* 0x000000151b087223 */ /* 0x040fe20000000008 */
[----:B------:R-:W-:Y:S01]  /*b6e0*/  F2FP.TF32.F32.PACK_B R5, R5 ;  /* 0x00000005ff05723e */ /* 0x000fe200024050ff */
[C---:B------:R-:W-:Y:S01]  /*b6f0*/  FFMA R9, R27.reuse, R25, R9 ;  /* 0x000000191b097223 */ /* 0x040fe20000000009 */
[----:B------:R-:W-:Y:S01]  /*b700*/  F2FP.TF32.F32.PACK_B R6, R6 ;  /* 0x00000006ff06723e */ /* 0x000fe200024050ff */
[C---:B------:R-:W-:Y:S01]  /*b710*/  FFMA R10, R27.reuse, R26, R10 ;  /* 0x0000001a1b0a7223 */ /* 0x040fe2000000000a */
[----:B------:R-:W-:Y:S01]  /*b720*/  F2FP.TF32.F32.PACK_B R7, R7 ;  /* 0x00000007ff07723e */ /* 0x000fe200024050ff */
[C---:B------:R-:W-:Y:S01]  /*b730*/  FFMA R11, R27.reuse, R28, R11 ;  /* 0x0000001c1b0b7223 */ /* 0x040fe2000000000b */
[C---:B------:R-:W-:Y:S01]  /*b740*/  FMUL R12, R24.reuse, R12 ;  /* 0x0000000c180c7220 */ /* 0x040fe20000400000 */
[----:B------:R-:W-:Y:S01]  /*b750*/  F2FP.TF32.F32.PACK_B R8, R8 ;  /* 0x00000008ff08723e */ /* 0x000fe200024050ff */
[C---:B------:R-:W-:Y:S01]  /*b760*/  FMUL R13, R24.reuse, R13 ;  /* 0x0000000d180d7220 */ /* 0x040fe20000400000 */
[----:B------:R1:W-:Y:S01]  /*b770*/  STS.128 [R65+0x6000], R4 ;  /* 0x0060000441007388 */ /* 0x0003e20000000c00 */
        /* <DEDUP_REMOVED lines=8> */
[C---:B------:R-:W-:Y:S01]  /*b800*/  FFMA R15, R27.reuse, R32, R15 ;  /* 0x000000201b0f7223 */ /* 0x040fe2000000000f */
[C---:B------:R-:W-:Y:S01]  /*b810*/  FMUL R16, R24.reuse, R16 ;  /* 0x0000001018107220 */ /* 0x040fe20000400000 */
[----:B------:R-:W-:Y:S01]  /*b820*/  F2FP.TF32.F32.PACK_B R12, R12 ;  /* 0x0000000cff0c723e */ /* 0x000fe200024050ff */
[----:B------:R1:W-:Y:S01]  /*b830*/  STS.128 [R64+0x6010], R8 ;  /* 0x0060100840007388 */ /* 0x0003e20000000c00 */
[C---:B------:R-:W-:Y:S01]  /*b840*/  FMUL R17, R24.reuse, R17 ;  /* 0x0000001118117220 */ /* 0x040fe20000400000 */
[C---:B------:R-:W-:Y:S01]  /*b850*/  FMUL R18, R24.reuse, R18 ;  /* 0x0000001218127220 */ /* 0x040fe20000400000 */
[----:B------:R-:W-:Y:S01]  /*b860*/  FMUL R19, R24, R19 ;  /* 0x0000001318137220 */ /* 0x000fe20000400000 */
[----:B------:R-:W-:Y:S01]  /*b870*/  F2FP.TF32.F32.PACK_B R13, R13 ;  /* 0x0000000dff0d723e */ /* 0x000fe200024050ff */
[C---:B------:R-:W-:Y:S01]  /*b880*/  FFMA R16, R27.reuse, R33, R16 ;  /* 0x000000211b107223 */ /* 0x040fe20000000010 */
[----:B------:R-:W-:Y:S01]  /*b890*/  F2FP.TF32.F32.PACK_B R14, R14 ;  /* 0x0000000eff0e723e */ /* 0x000fe200024050ff */
[C---:B------:R-:W-:Y:S01]  /*b8a0*/  FFMA R17, R27.reuse, R34, R17 ;  /* 0x000000221b117223 */ /* 0x040fe20000000011 */
[----:B------:R-:W-:Y:S01]  /*b8b0*/  F2FP.TF32.F32.PACK_B R15, R15 ;  /* 0x0000000fff0f723e */ /* 0x000fe200024050ff */
[C---:B------:R-:W-:Y:S01]  /*b8c0*/  FFMA R18, R27.reuse, R35, R18 ;  /* 0x000000231b127223 */ /* 0x040fe20000000012 */
[----:B------:R-:W-:Y:S01]  /*b8d0*/  FFMA R19, R27, R36, R19 ;  /* 0x000000241b137223 */ /* 0x000fe20000000013 */
[----:B------:R-:W-:Y:S02]  /*b8e0*/  F2FP.TF32.F32.PACK_B R16, R16 ;  /* 0x00000010ff10723e */ /* 0x000fe400024050ff */
[----:B------:R1:W-:Y:S01]  /*b8f0*/  STS.128 [R63+0x6020], R12 ;  /* 0x0060200c3f007388 */ /* 0x0003e20000000c00 */
[----:B------:R-:W-:Y:S02]  /*b900*/  F2FP.TF32.F32.PACK_B R17, R17 ;  /* 0x00000011ff11723e */ /* 0x000fe400024050ff */
        /* <DEDUP_REMOVED lines=20> */
.L_x_182:
[----:B------:R-:W-:Y:S05]  /*ba50*/  BSYNC.RECONVERGENT B0 ;  /* 0x0000000000007941 */ /* 0x000fea0003800200 */
.L_x_181:
[----:B------:R-:W-:Y:S01]  /*ba60*/  BAR.SYNC.DEFER_BLOCKING 0x1, 0x80 ;  /* 0x0042000000007b1d */ /* 0x000fe20000010000 */
[----:B------:R-:W-:Y:S01]  /*ba70*/  UISETP.NE.AND UP0, UPT, UR52, -0x8, UPT ;  /* 0xfffffff83400788c */ /* 0x000fe2000bf05270 */
[----:B------:R-:W-:Y:S08]  /*ba80*/  IADD3 R22, PT, PT, R22, 0x1, RZ ;  /* 0x0000000116167810 */ /* 0x000ff00007ffe0ff */
[----:B------:R-:W-:Y:S05]  /*ba90*/  BRA.U !UP0, `(.L_x_183) ;  /* 0x0000000108247547 */ /* 0x000fea000b800000 */
[----:B------:R-:W-:Y:S01]  /*baa0*/  ISETP.NE.AND P0, PT, R71, RZ, PT ;  /* 0x000000ff4700720c */ /* 0x000fe20003f05270 */
[----:B------:R-:W-:Y:S01]  /*bab0*/  IMAD.U32 R0, RZ, RZ, UR47 ;  /* 0x0000002fff007e24 */ /* 0x000fe2000f8e00ff */
[----:B------:R-:W-:Y:S04]  /*bac0*/  UIADD3 UR4, UPT, UPT, UR47, 0x1, URZ ;  /* 0x000000012f047890 */ /* 0x000fe8000fffe0ff */
[----:B------:R-:W-:Y:S04]  /*bad0*/  UISETP.NE.AND UP0, UPT, UR4, 0x4, UPT ;  /* 0x000000040400788c */ /* 0x000fe8000bf05270 */
[----:B------:R-:W-:Y:S03]  /*bae0*/  USEL UR47, UR4, URZ, UP0 ;  /* 0x000000ff042f7287 */ /* 0x000fe60008000000 */
[----:B------:R-:W-:Y:S05]  /*baf0*/  @P0 LEA R0, R0, UR43, 0x3 ;  /* 0x0000002b00000c11 */ /* 0x000fea000f8e18ff */
[----:B------:R-:W-:Y:S05]  /*bb00*/  @P0 VIADD R0, R0, 0xa0 ;  /* 0x000000a000000836 */ /* 0x000fea0000000000 */
[----:B------:R-:W-:Y:S04]  /*bb10*/  @P0 PRMT R0, R76, 0x654, R0 ;  /* 0x000006544c000816 */ /* 0x000fe80000000000 */
[----:B------:R3:W-:Y:S03]  /*bb20*/  @P0 SYNCS.ARRIVE.TRANS64.RED.A1T0 RZ, [R0+URZ], RZ ;  /* 0x000000ff00ff09a7 */ /* 0x0007e600081004ff */
.L_x_183:
[----:B------:R-:W-:Y:S01]  /*bb30*/  R2UR UR6, R70 ;  /* 0x00000000460672ca */ /* 0x000fe200000e0000 */
[----:B------:R-:W-:Y:S01]  /*bb40*/  UIADD3 UR52, UPT, UPT, UR52, 0x8, URZ ;  /* 0x0000000834347890 */ /* 0x000fe2000fffe0ff */
[----:B------:R-:W-:Y:S01]  /*bb50*/  R2UR UR5, R54 ;  /* 0x00000000360572ca */ /* 0x000fe200000e0000 */
[----:B------:R-:W-:Y:S01]  /*bb60*/  UMOV UR36, UR63 ;  /* 0x0000003f00247c82 */ /* 0x000fe20008000000 */
[----:B------:R-:W-:Y:S02]  /*bb70*/  R2UR UR4, R55 ;  /* 0x00000000370472ca */ /* 0x000fe400000e0000 */
[----:B------:R-:W-:Y:S02]  /*bb80*/  ISETP.NE.AND P0, PT, R59, 0x2, PT ;  /* 0x000000023b00780c */ /* 0x000fe40003f05270 */
[----:B------:R-:W-:Y:S02]  /*bb90*/  ISETP.NE.AND P1, PT, R22, 0x4, PT ;  /* 0x000000041600780c */ /* 0x000fe40003f25270 */
[----:B------:R-:W-:Y:S02]  /*bba0*/  SEL R2, RZ, 0x1, P0 ;  /* 0x00000001ff027807 */ /* 0x000fe40000000000 */
[----:B---3--:R-:W-:Y:S01]  /*bbb0*/  SEL R0, RZ, 0x1, P1 ;  /* 0x00000001ff007807 */ /* 0x008fe20000800000 */
[----:B------:R-:W-:Y:S01]  /*bbc0*/  UISETP.NE.AND UP0, UPT, UR6, URZ, UPT ;  /* 0x000000ff0600728c */ /* 0x000fe2000bf05270 */
[----:B------:R-:W-:Y:S01]  /*bbd0*/  LOP3.LUT R61, R61, R2, RZ, 0x3c, !PT ;  /* 0x000000023d3d7212 */ /* 0x000fe200078e3cff */
[----:B------:R-:W-:Y:S01]  /*bbe0*/  UIADD3 UR20, UPT, UPT, UR37, UR5, URZ ;  /* 0x0000000525147290 */ /* 0x000fe2000fffe0ff */
[----:B------:R-:W-:Y:S01]  /*bbf0*/  LOP3.LUT R62, R62, R0, RZ, 0x3c, !PT ;  /* 0x000000003e3e7212 */ /* 0x000fe200078e3cff */
[----:B------:R-:W-:Y:S01]  /*bc00*/  UIADD3 UR16, UPT, UPT, UR38, UR4, URZ ;  /* 0x0000000426107290 */ /* 0x000fe2000fffe0ff */
[----:B------:R-:W-:Y:S02]  /*bc10*/  SEL R59, R59, RZ, P0 ;  /* 0x000000ff3b3b7207 */ /* 0x000fe40000000000 */
[----:B------:R-:W-:Y:S02]  /*bc20*/  SEL R22, R22, RZ, P1 ;  /* 0x000000ff16167207 */ /* 0x000fe40000800000 */
[----:B------:R-:W-:Y:S07]  /*bc30*/  BRA.U UP0, `(.L_x_184) ;  /* 0xffffffa500547547 */ /* 0x000fee000b83ffff */
[----:B------:R-:W-:-:S13]  /*bc40*/  R2UR UR4, R56 ;  /* 0x00000000380472ca */ /* 0x000fda00000e0000 */
[----:B------:R-:W-:-:S09]  /*bc50*/  UISETP.NE.AND UP0, UPT, UR4, URZ, UPT ;  /* 0x000000ff0400728c */ /* 0x000fd2000bf05270 */
[----:B------:R-:W-:Y:S05]  /*bc60*/  BRA.U !UP0, `(.L_x_185) ;  /* 0x0000000108487547 */ /* 0x000fea000b800000 */
[----:B------:R-:W3:Y:S02]  /*bc70*/  LDCU.64 UR4, c[0x0][0x890] ;  /* 0x00011200ff0477ac */ /* 0x000ee40008000a00 */
[----:B---3--:R-:W-:-:S04]  /*bc80*/  UISETP.NE.U32.AND UP0, UPT, UR4, URZ, UPT ;  /* 0x000000ff0400728c */ /* 0x008fc8000bf05070 */
[----:B------:R-:W-:-:S09]  /*bc90*/  UISETP.NE.AND.EX UP0, UPT, UR5, URZ, UPT, UP0 ;  /* 0x000000ff0500728c */ /* 0x000fd2000bf05300 */
[----:B------:R-:W-:Y:S05]  /*bca0*/  BRA.U UP0, `(.L_x_186) ;  /* 0x00000001000c7547 */ /* 0x000fea000b800000 */
[----:B------:R-:W-:-:S13]  /*bcb0*/  FSETP.NEU.AND P0, PT, R27, RZ, PT ;  /* 0x000000ff1b00720b */ /* 0x000fda0003f0d000 */
[----:B------:R-:W-:Y:S05]  /*bcc0*/  @!P0 EXIT ;  /* 0x000000000000894d */ /* 0x000fea0003800000 */
[----:B------:R-:W-:Y:S05]  /*bcd0*/  BRA `(.L_x_185) ;  /* 0x00000000002c7947 */ /* 0x000fea0003800000 */
.L_x_186:
[----:B------:R-:W-:Y:S01]  /*bce0*/  ISETP.NE.AND P0, PT, R58, RZ, PT ;  /* 0x000000ff3a00720c */ /* 0x000fe20003f05270 */
[----:B------:R-:W-:-:S12]  /*bcf0*/  BSSY.RECONVERGENT B0, `(.L_x_185) ;  /* 0x0000009000007945 */ /* 0x000fd80003800200 */
[----:B------:R-:W-:Y:S05]  /*bd00*/  @P0 BRA `(.L_x_187) ;  /* 0x0000000000140947 */ /* 0x000fea0003800000 */
[----:B------:R-:W3:Y:S02]  /*bd10*/  LDCU.64 UR4, c[0x0][0x888] ;  /* 0x00011100ff0477ac */ /* 0x000ee40008000a00 */
[----:B---3--:R-:W-:-:S04]  /*bd20*/  ISETP.NE.U32.AND P0, PT, RZ, UR4, PT ;  /* 0x00000004ff007c0c */ /* 0x008fc8000bf05070 */
[----:B------:R-:W-:-:S13]  /*bd30*/  ISETP.NE.AND.EX P0, PT, RZ, UR5, PT, P0 ;  /* 0x00000005ff007c0c */ /* 0x000fda000bf05300 */
[----:B------:R-:W-:Y:S05]  /*bd40*/  @!P0 EXIT ;  /* 0x000000000000894d */ /* 0x000fea0003800000 */
[----:B------:R-:W-:Y:S05]  /*bd50*/  BRA `(.L_x_188) ;  /* 0x0000000000087947 */ /* 0x000fea0003800000 */
.L_x_187:
[----:B------:R-:W-:-:S13]  /*bd60*/  FSETP.NEU.AND P0, PT, R27, RZ, PT ;  /* 0x000000ff1b00720b */ /* 0x000fda0003f0d000 */
[----:B------:R-:W-:Y:S05]  /*bd70*/  @!P0 EXIT ;  /* 0x000000000000894d */ /* 0x000fea0003800000 */
.L_x_188:
[----:B------:R-:W-:Y:S05]  /*bd80*/  BSYNC.RECONVERGENT B0 ;  /* 0x0000000000007941 */ /* 0x000fea0003800200 */
.L_x_185:
[----:B------:R-:W3:Y:S01]  /*bd90*/  S2UR UR5, SR_CgaCtaId ;  /* 0x00000000000579c3 */ /* 0x000ee20000008800 */
[----:B------:R-:W-:Y:S01]  /*bda0*/  ULEA UR4, UR47, UR43, 0x3 ;  /* 0x0000002b2f047291 */ /* 0x000fe2000f8e18ff */
[----:B------:R-:W-:-:S04]  /*bdb0*/  DEPBAR.LE SB0, 0x0 ;  /* 0x000080000000791a */ /* 0x000fc80000000000 */
[----:B------:R-:W-:-:S04]  /*bdc0*/  UIADD3 UR4, UPT, UPT, UR4, 0xa0, URZ ;  /* 0x000000a004047890 */ /* 0x000fc8000fffe0ff */
[----:B---3--:R-:W-:-:S09]  /*bdd0*/  UPRMT UR4, UR5, 0x654, UR4 ;  /* 0x0000065405047896 */ /* 0x008fd20008000004 */
[----:B------:R-:W-:Y:S01]  /*bde0*/  SYNCS.ARRIVE.TRANS64.RED.A1T0 RZ, [UR4], RZ ;  /* 0x000000ffffff79a7 */ /* 0x000fe20008100404 */
[----:B------:R-:W-:Y:S05]  /*bdf0*/  EXIT ;  /* 0x000000000000794d */ /* 0x000fea0003800000 */
.L_x_24:
[----:B-1----:R1:W2:Y:S02]  /*be00*/  SYNCS.PHASECHK.TRANS64.TRYWAIT P0, [R0+URZ+0x140], R2 ;  /* 0x00014002000075a7 */ /* 0x0022a400080011ff */
[----:B--2---:R-:W-:Y:S05]  /*be10*/  @!P0 NANOSLEEP.SYNCS 0x989680 ;  /* 0x009896800000895d */ /* 0x004fea0003900000 */
[----:B------:R-:W2:Y:S02]  /*be20*/  @!P0 SYNCS.PHASECHK.TRANS64 P0, [R0+URZ+0x140], R2 ;  /* 0x00014002000085a7 */ /* 0x000ea400080010ff */
[----:B--2---:R-:W-:Y:S05]  /*be30*/  @!P0 BRA `(.L_x_24) ;  /* 0xfffffffc00f08947 */ /* 0x004fea000383ffff */
[----:B------:R-:W-:Y:S05]  /*be40*/  BRA `(.L_x_189) ;  /* 0xffffff5c004c7947 */ /* 0x000fea000383ffff */
.L_x_27:
[----:B-1----:R-:W-:-:S07]  /*be50*/  MOV R0, UR33 ;  /* 0x0000002100007c02 */ /* 0x002fce0008000f00 */
.L_x_190:
[----:B-1----:R1:W2:Y:S02]  /*be60*/  SYNCS.PHASECHK.TRANS64.TRYWAIT P0, [R0+URZ+0x40], R3 ;  /* 0x00004003000075a7 */ /* 0x0022a400080011ff */
[----:B--2---:R-:W-:Y:S05]  /*be70*/  @!P0 NANOSLEEP.SYNCS 0x989680 ;  /* 0x009896800000895d */ /* 0x004fea0003900000 */
[----:B------:R-:W2:Y:S02]  /*be80*/  @!P0 SYNCS.PHASECHK.TRANS64 P0, [R0+URZ+0x40], R3 ;  /* 0x00004003000085a7 */ /* 0x000ea400080010ff */
[----:B--2---:R-:W-:Y:S05]  /*be90*/  @!P0 BRA `(.L_x_190) ;  /* 0xfffffffc00f08947 */ /* 0x004fea000383ffff */
[----:B------:R-:W-:Y:S05]  /*bea0*/  BRA `(.L_x_26) ;  /* 0xffffff5c009c7947 */ /* 0x000fea000383ffff */
.L_x_34:
[----:B-1----:R-:W-:-:S07]  /*beb0*/  MOV R0, UR17 ;  /* 0x0000001100007c02 */ /* 0x002fce0008000f00 */
.L_x_191:
[----:B-1----:R1:W2:Y:S02]  /*bec0*/  SYNCS.PHASECHK.TRANS64.TRYWAIT P0, [R0+URZ+0x40], R3 ;  /* 0x00004003000075a7 */ /* 0x0022a400080011ff */
[----:B--2---:R-:W-:Y:S05]  /*bed0*/  @!P0 NANOSLEEP.SYNCS 0x989680 ;  /* 0x009896800000895d */ /* 0x004fea0003900000 */
[----:B------:R-:W2:Y:S02]  /*bee0*/  @!P0 SYNCS.PHASECHK.TRANS64 P0, [R0+URZ+0x40], R3 ;  /* 0x00004003000085a7 */ /* 0x000ea400080010ff */
[----:B--2---:R-:W-:Y:S05]  /*bef0*/  @!P0 BRA `(.L_x_191) ;  /* 0xfffffffc00f08947 */ /* 0x004fea000383ffff */
[----:B------:R-:W-:Y:S05]  /*bf00*/  BRA `(.L_x_33) ;  /* 0xffffff6000607947 */ /* 0x000fea000383ffff */
.L_x_39:
[----:B-1----:R1:W2:Y:S02]  /*bf10*/  SYNCS.PHASECHK.TRANS64.TRYWAIT P0, [R3+URZ+0xd0], R0 ;  /* 0x0000d000030075a7 */ /* 0x0022a400080011ff */
[----:B--2---:R-:W-:Y:S05]  /*bf20*/  @!P0 NANOSLEEP.SYNCS 0x989680 ;  /* 0x009896800000895d */ /* 0x004fea0003900000 */
[----:B------:R-:W2:Y:S02]  /*bf30*/  @!P0 SYNCS.PHASECHK.TRANS64 P0, [R3+URZ+0xd0], R0 ;  /* 0x0000d000030085a7 */ /* 0x000ea400080010ff */
[----:B--2---:R-:W-:Y:S05]  /*bf40*/  @!P0 BRA `(.L_x_39) ;  /* 0xfffffffc00f08947 */ /* 0x004fea000383ffff */
[----:B------:R-:W-:Y:S05]  /*bf50*/  BRA `(.L_x_192) ;  /* 0xffffff6400047947 */ /* 0x000fea000383ffff */
.L_x_43:
[----:B------:R-:W-:-:S07]  /*bf60*/  MOV R0, UR4 ;  /* 0x0000000400007c02 */ /* 0x000fce0008000f00 */
.L_x_193:
[----:B-1----:R1:W2:Y:S02]  /*bf70*/  SYNCS.PHASECHK.TRANS64.TRYWAIT P0, [R0+URZ], R2 ;  /* 0x00000002000075a7 */ /* 0x0022a400080011ff */
[----:B--2---:R-:W-:Y:S05]  /*bf80*/  @!P0 NANOSLEEP.SYNCS 0x989680 ;  /* 0x009896800000895d */ /* 0x004fea0003900000 */
[----:B------:R-:W2:Y:S02]  /*bf90*/  @!P0 SYNCS.PHASECHK.TRANS64 P0, [R0+URZ], R2 ;  /* 0x00000002000085a7 */ /* 0x000ea400080010ff */
[----:B--2---:R-:W-:Y:S05]  /*bfa0*/  @!P0 BRA `(.L_x_193) ;  /* 0xfffffffc00f08947 */ /* 0x004fea000383ffff */
[----:B------:R-:W-:Y:S05]  /*bfb0*/  BRA `(.L_x_194) ;  /* 0xffffff6800b07947 */ /* 0x000fea000383ffff */
.L_x_44:
[----:B------:R-:W-:-:S07]  /*bfc0*/  MOV R0, UR5 ;  /* 0x0000000500007c02 */ /* 0x000fce0008000f00 */
.L_x_195:
[----:B-1----:R1:W2:Y:S02]  /*bfd0*/  SYNCS.PHASECHK.TRANS64.TRYWAIT P0, [R0+URZ], R3 ;  /* 0x00000003000075a7 */ /* 0x0022a400080011ff */
[----:B--2---:R-:W-:Y:S05]  /*bfe0*/  @!P0 NANOSLEEP.SYNCS 0x989680 ;  /* 0x009896800000895d */ /* 0x004fea0003900000 */
[----:B------:R-:W2:Y:S02]  /*bff0*/  @!P0 SYNCS.PHASECHK.TRANS64 P0, [R0+URZ], R3 ;  /* 0x00000003000085a7 */ /* 0x000ea400080010ff */
[----:B--2---:R-:W-:Y:S05]  /*c000*/  @!P0 BRA `(.L_x_195) ;  /* 0xfffffffc00f08947 */ /* 0x004fea000383ffff */
[----:B------:R-:W-:Y:S05]  /*c010*/  BRA `(.L_x_196) ;  /* 0xffffff6800bc7947 */ /* 0x000fea000383ffff */
.L_x_45:
[----:B------:R-:W-:-:S07]  /*c020*/  MOV R0, UR5 ;  /* 0x0000000500007c02 */ /* 0x000fce0008000f00 */
.L_x_197:
[----:B-1----:R1:W2:Y:S02]  /*c030*/  SYNCS.PHASECHK.TRANS64.TRYWAIT P0, [R0+URZ], R3 ;  /* 0x00000003000075a7 */ /* 0x0022a400080011ff */
[----:B--2---:R-:W-:Y:S05]  /*c040*/  @!P0 NANOSLEEP.SYNCS 0x989680 ;  /* 0x009896800000895d */ /* 0x004fea0003900000 */
[----:B------:R-:W2:Y:S02]  /*c050*/  @!P0 SYNCS.PHASECHK.TRANS64 P0, [R0+URZ], R3 ;  /* 0x00000003000085a7 */ /* 0x000ea400080010ff */
[----:B--2---:R-:W-:Y:S05]  /*c060*/  @!P0 BRA `(.L_x_197) ;  /* 0xfffffffc00f08947 */ /* 0x004fea000383ffff */
[----:B------:R-:W-:Y:S05]  /*c070*/  BRA `(.L_x_198) ;  /* 0xffffff6800c87947 */ /* 0x000fea000383ffff */
.L_x_46:
[----:B------:R-:W-:-:S07]  /*c080*/  MOV R0, UR5 ;  /* 0x0000000500007c02 */ /* 0x000fce0008000f00 */
.L_x_199:
[----:B-1----:R1:W2:Y:S02]  /*c090*/  SYNCS.PHASECHK.TRANS64.TRYWAIT P0, [R0+URZ], R3 ;  /* 0x00000003000075a7 */ /* 0x0022a400080011ff */
[----:B--2---:R-:W-:Y:S05]  /*c0a0*/  @!P0 NANOSLEEP.SYNCS 0x989680 ;  /* 0x009896800000895d */ /* 0x004fea0003900000 */
[----:B------:R-:W2:Y:S02]  /*c0b0*/  @!P0 SYNCS.PHASECHK.TRANS64 P0, [R0+URZ], R3 ;  /* 0x00000003000085a7 */ /* 0x000ea400080010ff */
[----:B--2---:R-:W-:Y:S05]  /*c0c0*/  @!P0 BRA `(.L_x_199) ;  /* 0xfffffffc00f08947 */ /* 0x004fea000383ffff */
[----:B------:R-:W-:Y:S05]  /*c0d0*/  BRA `(.L_x_200) ;  /* 0xffffff6800d47947 */ /* 0x000fea000383ffff */
.L_x_47:
[----:B------:R-:W-:-:S07]  /*c0e0*/  MOV R0, UR5 ;  /* 0x0000000500007c02 */ /* 0x000fce0008000f00 */
.L_x_201:
[----:B-1----:R1:W2:Y:S02]  /*c0f0*/  SYNCS.PHASECHK.TRANS64.TRYWAIT P0, [R0+URZ], R3 ;  /* 0x00000003000075a7 */ /* 0x0022a400080011ff */
[----:B--2---:R-:W-:Y:S05]  /*c100*/  @!P0 NANOSLEEP.SYNCS 0x989680 ;  /* 0x009896800000895d */ /* 0x004fea0003900000 */
[----:B------:R-:W2:Y:S02]  /*c110*/  @!P0 SYNCS.PHASECHK.TRANS64 P0, [R0+URZ], R3 ;  /* 0x00000003000085a7 */ /* 0x000ea400080010ff */
[----:B--2---:R-:W-:Y:S05]  /*c120*/  @!P0 BRA `(.L_x_201) ;  /* 0xfffffffc00f08947 */ /* 0x004fea000383ffff */
[----:B------:R-:W-:Y:S05]  /*c130*/  BRA `(.L_x_202) ;  /* 0xffffff6800e07947 */ /* 0x000fea000383ffff */
.L_x_48:
[----:B------:R-:W-:-:S07]  /*c140*/  MOV R0, UR5 ;  /* 0x0000000500007c02 */ /* 0x000fce0008000f00 */
.L_x_203:
[----:B-1----:R1:W2:Y:S02]  /*c150*/  SYNCS.PHASECHK.TRANS64.TRYWAIT P0, [R0+URZ], R3 ;  /* 0x00000003000075a7 */ /* 0x0022a400080011ff */
[----:B--2---:R-:W-:Y:S05]  /*c160*/  @!P0 NANOSLEEP.SYNCS 0x989680 ;  /* 0x009896800000895d */ /* 0x004fea0003900000 */
[----:B------:R-:W2:Y:S02]  /*c170*/  @!P0 SYNCS.PHASECHK.TRANS64 P0, [R0+URZ], R3 ;  /* 0x00000003000085a7 */ /* 0x000ea400080010ff */
[----:B--2---:R-:W-:Y:S05]  /*c180*/  @!P0 BRA `(.L_x_203) ;  /* 0xfffffffc00f08947 */ /* 0x004fea000383ffff */
[----:B------:R-:W-:Y:S05]  /*c190*/  BRA `(.L_x_204) ;  /* 0xffffff6800ec7947 */ /* 0x000fea000383ffff */
.L_x_49:
[----:B------:R-:W-:-:S07]  /*c1a0*/  MOV R0, UR5 ;  /* 0x0000000500007c02 */ /* 0x000fce0008000f00 */
.L_x_205:
[----:B-1----:R1:W2:Y:S02]  /*c1b0*/  SYNCS.PHASECHK.TRANS64.TRYWAIT P0, [R0+URZ], R3 ;  /* 0x00000003000075a7 */ /* 0x0022a400080011ff */
[----:B--2---:R-:W-:Y:S05]  /*c1c0*/  @!P0 NANOSLEEP.SYNCS 0x989680 ;  /* 0x009896800000895d */ /* 0x004fea0003900000 */
[----:B------:R-:W2:Y:S02]  /*c1d0*/  @!P0 SYNCS.PHASECHK.TRANS64 P0, [R0+URZ], R3 ;  /* 0x00000003000085a7 */ /* 0x000ea400080010ff */
[----:B--2---:R-:W-:Y:S05]  /*c1e0*/  @!P0 BRA `(.L_x_205) ;  /* 0xfffffffc00f08947 */ /* 0x004fea000383ffff */
[----:B------:R-:W-:Y:S05]  /*c1f0*/  BRA `(.L_x_206) ;  /* 0xffffff6800f87947 */ /* 0x000fea000383ffff */
.L_x_52:
[----:B-1----:R1:W2:Y:S02]  /*c200*/  SYNCS.PHASECHK.TRANS64.TRYWAIT P0, [R0+URZ+0x130], R4 ;  /* 0x00013004000075a7 */ /* 0x0022a400080011ff */
[----:B--2---:R-:W-:Y:S05]  /*c210*/  @!P0 NANOSLEEP.SYNCS 0x989680 ;  /* 0x009896800000895d */ /* 0x004fea0003900000 */
[----:B------:R-:W2:Y:S02]  /*c220*/  @!P0 SYNCS.PHASECHK.TRANS64 P0, [R0+URZ+0x130], R4 ;  /* 0x00013004000085a7 */ /* 0x000ea400080010ff */
[----:B--2---:R-:W-:Y:S05]  /*c230*/  @!P0 BRA `(.L_x_52) ;  /* 0xfffffffc00f08947 */ /* 0x004fea000383ffff */
[----:B------:R-:W-:Y:S05]  /*c240*/  BRA `(.L_x_207) ;  /* 0xffffff6c005c7947 */ /* 0x000fea000383ffff */
.L_x_53:
[----:B------:R-:W-:-:S07]  /*c250*/  MOV R0, UR4 ;  /* 0x0000000400007c02 */ /* 0x000fce0008000f00 */
.L_x_208:
[----:B-1----:R1:W2:Y:S02]  /*c260*/  SYNCS.PHASECHK.TRANS64.TRYWAIT P0, [R0+URZ+0xe0], R5 ;  /* 0x0000e005000075a7 */ /* 0x0022a400080011ff */
[----:B--2---:R-:W-:Y:S05]  /*c270*/  @!P0 NANOSLEEP.SYNCS 0x989680 ;  /* 0x009896800000895d */ /* 0x004fea0003900000 */
[----:B------:R-:W2:Y:S02]  /*c280*/  @!P0 SYNCS.PHASECHK.TRANS64 P0, [R0+URZ+0xe0], R5 ;  /* 0x0000e005000085a7 */ /* 0x000ea400080010ff */
[----:B--2---:R-:W-:Y:S05]  /*c290*/  @!P0 BRA `(.L_x_208) ;  /* 0xfffffffc00f08947 */ /* 0x004fea000383ffff */
[----:B------:R-:W-:Y:S05]  /*c2a0*/  BRA `(.L_x_209) ;  /* 0xffffff6c006c7947 */ /* 0x000fea000383ffff */
.L_x_54:
[----:B-1----:R1:W2:Y:S02]  /*c2b0*/  SYNCS.PHASECHK.TRANS64.TRYWAIT P1, [R0+URZ+0xd0], R4 ;  /* 0x0000d004000075a7 */ /* 0x0022a400080211ff */
[----:B--2---:R-:W-:Y:S05]  /*c2c0*/  @!P1 NANOSLEEP.SYNCS 0x989680 ;  /* 0x009896800000995d */ /* 0x004fea0003900000 */
[----:B------:R-:W2:Y:S02]  /*c2d0*/  @!P1 SYNCS.PHASECHK.TRANS64 P1, [R0+URZ+0xd0], R4 ;  /* 0x0000d004000095a7 */ /* 0x000ea400080210ff */
[----:B--2---:R-:W-:Y:S05]  /*c2e0*/  @!P1 BRA `(.L_x_54) ;  /* 0xfffffffc00f09947 */ /* 0x004fea000383ffff */
[----:B------:R-:W-:Y:S05]  /*c2f0*/  BRA `(.L_x_210) ;  /* 0xffffff6c009c7947 */ /* 0x000fea000383ffff */
.L_x_57:
[----:B------:R-:W-:-:S07]  /*c300*/  MOV R0, UR4 ;  /* 0x0000000400007c02 */ /* 0x000fce0008000f00 */
.L_x_211:
[----:B-1----:R1:W2:Y:S02]  /*c310*/  SYNCS.PHASECHK.TRANS64.TRYWAIT P0, [R0+URZ+0xe0], R2 ;  /* 0x0000e002000075a7 */ /* 0x0022a400080011ff */
[----:B--2---:R-:W-:Y:S05]  /*c320*/  @!P0 NANOSLEEP.SYNCS 0x989680 ;  /* 0x009896800000895d */ /* 0x004fea0003900000 */
[----:B------:R-:W2:Y:S02]  /*c330*/  @!P0 SYNCS.PHASECHK.TRANS64 P0, [R0+URZ+0xe0], R2 ;  /* 0x0000e002000085a7 */ /* 0x000ea400080010ff */
[----:B--2---:R-:W-:Y:S05]  /*c340*/  @!P0 BRA `(.L_x_211) ;  /* 0xfffffffc00f08947 */ /* 0x004fea000383ffff */
[----:B------:R-:W-:Y:S05]  /*c350*/  BRA `(.L_x_56) ;  /* 0xffffff6c00f07947 */ /* 0x000fea000383ffff */
.L_x_66:
[----:B-1----:R-:W-:-:S04]  /*c360*/  MOV R5, UR5 ;  /* 0x0000000500057c02 */ /* 0x002fc80008000f00 */
[----:B------:R1:W2:Y:S03]  /*c370*/  SYNCS.PHASECHK.TRANS64.TRYWAIT P0, [R5+URZ+0x8], R6 ;  /* 0x00000806050075a7 */ /* 0x0002a600080011ff */
[----:B--2---:R-:W-:Y:S05]  /*c380*/  @!P0 NANOSLEEP.SYNCS 0x989680 ;  /* 0x009896800000895d */ /* 0x004fea0003900000 */
[----:B------:R-:W2:Y:S02]  /*c390*/  @!P0 SYNCS.PHASECHK.TRANS64 P0, [R5+URZ+0x8], R6 ;  /* 0x00000806050085a7 */ /* 0x000ea400080010ff */
[----:B--2---:R-:W-:Y:S05]  /*c3a0*/  @!P0 BRA `(.L_x_66) ;  /* 0xfffffffc00ec8947 */ /* 0x004fea000383ffff */
[----:B------:R-:W-:Y:S05]  /*c3b0*/  BRA `(.L_x_65) ;  /* 0xffffff7000a87947 */ /* 0x000fea000383ffff */
.L_x_68:
[----:B------:R-:W-:Y:S01]  /*c3c0*/  BSSY B0, `(.L_x_212) ;  /* 0x0000006000007945 */ /* 0x000fe20003800000 */
[----:B------:R-:W-:-:S07]  /*c3d0*/  MOV R15, 0xffffffff ;  /* 0xffffffff000f7802 */ /* 0x000fce0000000f00 */
[----:B-1---5:R-:W-:Y:S05]  /*c3e0*/  WARPSYNC.COLLECTIVE R15, `(.L_x_213) ;  /* 0x000000000f0c7348 */ /* 0x022fea0003c00000 */
[----:B------:R-:W-:Y:S02]  /*c3f0*/  ELECT P6, UR79, PT ;  /* 0x00000000004f782f */ /* 0x000fe400038c0000 */
[----:B------:R-:W-:Y:S01]  /*c400*/  MOV R14, UR79 ;  /* 0x0000004f000e7c02 */ /* 0x000fe20008000f00 */
[----:B-1---5:R-:W-:Y:S10]  /*c410*/  ENDCOLLECTIVE ;  /* 0x000000000000791b */ /* 0x022ff40003800000 */
.L_x_213:
[----:B------:R-:W-:Y:S05]  /*c420*/  BSYNC B0 ;  /* 0x0000000000007941 */ /* 0x000fea0003800000 */
.L_x_212:
[----:B------:R-:W-:Y:S01]  /*c430*/  PLOP3.LUT P0, PT, P6, PT, PT, 0x80, 0x8 ;  /* 0x000000000008781c */ /* 0x000fe2000370f070 */
[----:B------:R-:W-:-:S12]  /*c440*/  BRA `(.L_x_214) ;  /* 0xffffff7000d47947 */ /* 0x000fd8000383ffff */
.L_x_70:
[----:B-1----:R-:W-:-:S04]  /*c450*/  MOV R3, UR5 ;  /* 0x0000000500037c02 */ /* 0x002fc80008000f00 */
[----:B------:R1:W2:Y:S03]  /*c460*/  SYNCS.PHASECHK.TRANS64.TRYWAIT P0, [R3+URZ+0x8], R4 ;  /* 0x00000804030075a7 */ /* 0x0002a600080011ff */
[----:B--2---:R-:W-:Y:S05]  /*c470*/  @!P0 NANOSLEEP.SYNCS 0x989680 ;  /* 0x009896800000895d */ /* 0x004fea0003900000 */
[----:B------:R-:W2:Y:S02]  /*c480*/  @!P0 SYNCS.PHASECHK.TRANS64 P0, [R3+URZ+0x8], R4 ;  /* 0x00000804030085a7 */ /* 0x000ea400080010ff */
[----:B--2---:R-:W-:Y:S05]  /*c490*/  @!P0 BRA `(.L_x_70) ;  /* 0xfffffffc00ec8947 */ /* 0x004fea000383ffff */
[----:B------:R-:W-:Y:S05]  /*c4a0*/  BRA `(.L_x_69) ;  /* 0xffffff7000d87947 */ /* 0x000fea000383ffff */
.L_x_71:
[----:B-1----:R1:W2:Y:S02]  /*c4b0*/  SYNCS.PHASECHK.TRANS64.TRYWAIT P0, [R0+URZ+0xd0], R4 ;  /* 0x0000d004000075a7 */ /* 0x0022a400080011ff */
[----:B--2---:R-:W-:Y:S05]  /*c4c0*/  @!P0 NANOSLEEP.SYNCS 0x989680 ;  /* 0x009896800000895d */ /* 0x004fea0003900000 */
[----:B------:R-:W2:Y:S02]  /*c4d0*/  @!P0 SYNCS.PHASECHK.TRANS64 P0, [R0+URZ+0xd0], R4 ;  /* 0x0000d004000085a7 */ /* 0x000ea400080010ff */
[----:B--2---:R-:W-:Y:S05]  /*c4e0*/  @!P0 BRA `(.L_x_71) ;  /* 0xfffffffc00f08947 */ /* 0x004fea000383ffff */
[----:B------:R-:W-:Y:S05]  /*c4f0*/  BRA `(.L_x_215) ;  /* 0xffffff7400c47947 */ /* 0x000fea000383ffff */
.L_x_73:
[----:B------:R-:W-:-:S07]  /*c500*/  MOV R0, UR31 ;  /* 0x0000001f00007c02 */ /* 0x000fce0008000f00 */
.L_x_216:
[----:B-1----:R1:W2:Y:S02]  /*c510*/  SYNCS.PHASECHK.TRANS64.TRYWAIT P0, [R0+URZ+0x110], R4 ;  /* 0x00011004000075a7 */ /* 0x0022a400080011ff */
[----:B--2---:R-:W-:Y:S05]  /*c520*/  @!P0 NANOSLEEP.SYNCS 0x989680 ;  /* 0x009896800000895d */ /* 0x004fea0003900000 */
[----:B------:R-:W2:Y:S02]  /*c530*/  @!P0 SYNCS.PHASECHK.TRANS64 P0, [R0+URZ+0x110], R4 ;  /* 0x00011004000085a7 */ /* 0x000ea400080010ff */
[----:B--2---:R-:W-:Y:S05]  /*c540*/  @!P0 BRA `(.L_x_216) ;  /* 0xfffffffc00f08947 */ /* 0x004fea000383ffff */
[----:B------:R-:W-:Y:S05]  /*c550*/  BRA `(.L_x_217) ;  /* 0xffffff7800107947 */ /* 0x000fea000383ffff */
.L_x_76:
[----:B------:R-:W-:Y:S07]  /*c560*/  MOV R0, UR5 ;  /* 0x0000000500007c02 */ /* 0x000fee0008000f00 */
.L_x_218:
[----:B-1----:R1:W2:Y:S02]  /*c570*/  SYNCS.PHASECHK.TRANS64.TRYWAIT P0, [R0+URZ], R4 ;  /* 0x00000004000075a7 */ /* 0x0022a400080011ff */
[----:B--2---:R-:W-:Y:S05]  /*c580*/  @!P0 NANOSLEEP.SYNCS 0x989680 ;  /* 0x009896800000895d */ /* 0x004fea0003900000 */
[----:B------:R-:W2:Y:S02]  /*c590*/  @!P0 SYNCS.PHASECHK.TRANS64 P0, [R0+URZ], R4 ;  /* 0x00000004000085a7 */ /* 0x000ea400080010ff */
[----:B--2---:R-:W-:Y:S05]  /*c5a0*/  @!P0 BRA `(.L_x_218) ;  /* 0xfffffffc00f08947 */ /* 0x004fea000383ffff */
[----:B------:R-:W-:Y:S05]  /*c5b0*/  BRA `(.L_x_75) ;  /* 0xffffff7800247947 */ /* 0x000fea000383ffff */
.L_x_80:
[----:B-1----:R-:W-:-:S07]  /*c5c0*/  MOV R0, UR4 ;  /* 0x0000000400007c02 */ /* 0x002fce0008000f00 */
.L_x_219:
[----:B-1----:R1:W2:Y:S02]  /*c5d0*/  SYNCS.PHASECHK.TRANS64.TRYWAIT P0, [R0+URZ], R2 ;  /* 0x00000002000075a7 */ /* 0x0022a400080011ff */
[----:B--2---:R-:W-:Y:S05]  /*c5e0*/  @!P0 NANOSLEEP.SYNCS 0x989680 ;  /* 0x009896800000895d */ /* 0x004fea0003900000 */
[----:B------:R-:W2:Y:S02]  /*c5f0*/  @!P0 SYNCS.PHASECHK.TRANS64 P0, [R0+URZ], R2 ;  /* 0x00000002000085a7 */ /* 0x000ea400080010ff */
[----:B--2---:R-:W-:Y:S05]  /*c600*/  @!P0 BRA `(.L_x_219) ;  /* 0xfffffffc00f08947 */ /* 0x004fea000383ffff */
[----:B------:R-:W-:Y:S05]  /*c610*/  BRA `(.L_x_220) ;  /* 0xffffff7c00187947 */ /* 0x000fea000383ffff */
.L_x_81:
[----:B------:R-:W-:-:S07]  /*c620*/  MOV R0, UR5 ;  /* 0x0000000500007c02 */ /* 0x000fce0008000f00 */
.L_x_221:
[----:B-1----:R1:W2:Y:S02]  /*c630*/  SYNCS.PHASECHK.TRANS64.TRYWAIT P0, [R0+URZ], R3 ;  /* 0x00000003000075a7 */ /* 0x0022a400080011ff */
[----:B--2---:R-:W-:Y:S05]  /*c640*/  @!P0 NANOSLEEP.SYNCS 0x989680 ;  /* 0x009896800000895d */ /* 0x004fea0003900000 */
[----:B------:R-:W2:Y:S02]  /*c650*/  @!P0 SYNCS.PHASECHK.TRANS64 P0, [R0+URZ], R3 ;  /* 0x00000003000085a7 */ /* 0x000ea400080010ff */
[----:B--2---:R-:W-:Y:S05]  /*c660*/  @!P0 BRA `(.L_x_221) ;  /* 0xfffffffc00f08947 */ /* 0x004fea000383ffff */
[----:B------:R-:W-:Y:S05]  /*c670*/  BRA `(.L_x_222) ;  /* 0xffffff7c00247947 */ /* 0x000fea000383ffff */
.L_x_82:
[----:B------:R-:W-:-:S07]  /*c680*/  MOV R0, UR5 ;  /* 0x0000000500007c02 */ /* 0x000fce0008000f00 */
.L_x_223:
[----:B-1----:R1:W2:Y:S02]  /*c690*/  SYNCS.PHASECHK.TRANS64.TRYWAIT P0, [R0+URZ], R3 ;  /* 0x00000003000075a7 */ /* 0x0022a400080011ff */
[----:B--2---:R-:W-:Y:S05]  /*c6a0*/  @!P0 NANOSLEEP.SYNCS 0x989680 ;  /* 0x009896800000895d */ /* 0x004fea0003900000 */
[----:B------:R-:W2:Y:S02]  /*c6b0*/  @!P0 SYNCS.PHASECHK.TRANS64 P0, [R0+URZ], R3 ;  /* 0x00000003000085a7 */ /* 0x000ea400080010ff */
[----:B--2---:R-:W-:Y:S05]  /*c6c0*/  @!P0 BRA `(.L_x_223) ;  /* 0xfffffffc00f08947 */ /* 0x004fea000383ffff */
[----:B------:R-:W-:Y:S05]  /*c6d0*/  BRA `(.L_x_224) ;  /* 0xffffff7c00307947 */ /* 0x000fea000383ffff */
.L_x_85:
[----:B------:R-:W-:-:S07]  /*c6e0*/  MOV R0, UR26 ;  /* 0x0000001a00007c02 */ /* 0x000fce0008000f00 */
.L_x_225:
[----:B-1----:R1:W2:Y:S02]  /*c6f0*/  SYNCS.PHASECHK.TRANS64.TRYWAIT P1, [R0+URZ+0x150], R2 ;  /* 0x00015002000075a7 */ /* 0x0022a400080211ff */
[----:B--2---:R-:W-:Y:S05]  /*c700*/  @!P1 NANOSLEEP.SYNCS 0x989680 ;  /* 0x009896800000995d */ /* 0x004fea0003900000 */
[----:B------:R-:W2:Y:S02]  /*c710*/  @!P1 SYNCS.PHASECHK.TRANS64 P1, [R0+URZ+0x150], R2 ;  /* 0x00015002000095a7 */ /* 0x000ea400080210ff */
[----:B--2---:R-:W-:Y:S05]  /*c720*/  @!P1 BRA `(.L_x_225) ;  /* 0xfffffffc00f09947 */ /* 0x004fea000383ffff */
[----:B------:R-:W-:Y:S05]  /*c730*/  BRA `(.L_x_226) ;  /* 0xffffff7c007c7947 */ /* 0x000fea000383ffff */
.L_x_90:
[----:B--2---:R2:W3:Y:S02]  /*c740*/  SYNCS.PHASECHK.TRANS64.TRYWAIT P0, [R12+URZ+0xd0], R0 ;  /* 0x0000d0000c0075a7 */ /* 0x0044e400080011ff */
[----:B---3--:R-:W-:Y:S05]  /*c750*/  @!P0 NANOSLEEP.SYNCS 0x989680 ;  /* 0x009896800000895d */ /* 0x008fea0003900000 */
[----:B------:R-:W3:Y:S02]  /*c760*/  @!P0 SYNCS.PHASECHK.TRANS64 P0, [R12+URZ+0xd0], R0 ;  /* 0x0000d0000c0085a7 */ /* 0x000ee400080010ff */
[----:B---3--:R-:W-:Y:S05]  /*c770*/  @!P0 BRA `(.L_x_90) ;  /* 0xfffffffc00f08947 */ /* 0x008fea000383ffff */
[----:B------:R-:W-:Y:S05]  /*c780*/  BRA `(.L_x_227) ;  /* 0xffffff8000b07947 */ /* 0x000fea000383ffff */
.L_x_93:
[----:B--2---:R-:W-:Y:S07]  /*c790*/  MOV R0, UR21 ;  /* 0x0000001500007c02 */ /* 0x004fee0008000f00 */
.L_x_228:
[----:B--2---:R2:W3:Y:S02]  /*c7a0*/  SYNCS.PHASECHK.TRANS64.TRYWAIT P2, [R0+URZ+0xc8], R6 ;  /* 0x0000c806000075a7 */ /* 0x0044e400080411ff */
[----:B---3--:R-:W-:Y:S05]  /*c7b0*/  @!P2 NANOSLEEP.SYNCS 0x989680 ;  /* 0x009896800000a95d */ /* 0x008fea0003900000 */
[----:B------:R-:W3:Y:S02]  /*c7c0*/  @!P2 SYNCS.PHASECHK.TRANS64 P2, [R0+URZ+0xc8], R6 ;  /* 0x0000c8060000a5a7 */ /* 0x000ee400080410ff */
[----:B---3--:R-:W-:Y:S05]  /*c7d0*/  @!P2 BRA `(.L_x_228) ;  /* 0xfffffffc00f0a947 */ /* 0x008fea000383ffff */
[----:B------:R-:W-:Y:S05]  /*c7e0*/  BRA `(.L_x_92) ;  /* 0xffffff88001c7947 */ /* 0x000fea000383ffff */
.L_x_96:
[----:B------:R-:W-:Y:S07]  /*c7f0*/  MOV R0, UR21 ;  /* 0x0000001500007c02 */ /* 0x000fee0008000f00 */
.L_x_229:
[----:B--2---:R2:W3:Y:S02]  /*c800*/  SYNCS.PHASECHK.TRANS64.TRYWAIT P0, [R0+URZ+0xa0], R10 ;  /* 0x0000a00a000075a7 */ /* 0x0044e400080011ff */
[----:B---3--:R-:W-:Y:S05]  /*c810*/  @!P0 NANOSLEEP.SYNCS 0x989680 ;  /* 0x009896800000895d */ /* 0x008fea0003900000 */
[----:B------:R-:W3:Y:S02]  /*c820*/  @!P0 SYNCS.PHASECHK.TRANS64 P0, [R0+URZ+0xa0], R10 ;  /* 0x0000a00a000085a7 */ /* 0x000ee400080010ff */
[----:B---3--:R-:W-:Y:S05]  /*c830*/  @!P0 BRA `(.L_x_229) ;  /* 0xfffffffc00f08947 */ /* 0x008fea000383ffff */
[----:B------:R-:W-:Y:S05]  /*c840*/  BRA `(.L_x_230) ;  /* 0xffffff8800787947 */ /* 0x000fea000383ffff */
.L_x_97:
[----:B------:R-:W-:Y:S07]  /*c850*/  MOV R0, UR21 ;  /* 0x0000001500007c02 */ /* 0x000fee0008000f00 */
.L_x_231:
[----:B--2---:R2:W3:Y:S02]  /*c860*/  SYNCS.PHASECHK.TRANS64.TRYWAIT P0, [R0+URZ+0xa8], R10 ;  /* 0x0000a80a000075a7 */ /* 0x0044e400080011ff */
[----:B---3--:R-:W-:Y:S05]  /*c870*/  @!P0 NANOSLEEP.SYNCS 0x989680 ;  /* 0x009896800000895d */ /* 0x008fea0003900000 */
[----:B------:R-:W3:Y:S02]  /*c880*/  @!P0 SYNCS.PHASECHK.TRANS64 P0, [R0+URZ+0xa8], R10 ;  /* 0x0000a80a000085a7 */ /* 0x000ee400080010ff */
[----:B---3--:R-:W-:Y:S05]  /*c890*/  @!P0 BRA `(.L_x_231) ;  /* 0xfffffffc00f08947 */ /* 0x008fea000383ffff */
[----:B------:R-:W-:Y:S05]  /*c8a0*/  BRA `(.L_x_232) ;  /* 0xffffff8800b07947 */ /* 0x000fea000383ffff */
.L_x_98:
[----:B------:R-:W-:Y:S07]  /*c8b0*/  MOV R0, UR21 ;  /* 0x0000001500007c02 */ /* 0x000fee0008000f00 */
.L_x_233:
[----:B--2---:R2:W3:Y:S02]  /*c8c0*/  SYNCS.PHASECHK.TRANS64.TRYWAIT P0, [R0+URZ+0xb0], R10 ;  /* 0x0000b00a000075a7 */ /* 0x0044e400080011ff */
[----:B---3--:R-:W-:Y:S05]  /*c8d0*/  @!P0 NANOSLEEP.SYNCS 0x989680 ;  /* 0x009896800000895d */ /* 0x008fea0003900000 */
[----:B------:R-:W3:Y:S02]  /*c8e0*/  @!P0 SYNCS.PHASECHK.TRANS64 P0, [R0+URZ+0xb0], R10 ;  /* 0x0000b00a000085a7 */ /* 0x000ee400080010ff */
[----:B---3--:R-:W-:Y:S05]  /*c8f0*/  @!P0 BRA `(.L_x_233) ;  /* 0xfffffffc00f08947 */ /* 0x008fea000383ffff */
[----:B------:R-:W-:Y:S05]  /*c900*/  BRA `(.L_x_234) ;  /* 0xffffff8800ec7947 */ /* 0x000fea000383ffff */
.L_x_99:
[----:B------:R-:W-:Y:S07]  /*c910*/  MOV R0, UR21 ;  /* 0x0000001500007c02 */ /* 0x000fee0008000f00 */
.L_x_235:
[----:B--2---:R2:W3:Y:S02]  /*c920*/  SYNCS.PHASECHK.TRANS64.TRYWAIT P0, [R0+URZ+0xb8], R10 ;  /* 0x0000b80a000075a7 */ /* 0x0044e400080011ff */
[----:B---3--:R-:W-:Y:S05]  /*c930*/  @!P0 NANOSLEEP.SYNCS 0x989680 ;  /* 0x009896800000895d */ /* 0x008fea0003900000 */
[----:B------:R-:W3:Y:S02]  /*c940*/  @!P0 SYNCS.PHASECHK.TRANS64 P0, [R0+URZ+0xb8], R10 ;  /* 0x0000b80a000085a7 */ /* 0x000ee400080010ff */
[----:B---3--:R-:W-:Y:S05]  /*c950*/  @!P0 BRA `(.L_x_235) ;  /* 0xfffffffc00f08947 */ /* 0x008fea000383ffff */
[----:B------:R-:W-:Y:S05]  /*c960*/  BRA `(.L_x_236) ;  /* 0xffffff8c002c7947 */ /* 0x000fea000383ffff */
.L_x_100:
[----:B------:R-:W-:Y:S07]  /*c970*/  MOV R0, UR21 ;  /* 0x0000001500007c02 */ /* 0x000fee0008000f00 */
.L_x_237:
[----:B--2---:R2:W3:Y:S02]  /*c980*/  SYNCS.PHASECHK.TRANS64.TRYWAIT P0, [R0+URZ+0xa0], R9 ;  /* 0x0000a009000075a7 */ /* 0x0044e400080011ff */
[----:B---3--:R-:W-:Y:S05]  /*c990*/  @!P0 NANOSLEEP.SYNCS 0x989680 ;  /* 0x009896800000895d */ /* 0x008fea0003900000 */
[----:B------:R-:W3:Y:S02]  /*c9a0*/  @!P0 SYNCS.PHASECHK.TRANS64 P0, [R0+URZ+0xa0], R9 ;  /* 0x0000a009000085a7 */ /* 0x000ee400080010ff */
[----:B---3--:R-:W-:Y:S05]  /*c9b0*/  @!P0 BRA `(.L_x_237) ;  /* 0xfffffffc00f08947 */ /* 0x008fea000383ffff */
[----:B------:R-:W-:Y:S05]  /*c9c0*/  BRA `(.L_x_238) ;  /* 0xffffff8c00707947 */ /* 0x000fea000383ffff */
.L_x_101:
[----:B------:R-:W-:Y:S07]  /*c9d0*/  MOV R0, UR21 ;  /* 0x0000001500007c02 */ /* 0x000fee0008000f00 */
.L_x_239:
[----:B--2---:R2:W3:Y:S02]  /*c9e0*/  SYNCS.PHASECHK.TRANS64.TRYWAIT P0, [R0+URZ+0xa8], R9 ;  /* 0x0000a809000075a7 */ /* 0x0044e400080011ff */
[----:B---3--:R-:W-:Y:S05]  /*c9f0*/  @!P0 NANOSLEEP.SYNCS 0x989680 ;  /* 0x009896800000895d */ /* 0x008fea0003900000 */
[----:B------:R-:W3:Y:S02]  /*ca00*/  @!P0 SYNCS.PHASECHK.TRANS64 P0, [R0+URZ+0xa8], R9 ;  /* 0x0000a809000085a7 */ /* 0x000ee400080010ff */
[----:B---3--:R-:W-:Y:S05]  /*ca10*/  @!P0 BRA `(.L_x_239) ;  /* 0xfffffffc00f08947 */ /* 0x008fea000383ffff */
[----:B------:R-:W-:Y:S05]  /*ca20*/  BRA `(.L_x_240) ;  /* 0xffffff8c00b87947 */ /* 0x000fea000383ffff */
.L_x_102:
[----:B------:R-:W-:Y:S07]  /*ca30*/  MOV R0, UR21 ;  /* 0x0000001500007c02 */ /* 0x000fee0008000f00 */
.L_x_241:
[----:B--2---:R2:W3:Y:S02]  /*ca40*/  SYNCS.PHASECHK.TRANS64.TRYWAIT P0, [R0+URZ+0xb0], R9 ;  /* 0x0000b009000075a7 */ /* 0x0044e400080011ff */
[----:B---3--:R-:W-:Y:S05]  /*ca50*/  @!P0 NANOSLEEP.SYNCS 0x989680 ;  /* 0x009896800000895d */ /* 0x008fea0003900000 */
[----:B------:R-:W3:Y:S02]  /*ca60*/  @!P0 SYNCS.PHASECHK.TRANS64 P0, [R0+URZ+0xb0], R9 ;  /* 0x0000b009000085a7 */ /* 0x000ee400080010ff */
[----:B---3--:R-:W-:Y:S05]  /*ca70*/  @!P0 BRA `(.L_x_241) ;  /* 0xfffffffc00f08947 */ /* 0x008fea000383ffff */
[----:B------:R-:W-:Y:S05]  /*ca80*/  BRA `(.L_x_242) ;  /* 0xffffff9000007947 */ /* 0x000fea000383ffff */
.L_x_103:
[----:B------:R-:W-:Y:S07]  /*ca90*/  MOV R0, UR21 ;  /* 0x0000001500007c02 */ /* 0x000fee0008000f00 */
.L_x_243:
[----:B--2---:R2:W3:Y:S02]  /*caa0*/  SYNCS.PHASECHK.TRANS64.TRYWAIT P0, [R0+URZ+0xb8], R9 ;  /* 0x0000b809000075a7 */ /* 0x0044e400080011ff */
[----:B---3--:R-:W-:Y:S05]  /*cab0*/  @!P0 NANOSLEEP.SYNCS 0x989680 ;  /* 0x009896800000895d */ /* 0x008fea0003900000 */
[----:B------:R-:W3:Y:S02]  /*cac0*/  @!P0 SYNCS.PHASECHK.TRANS64 P0, [R0+URZ+0xb8], R9 ;  /* 0x0000b809000085a7 */ /* 0x000ee400080010ff */
[----:B---3--:R-:W-:Y:S05]  /*cad0*/  @!P0 BRA `(.L_x_243) ;  /* 0xfffffffc00f08947 */ /* 0x008fea000383ffff */
[----:B------:R-:W-:Y:S05]  /*cae0*/  BRA `(.L_x_244) ;  /* 0xffffff9000447947 */ /* 0x000fea000383ffff */
.L_x_105:
[----:B------:R-:W-:-:S07]  /*caf0*/  MOV R0, UR21 ;  /* 0x0000001500007c02 */ /* 0x000fce0008000f00 */
.L_x_245:
[----:B---3--:R3:W4:Y:S02]  /*cb00*/  SYNCS.PHASECHK.TRANS64.TRYWAIT P0, [R0+URZ+0xa0], R10 ;  /* 0x0000a00a000075a7 */ /* 0x00872400080011ff */
[----:B----4-:R-:W-:Y:S05]  /*cb10*/  @!P0 NANOSLEEP.SYNCS 0x989680 ;  /* 0x009896800000895d */ /* 0x010fea0003900000 */
[----:B------:R-:W4:Y:S02]  /*cb20*/  @!P0 SYNCS.PHASECHK.TRANS64 P0, [R0+URZ+0xa0], R10 ;  /* 0x0000a00a000085a7 */ /* 0x000f2400080010ff */
[----:B----4-:R-:W-:Y:S05]  /*cb30*/  @!P0 BRA `(.L_x_245) ;  /* 0xfffffffc00f08947 */ /* 0x010fea000383ffff */
[----:B------:R-:W-:Y:S05]  /*cb40*/  BRA `(.L_x_246) ;  /* 0xffffff9000b47947 */ /* 0x000fea000383ffff */
.L_x_106:
[----:B---3--:R-:W-:-:S07]  /*cb50*/  MOV R0, UR21 ;  /* 0x0000001500007c02 */ /* 0x008fce0008000f00 */
.L_x_247:
[----:B---3--:R3:W4:Y:S02]  /*cb60*/  SYNCS.PHASECHK.TRANS64.TRYWAIT P0, [R0+URZ+0xa8], R10 ;  /* 0x0000a80a000075a7 */ /* 0x00872400080011ff */
[----:B----4-:R-:W-:Y:S05]  /*cb70*/  @!P0 NANOSLEEP.SYNCS 0x989680 ;  /* 0x009896800000895d */ /* 0x010fea0003900000 */
[----:B------:R-:W4:Y:S02]  /*cb80*/  @!P0 SYNCS.PHASECHK.TRANS64 P0, [R0+URZ+0xa8], R10 ;  /* 0x0000a80a000085a7 */ /* 0x000f2400080010ff */
[----:B----4-:R-:W-:Y:S05]  /*cb90*/  @!P0 BRA `(.L_x_247) ;  /* 0xfffffffc00f08947 */ /* 0x010fea000383ffff */
[----:B------:R-:W-:Y:S05]  /*cba0*/  BRA `(.L_x_248) ;  /* 0xffffff9000a47947 */ /* 0x000fea000383ffff */
.L_x_107:
[----:B------:R-:W-:-:S07]  /*cbb0*/  MOV R2, UR21 ;  /* 0x0000001500027c02 */ /* 0x000fce0008000f00 */
.L_x_249:
[----:B---3--:R3:W4:Y:S02]  /*cbc0*/  SYNCS.PHASECHK.TRANS64.TRYWAIT P0, [R2+URZ+0xb0], R10 ;  /* 0x0000b00a020075a7 */ /* 0x00872400080011ff */
[----:B----4-:R-:W-:Y:S05]  /*cbd0*/  @!P0 NANOSLEEP.SYNCS 0x989680 ;  /* 0x009896800000895d */ /* 0x010fea0003900000 */
[----:B------:R-:W4:Y:S02]  /*cbe0*/  @!P0 SYNCS.PHASECHK.TRANS64 P0, [R2+URZ+0xb0], R10 ;  /* 0x0000b00a020085a7 */ /* 0x000f2400080010ff */
[----:B----4-:R-:W-:Y:S05]  /*cbf0*/  @!P0 BRA `(.L_x_249) ;  /* 0xfffffffc00f08947 */ /* 0x010fea000383ffff */
[----:B------:R-:W-:Y:S05]  /*cc00*/  BRA `(.L_x_250) ;  /* 0xffffff9000987947 */ /* 0x000fea000383ffff */
.L_x_109:
[----:B-1----:R1:W2:Y:S02]  /*cc10*/  SYNCS.PHASECHK.TRANS64.TRYWAIT P0, [R3+URZ+0xd0], R0 ;  /* 0x0000d000030075a7 */ /* 0x0022a400080011ff */
[----:B--2---:R-:W-:Y:S05]  /*cc20*/  @!P0 NANOSLEEP.SYNCS 0x989680 ;  /* 0x009896800000895d */ /* 0x004fea0003900000 */
[----:B------:R-:W2:Y:S02]  /*cc30*/  @!P0 SYNCS.PHASECHK.TRANS64 P0, [R3+URZ+0xd0], R0 ;  /* 0x0000d000030085a7 */ /* 0x000ea400080010ff */
[----:B--2---:R-:W-:Y:S05]  /*cc40*/  @!P0 BRA `(.L_x_109) ;  /* 0xfffffffc00f08947 */ /* 0x004fea000383ffff */
[----:B------:R-:W-:Y:S05]  /*cc50*/  BRA `(.L_x_251) ;  /* 0xffffff9400607947 */ /* 0x000fea000383ffff */
.L_x_120:
[----:B-1----:R-:W-:Y:S04]  /*cc60*/  MOV R2, UR43 ;  /* 0x0000002b00027c02 */ /* 0x002fe80008000f00 */
[----:B------:R1:W2:Y:S03]  /*cc70*/  SYNCS.PHASECHK.TRANS64.TRYWAIT P1, [R2+URZ+0x80], R3 ;  /* 0x00008003020075a7 */ /* 0x0002a600080211ff */
[----:B--2---:R-:W-:Y:S05]  /*cc80*/  @!P1 NANOSLEEP.SYNCS 0x989680 ;  /* 0x009896800000995d */ /* 0x004fea0003900000 */
[----:B------:R-:W2:Y:S02]  /*cc90*/  @!P1 SYNCS.PHASECHK.TRANS64 P1, [R2+URZ+0x80], R3 ;  /* 0x00008003020095a7 */ /* 0x000ea400080210ff */
[----:B--2---:R-:W-:Y:S05]  /*cca0*/  @!P1 BRA `(.L_x_120) ;  /* 0xfffffffc00ec9947 */ /* 0x004fea000383ffff */
[----:B------:R-:W-:Y:S05]  /*ccb0*/  BRA `(.L_x_119) ;  /* 0xffffffa000cc7947 */ /* 0x000fea000383ffff */
.L_x_122:
[----:B-1----:R1:W4:Y:S02]  /*ccc0*/  SYNCS.PHASECHK.TRANS64.TRYWAIT P0, [R72+URZ+0xf0], R0 ;  /* 0x0000f000480075a7 */ /* 0x00232400080011ff */
[----:B----4-:R-:W-:Y:S05]  /*ccd0*/  @!P0 NANOSLEEP.SYNCS 0x989680 ;  /* 0x009896800000895d */ /* 0x010fea0003900000 */
[----:B------:R-:W4:Y:S02]  /*cce0*/  @!P0 SYNCS.PHASECHK.TRANS64 P0, [R72+URZ+0xf0], R0 ;  /* 0x0000f000480085a7 */ /* 0x000f2400080010ff */
[----:B----4-:R-:W-:Y:S05]  /*ccf0*/  @!P0 BRA `(.L_x_122) ;  /* 0xfffffffc00f08947 */ /* 0x010fea000383ffff */
[----:B------:R-:W-:Y:S05]  /*cd00*/  BRA `(.L_x_121) ;  /* 0xffffffa000f47947 */ /* 0x000fea000383ffff */
.L_x_131:
[----:B-1----:R1:W3:Y:S02]  /*cd10*/  SYNCS.PHASECHK.TRANS64.TRYWAIT P0, [R2+URZ+0x80], R0 ;  /* 0x00008000020075a7 */ /* 0x0022e400080011ff */
[----:B---3--:R-:W-:Y:S05]  /*cd20*/  @!P0 NANOSLEEP.SYNCS 0x989680 ;  /* 0x009896800000895d */ /* 0x008fea0003900000 */
[----:B------:R-:W3:Y:S02]  /*cd30*/  @!P0 SYNCS.PHASECHK.TRANS64 P0, [R2+URZ+0x80], R0 ;  /* 0x00008000020085a7 */ /* 0x000ee400080010ff */
[----:B---3--:R-:W-:Y:S05]  /*cd40*/  @!P0 BRA `(.L_x_131) ;  /* 0xfffffffc00f08947 */ /* 0x008fea000383ffff */
[----:B------:R-:W-:Y:S05]  /*cd50*/  BRA `(.L_x_130) ;  /* 0xffffffac00107947 */ /* 0x000fea000383ffff */
.L_x_139:
[----:B-1----:R1:W3:Y:S02]  /*cd60*/  SYNCS.PHASECHK.TRANS64.TRYWAIT P0, [R6+URZ+0x80], R5 ;  /* 0x00008005060075a7 */ /* 0x0022e400080011ff */
[----:B---3--:R-:W-:Y:S05]  /*cd70*/  @!P0 NANOSLEEP.SYNCS 0x989680 ;  /* 0x009896800000895d */ /* 0x008fea0003900000 */
[----:B------:R-:W3:Y:S02]  /*cd80*/  @!P0 SYNCS.PHASECHK.TRANS64 P0, [R6+URZ+0x80], R5 ;  /* 0x00008005060085a7 */ /* 0x000ee400080010ff */
[----:B---3--:R-:W-:Y:S05]  /*cd90*/  @!P0 BRA `(.L_x_139) ;  /* 0xfffffffc00f08947 */ /* 0x008fea000383ffff */
[----:B------:R-:W-:Y:S05]  /*cda0*/  BRA `(.L_x_138) ;  /* 0xffffffb400507947 */ /* 0x000fea000383ffff */
.L_x_147:
[----:B-1----:R1:W3:Y:S02]  /*cdb0*/  SYNCS.PHASECHK.TRANS64.TRYWAIT P0, [R0+URZ+0x80], R6 ;  /* 0x00008006000075a7 */ /* 0x0022e400080011ff */
[----:B---3--:R-:W-:Y:S05]  /*cdc0*/  @!P0 NANOSLEEP.SYNCS 0x989680 ;  /* 0x009896800000895d */ /* 0x008fea0003900000 */
[----:B------:R-:W3:Y:S02]  /*cdd0*/  @!P0 SYNCS.PHASECHK.TRANS64 P0, [R0+URZ+0x80], R6 ;  /* 0x00008006000085a7 */ /* 0x000ee400080010ff */
[----:B---3--:R-:W-:Y:S05]  /*cde0*/  @!P0 BRA `(.L_x_147) ;  /* 0xfffffffc00f08947 */ /* 0x008fea000383ffff */
[----:B------:R-:W-:Y:S05]  /*cdf0*/  BRA `(.L_x_146) ;  /* 0xffffffbc00907947 */ /* 0x000fea000383ffff */
.L_x_155:
[----:B-1----:R1:W4:Y:S02]  /*ce00*/  SYNCS.PHASECHK.TRANS64.TRYWAIT P0, [R6+URZ+0x80], R5 ;  /* 0x00008005060075a7 */ /* 0x00232400080011ff */
[----:B----4-:R-:W-:Y:S05]  /*ce10*/  @!P0 NANOSLEEP.SYNCS 0x989680 ;  /* 0x009896800000895d */ /* 0x010fea0003900000 */
[----:B------:R-:W4:Y:S02]  /*ce20*/  @!P0 SYNCS.PHASECHK.TRANS64 P0, [R6+URZ+0x80], R5 ;  /* 0x00008005060085a7 */ /* 0x000f2400080010ff */
[----:B----4-:R-:W-:Y:S05]  /*ce30*/  @!P0 BRA `(.L_x_155) ;  /* 0xfffffffc00f08947 */ /* 0x010fea000383ffff */
[----:B------:R-:W-:Y:S05]  /*ce40*/  BRA `(.L_x_154) ;  /* 0xffffffc400dc7947 */ /* 0x000fea000383ffff */
.L_x_163:
[----:B-1----:R1:W4:Y:S02]  /*ce50*/  SYNCS.PHASECHK.TRANS64.TRYWAIT P0, [R6+URZ+0x80], R5 ;  /* 0x00008005060075a7 */ /* 0x00232400080011ff */
[----:B----4-:R-:W-:Y:S05]  /*ce60*/  @!P0 NANOSLEEP.SYNCS 0x989680 ;  /* 0x009896800000895d */ /* 0x010fea0003900000 */
[----:B------:R-:W4:Y:S02]  /*ce70*/  @!P0 SYNCS.PHASECHK.TRANS64 P0, [R6+URZ+0x80], R5 ;  /* 0x00008005060085a7 */ /* 0x000f2400080010ff */
[----:B----4-:R-:W-:Y:S05]  /*ce80*/  @!P0 BRA `(.L_x_163) ;  /* 0xfffffffc00f08947 */ /* 0x010fea000383ffff */
[----:B------:R-:W-:Y:S05]  /*ce90*/  BRA `(.L_x_162) ;  /* 0xffffffd000387947 */ /* 0x000fea000383ffff */
.L_x_171:
[----:B-1----:R1:W4:Y:S02]  /*cea0*/  SYNCS.PHASECHK.TRANS64.TRYWAIT P0, [R6+URZ+0x80], R5 ;  /* 0x00008005060075a7 */ /* 0x00232400080011ff */
[----:B----4-:R-:W-:Y:S05]  /*ceb0*/  @!P0 NANOSLEEP.SYNCS 0x989680 ;  /* 0x009896800000895d */ /* 0x010fea0003900000 */
[----:B------:R-:W4:Y:S02]  /*cec0*/  @!P0 SYNCS.PHASECHK.TRANS64 P0, [R6+URZ+0x80], R5 ;  /* 0x00008005060085a7 */ /* 0x000f2400080010ff */
[----:B----4-:R-:W-:Y:S05]  /*ced0*/  @!P0 BRA `(.L_x_171) ;  /* 0xfffffffc00f08947 */ /* 0x010fea000383ffff */
[----:B------:R-:W-:Y:S05]  /*cee0*/  BRA `(.L_x_170) ;  /* 0xffffffd800887947 */ /* 0x000fea000383ffff */
.L_x_179:
[----:B-1----:R1:W3:Y:S02]  /*cef0*/  SYNCS.PHASECHK.TRANS64.TRYWAIT P0, [R0+URZ+0x80], R77 ;  /* 0x0000804d000075a7 */ /* 0x0022e400080011ff */
[----:B---3--:R-:W-:Y:S05]  /*cf00*/  @!P0 NANOSLEEP.SYNCS 0x989680 ;  /* 0x009896800000895d */ /* 0x008fea0003900000 */
[----:B------:R-:W3:Y:S02]  /*cf10*/  @!P0 SYNCS.PHASECHK.TRANS64 P0, [R0+URZ+0x80], R77 ;  /* 0x0000804d000085a7 */ /* 0x000ee400080010ff */
[----:B---3--:R-:W-:Y:S05]  /*cf20*/  @!P0 BRA `(.L_x_179) ;  /* 0xfffffffc00f08947 */ /* 0x008fea000383ffff */
[----:B------:R-:W-:Y:S05]  /*cf30*/  BRA `(.L_x_178) ;  /* 0xffffffe000d87947 */ /* 0x000fea000383ffff */
        .weak           $__internal_0_$__cuda_sm10x_tcgen05_guardrail_trap_col_being_dealloced_not_returned_by_alloc
        .type           $__internal_0_$__cuda_sm10x_tcgen05_guardrail_trap_col_being_dealloced_not_returned_by_alloc,@function
        .size           $__internal_0_$__cuda_sm10x_tcgen05_guardrail_trap_col_being_dealloced_not_returned_by_alloc,($__internal_1_$__cuda_sm10x_tcgen05_guardrail_trap_phase_invalid_during_alloc - $__internal_0_$__cuda_sm10x_tcgen05_guardrail_trap_col_being_dealloced_not_returned_by_alloc)
$__internal_0_$__cuda_sm10x_tcgen05_guardrail_trap_col_being_dealloced_not_returned_by_alloc:
[----:B------:R-:W-:Y:S05]  /*cf40*/  BPT.TRAP 0x1 ;  /* 0x000000040000795c */ /* 0x000fea0000300000 */
[----:B------:R-:W-:-:S04]  /*cf50*/  HFMA2 R3, -RZ, RZ, 0, 0 ;  /* 0x00000000ff037431 */ /* 0x000fc800000001ff */
[----:B------:R-:W-:Y:S05]  /*cf60*/  RET.REL.NODEC R2 `(_ZN7cutlass13device_kernelINS_4gemm6kernel13GemmUniversalIN4cute5tupleIJiiiiEEENS1_10collective13CollectiveMmaINS1_35MainloopSm100TmaUmmaWarpSpecializedILi8ELi2ELi4ENS5_IJNS4_1CILi2EEESB_NSA_ILi1EEEEEEEENS5_IJNSA_ILi256EEENSA_ILi128EEENSA_ILi32EEEEEENS_10tfloat32_tENS5_IJlSC_lEEESJ_SK_NS4_8TiledMMAINS4_8MMA_AtomIJNS4_23SM100_MMA_TF32_2x1SM_SSISJ_SJ_fLi256ELi128ELNS4_4UMMA5MajorE0ELSP_0ELNSO_7ScaleInE0ELSQ_0EEEEEENS4_6LayoutINS5_IJSC_SC_SC_EEENS5_IJNSA_ILi0EEESV_SV_EEEEENS5_IJNS4_10UnderscoreESY_SY_EEEEENS4_28SM100_TMA_2SM_LOAD_MULTICASTENS4_14ComposedLayoutINS4_7SwizzleILi3ELi4ELi3EEENS4_18smem_ptr_flag_bitsILi32EEENST_INS5_IJNSA_ILi8EEESH_EEENS5_IJSH_SC_EEEEEEEvNS4_8identityENS4_18SM100_TMA_2SM_LOADES1B_vS1C_EENS_8epilogue10collective18CollectiveEpilogueINS1F_23Sm100TmaWarpSpecializedILi4ELi2ELi16ELb1ELb0EEEJNS5_IJSG_SG_SH_EEENS5_IJNST_ISG_SC_EENST_INSA_ILi16EEESC_EEEEESJ_SK_SJ_SK_NS1F_6fusion15FusionCallbacksIS1J_NS1P_17LinearCombinationISJ_fSJ_fLNS_15FloatRoundStyleE2EEES1K_S1O_JEEENS4_5SM1004TMEM4LOAD26SM100_TMEM_LOAD_32dp32b16xENS4_13SM90_TMA_LOADENS12_INS13_ILi2ELi4ELi3EEES16_NST_INS5_IJS17_S1M_EEENS5_IJS1M_SC_EEEEEEENS4_39AutoVectorizingCopyWithAssumedAlignmentILi128EEENS4_14SM90_TMA_STOREES24_S26_S26_EEEvvEEEEvNT_6ParamsE) ;  /* 0xffffff3002247950 */ /* 0x000fea0003c3ffff */
        .weak           $__internal_1_$__cuda_sm10x_tcgen05_guardrail_trap_phase_invalid_during_alloc
        .type           $__internal_1_$__cuda_sm10x_tcgen05_guardrail_trap_phase_invalid_during_alloc,@function
        .size           $__internal_1_$__cuda_sm10x_tcgen05_guardrail_trap_phase_invalid_during_alloc,($__internal_2_$__cuda_sm10x_tcgen05_guardrail_trap_unallocated_columns_being_dealloced - $__internal_1_$__cuda_sm10x_tcgen05_guardrail_trap_phase_invalid_during_alloc)
$__internal_1_$__cuda_sm10x_tcgen05_guardrail_trap_phase_invalid_during_alloc:
[----:B------:R-:W-:Y:S05]  /*cf70*/  BPT.TRAP 0x1 ;  /* 0x000000040000795c */ /* 0x000fea0000300000 */
[----:B------:R-:W-:-:S04]  /*cf80*/  MOV R5, 0x0 ;  /* 0x0000000000057802 */ /* 0x000fc80000000f00 */
[----:B------:R-:W-:Y:S05]  /*cf90*/  RET.REL.NODEC R4 `(_ZN7cutlass13device_kernelINS_4gemm6kernel13GemmUniversalIN4cute5tupleIJiiiiEEENS1_10collective13CollectiveMmaINS1_35MainloopSm100TmaUmmaWarpSpecializedILi8ELi2ELi4ENS5_IJNS4_1CILi2EEESB_NSA_ILi1EEEEEEEENS5_IJNSA_ILi256EEENSA_ILi128EEENSA_ILi32EEEEEENS_10tfloat32_tENS5_IJlSC_lEEESJ_SK_NS4_8TiledMMAINS4_8MMA_AtomIJNS4_23SM100_MMA_TF32_2x1SM_SSISJ_SJ_fLi256ELi128ELNS4_4UMMA5MajorE0ELSP_0ELNSO_7ScaleInE0ELSQ_0EEEEEENS4_6LayoutINS5_IJSC_SC_SC_EEENS5_IJNSA_ILi0EEESV_SV_EEEEENS5_IJNS4_10UnderscoreESY_SY_EEEEENS4_28SM100_TMA_2SM_LOAD_MULTICASTENS4_14ComposedLayoutINS4_7SwizzleILi3ELi4ELi3EEENS4_18smem_ptr_flag_bitsILi32EEENST_INS5_IJNSA_ILi8EEESH_EEENS5_IJSH_SC_EEEEEEEvNS4_8identityENS4_18SM100_TMA_2SM_LOADES1B_vS1C_EENS_8epilogue10collective18CollectiveEpilogueINS1F_23Sm100TmaWarpSpecializedILi4ELi2ELi16ELb1ELb0EEEJNS5_IJSG_SG_SH_EEENS5_IJNST_ISG_SC_EENST_INSA_ILi16EEESC_EEEEESJ_SK_SJ_SK_NS1F_6fusion15FusionCallbacksIS1J_NS1P_17LinearCombinationISJ_fSJ_fLNS_15FloatRoundStyleE2EEES1K_S1O_JEEENS4_5SM1004TMEM4LOAD26SM100_TMEM_LOAD_32dp32b16xENS4_13SM90_TMA_LOADENS12_INS13_ILi2ELi4ELi3EEES16_NST_INS5_IJS17_S1M_EEENS5_IJS1M_SC_EEEEEEENS4_39AutoVectorizingCopyWithAssumedAlignmentILi128EEENS4_14SM90_TMA_STOREES24_S26_S26_EEEvvEEEEvNT_6ParamsE) ;  /* 0xffffff3004187950 */ /* 0x000fea0003c3ffff */
        .weak           $__internal_2_$__cuda_sm10x_tcgen05_guardrail_trap_unallocated_columns_being_dealloced
        .type           $__internal_2_$__cuda_sm10x_tcgen05_guardrail_trap_unallocated_columns_being_dealloced,@function
        .size           $__internal_2_$__cuda_sm10x_tcgen05_guardrail_trap_unallocated_columns_being_dealloced,(.L_x_253 - $__internal_2_$__cuda_sm10x_tcgen05_guardrail_trap_unallocated_columns_being_dealloced)
$__internal_2_$__cuda_sm10x_tcgen05_guardrail_trap_unallocated_columns_being_dealloced:
[----:B------:R-:W-:Y:S05]  /*cfa0*/  BPT.TRAP 0x1 ;  /* 0x000000040000795c */ /* 0x000fea0000300000 */
[----:B------:R-:W-:-:S04]  /*cfb0*/  HFMA2 R3, -RZ, RZ, 0, 0 ;  /* 0x00000000ff037431 */ /* 0x000fc800000001ff */
[----:B------:R-:W-:Y:S05]  /*cfc0*/  RET.REL.NODEC R2 `(_ZN7cutlass13device_kernelINS_4gemm6kernel13GemmUniversalIN4cute5tupleIJiiiiEEENS1_10collective13CollectiveMmaINS1_35MainloopSm100TmaUmmaWarpSpecializedILi8ELi2ELi4ENS5_IJNS4_1CILi2EEESB_NSA_ILi1EEEEEEEENS5_IJNSA_ILi256EEENSA_ILi128EEENSA_ILi32EEEEEENS_10tfloat32_tENS5_IJlSC_lEEESJ_SK_NS4_8TiledMMAINS4_8MMA_AtomIJNS4_23SM100_MMA_TF32_2x1SM_SSISJ_SJ_fLi256ELi128ELNS4_4UMMA5MajorE0ELSP_0ELNSO_7ScaleInE0ELSQ_0EEEEEENS4_6LayoutINS5_IJSC_SC_SC_EEENS5_IJNSA_ILi0EEESV_SV_EEEEENS5_IJNS4_10UnderscoreESY_SY_EEEEENS4_28SM100_TMA_2SM_LOAD_MULTICASTENS4_14ComposedLayoutINS4_7SwizzleILi3ELi4ELi3EEENS4_18smem_ptr_flag_bitsILi32EEENST_INS5_IJNSA_ILi8EEESH_EEENS5_IJSH_SC_EEEEEEEvNS4_8identityENS4_18SM100_TMA_2SM_LOADES1B_vS1C_EENS_8epilogue10collective18CollectiveEpilogueINS1F_23Sm100TmaWarpSpecializedILi4ELi2ELi16ELb1ELb0EEEJNS5_IJSG_SG_SH_EEENS5_IJNST_ISG_SC_EENST_INSA_ILi16EEESC_EEEEESJ_SK_SJ_SK_NS1F_6fusion15FusionCallbacksIS1J_NS1P_17LinearCombinationISJ_fSJ_fLNS_15FloatRoundStyleE2EEES1K_S1O_JEEENS4_5SM1004TMEM4LOAD26SM100_TMEM_LOAD_32dp32b16xENS4_13SM90_TMA_LOADENS12_INS13_ILi2ELi4ELi3EEES16_NST_INS5_IJS17_S1M_EEENS5_IJS1M_SC_EEEEEEENS4_39AutoVectorizingCopyWithAssumedAlignmentILi128EEENS4_14SM90_TMA_STOREES24_S26_S26_EEEvvEEEEvNT_6ParamsE) ;  /* 0xffffff30020c7950 */ /* 0x000fea0003c3ffff */
.L_x_252:
[----:B------:R-:W-:-:S00]  /*cfd0*/  BRA `(.L_x_252) ;  /* 0xfffffffc00fc7947 */ /* 0x000fc0000383ffff */
[----:B------:R-:W-:-:S00]  /*cfe0*/  NOP ;  /* 0x0000000000007918 */ /* 0x000fc00000000000 */
        /* <DEDUP_REMOVED lines=9> */
.L_x_253:


//--------------------- .nv.global.init           --------------------------
	.section	.nv.global.init,"aw",@progbits
.nv.global.init:
	.type		$str$27,@object
	.size		$str$27,($str$28 - $str$27)
$str$27:
        /*0000*/ 	.byte	0x28, 0x61, 0x64, 0x64, 0x72, 0x65, 0x73, 0x73, 0x20, 0x26, 0x20, 0x6d, 0x61, 0x73, 0x6b, 0x29
        /*0010*/ 	.byte	0x20, 0x3d, 0x3d, 0x20, 0x30, 0x00
	.type		$str$28,@object
	.size		$str$28,($str$26 - $str$28)
$str$28:
        /*0016*/ 	.byte	0x2f, 0x74, 0x6d, 0x70, 0x2f, 0x63, 0x75, 0x74, 0x6c, 0x61, 0x73, 0x73, 0x5f, 0x73, 0x77, 0x65
        /*0026*/ 	.byte	0x65, 0x70, 0x5f, 0x73, 0x72, 0x63, 0x2f, 0x69, 0x6e, 0x63, 0x6c, 0x75, 0x64, 0x65, 0x2f, 0x63
        /*0036*/ 	.byte	0x75, 0x74, 0x65, 0x2f, 0x70, 0x6f, 0x69, 0x6e, 0x74, 0x65, 0x72, 0x5f, 0x66, 0x6c, 0x61, 0x67
        /*0046*/ 	.byte	0x67, 0x65, 0x64, 0x2e, 0x68, 0x70, 0x70, 0x00
	.type		$str$26,@object
	.size		$str$26,($str$25 - $str$26)
$str$26:
        /*004e*/ 	.byte	0x2f, 0x74, 0x6d, 0x70, 0x2f, 0x63, 0x75, 0x74, 0x6c, 0x61, 0x73, 0x73, 0x5f, 0x73, 0x77, 0x65
        /*005e*/ 	.byte	0x65, 0x70, 0x5f, 0x73, 0x72, 0x63, 0x2f, 0x69, 0x6e, 0x63, 0x6c, 0x75, 0x64, 0x65, 0x2f, 0x63
        /*006e*/ 	.byte	0x75, 0x74, 0x65, 0x2f, 0x61, 0x74, 0x6f, 0x6d, 0x2f, 0x63, 0x6f, 0x70, 0x79, 0x5f, 0x74, 0x72
        /*007e*/ 	.byte	0x61, 0x69, 0x74, 0x73, 0x5f, 0x73, 0x6d, 0x31, 0x30, 0x30, 0x2e, 0x68, 0x70, 0x70, 0x00
	.type		$str$25,@object
	.size		$str$25,(__unnamed_1 - $str$25)
$str$25:
        /*008d*/ 	.byte	0x28, 0x28, 0x75, 0x69, 0x6e, 0x74, 0x33, 0x32, 0x5f, 0x74, 0x28, 0x74, 0x68, 0x72, 0x65, 0x61
        /*009d*/ 	.byte	0x64, 0x49, 0x64, 0x78, 0x2e, 0x78, 0x29, 0x20, 0x2f, 0x20, 0x33, 0x32, 0x29, 0x20, 0x25, 0x20
        /*00ad*/ 	.byte	0x34, 0x29, 0x20, 0x3d, 0x3d, 0x20, 0x28, 0x28, 0x28, 0x74, 0x6d, 0x65, 0x6d, 0x5f, 0x61, 0x64
        /*00bd*/ 	.byte	0x64, 0x72, 0x20, 0x3e, 0x3e, 0x20, 0x31, 0x36, 0x29, 0x20, 0x2f, 0x20, 0x33, 0x32, 0x29, 0x20
        /*00cd*/ 	.byte	0x25, 0x20, 0x34, 0x29, 0x00
	.type		__unnamed_1,@object
	.size		__unnamed_1,(__unnamed_2 - __unnamed_1)
__unnamed_1:
        /*00d2*/ 	.byte	0x61, 0x75, 0x74, 0x6f, 0x20, 0x63, 0x75, 0x74, 0x65, 0x3a, 0x3a, 0x61, 0x73, 0x5f, 0x70, 0x6f
        /* <DEDUP_REMOVED lines=24> */
        /*0262*/ 	.byte	0x32, 0x30, 0x34, 0x38, 0x3e, 0x3e, 0x3e, 0x3e, 0x5d, 0x00
	.type		__unnamed_2,@object
	.size		__unnamed_2,(.L_2 - __unnamed_2)
__unnamed_2:
        /* <DEDUP_REMOVED lines=42> */
        /*050c*/ 	.byte	0x3e, 0x5d, 0x00
.L_2:


//--------------------- .nv.shared._ZN7cutlass13device_kernelINS_4gemm6kernel13GemmUniversalIN4cute5tupleIJiiiiEEENS1_10collective13CollectiveMmaINS1_35MainloopSm100TmaUmmaWarpSpecializedILi8ELi2ELi4ENS5_IJNS4_1CILi2EEESB_NSA_ILi1EEEEEEEENS5_IJNSA_ILi256EEENSA_ILi128EEENSA_ILi32EEEEEENS_10tfloat32_tENS5_IJlSC_lEEESJ_SK_NS4_8TiledMMAINS4_8MMA_AtomIJNS4_23SM100_MMA_TF32_2x1SM_SSISJ_SJ_fLi256ELi128ELNS4_4UMMA5MajorE0ELSP_0ELNSO_7ScaleInE0ELSQ_0EEEEEENS4_6LayoutINS5_IJSC_SC_SC_EEENS5_IJNSA_ILi0EEESV_SV_EEEEENS5_IJNS4_10UnderscoreESY_SY_EEEEENS4_28SM100_TMA_2SM_LOAD_MULTICASTENS4_14ComposedLayoutINS4_7SwizzleILi3ELi4ELi3EEENS4_18smem_ptr_flag_bitsILi32EEENST_INS5_IJNSA_ILi8EEESH_EEENS5_IJSH_SC_EEEEEEEvNS4_8identityENS4_18SM100_TMA_2SM_LOADES1B_vS1C_EENS_8epilogue10collective18CollectiveEpilogueINS1F_23Sm100TmaWarpSpecializedILi4ELi2ELi16ELb1ELb0EEEJNS5_IJSG_SG_SH_EEENS5_IJNST_ISG_SC_EENST_INSA_ILi16EEESC_EEEEESJ_SK_SJ_SK_NS1F_6fusion15FusionCallbacksIS1J_NS1P_17LinearCombinationISJ_fSJ_fLNS_15FloatRoundStyleE2EEES1K_S1O_JEEENS4_5SM1004TMEM4LOAD26SM100_TMEM_LOAD_32dp32b16xENS4_13SM90_TMA_LOADENS12_INS13_ILi2ELi4ELi3EEES16_NST_INS5_IJS17_S1M_EEENS5_IJS1M_SC_EEEEEEENS4_39AutoVectorizingCopyWithAssumedAlignmentILi128EEENS4_14SM90_TMA_STOREES24_S26_S26_EEEvvEEEEvNT_6ParamsE --------------------------
	.section	.nv.shared._ZN7cutlass13device_kernelINS_4gemm6kernel13GemmUniversalIN4cute5tupleIJiiiiEEENS1_10collective13CollectiveMmaINS1_35MainloopSm100TmaUmmaWarpSpecializedILi8ELi2ELi4ENS5_IJNS4_1CILi2EEESB_NSA_ILi1EEEEEEEENS5_IJNSA_ILi256EEENSA_ILi128EEENSA_ILi32EEEEEENS_10tfloat32_tENS5_IJlSC_lEEESJ_SK_NS4_8TiledMMAINS4_8MMA_AtomIJNS4_23SM100_MMA_TF32_2x1SM_SSISJ_SJ_fLi256ELi128ELNS4_4UMMA5MajorE0ELSP_0ELNSO_7ScaleInE0ELSQ_0EEEEEENS4_6LayoutINS5_IJSC_SC_SC_EEENS5_IJNSA_ILi0EEESV_SV_EEEEENS5_IJNS4_10UnderscoreESY_SY_EEEEENS4_28SM100_TMA_2SM_LOAD_MULTICASTENS4_14ComposedLayoutINS4_7SwizzleILi3ELi4ELi3EEENS4_18smem_ptr_flag_bitsILi32EEENST_INS5_IJNSA_ILi8EEESH_EEENS5_IJSH_SC_EEEEEEEvNS4_8identityENS4_18SM100_TMA_2SM_LOADES1B_vS1C_EENS_8epilogue10collective18CollectiveEpilogueINS1F_23Sm100TmaWarpSpecializedILi4ELi2ELi16ELb1ELb0EEEJNS5_IJSG_SG_SH_EEENS5_IJNST_ISG_SC_EENST_INSA_ILi16EEESC_EEEEESJ_SK_SJ_SK_NS1F_6fusion15FusionCallbacksIS1J_NS1P_17LinearCombinationISJ_fSJ_fLNS_15FloatRoundStyleE2EEES1K_S1O_JEEENS4_5SM1004TMEM4LOAD26SM100_TMEM_LOAD_32dp32b16xENS4_13SM90_TMA_LOADENS12_INS13_ILi2ELi4ELi3EEES16_NST_INS5_IJS17_S1M_EEENS5_IJS1M_SC_EEEEEEENS4_39AutoVectorizingCopyWithAssumedAlignmentILi128EEENS4_14SM90_TMA_STOREES24_S26_S26_EEEvvEEEEvNT_6ParamsE,"aw",@nobits
	.sectionflags	@""
	.align	16
	.zero		1024


//--------------------- .nv.shared.reserved.0     --------------------------
	.section	.nv.shared.reserved.0,"aw",@nobits
	.weak		__nv_reservedSMEM_offset_0_alias
	.size		__nv_reservedSMEM_offset_0_alias, 0, 64
	.other		__nv_reservedSMEM_offset_0_alias,@"STO_CUDA_RESERVED_SHARED STV_DEFAULT"
__nv_reservedSMEM_offset_0_alias:
	.zero		0
.nv.shared.reserved.0:
	.zero		64
	.weak		__nv_reservedSMEM_tcgen05_partition
	.type		__nv_reservedSMEM_tcgen05_partition,@object
	.size		__nv_reservedSMEM_tcgen05_partition,(.L_0 - __nv_reservedSMEM_tcgen05_partition)
__nv_reservedSMEM_tcgen05_partition:
	.zero		32
.L_0:


//--------------------- .nv.global                --------------------------
	.section	.nv.global,"aw",@nobits
.nv.global:
	.type		_ZN40_INTERNAL_9dd3852d_4_k_cu_91025b35_271954cute1_E,@object
	.size		_ZN40_INTERNAL_9dd3852d_4_k_cu_91025b35_271954cute1_E,(_ZN40_INTERNAL_9dd3852d_4_k_cu_91025b35_271954cuda3std3__45__cpo6cbeginE - _ZN40_INTERNAL_9dd3852d_4_k_cu_91025b35_271954cute1_E)
_ZN40_INTERNAL_9dd3852d_4_k_cu_91025b35_271954cute1_E:
	.zero		1
	.type		_ZN40_INTERNAL_9dd3852d_4_k_cu_91025b35_271954cuda3std3__45__cpo6cbeginE,@object
	.size		_ZN40_INTERNAL_9dd3852d_4_k_cu_91025b35_271954cuda3std3__45__cpo6cbeginE,(_ZN40_INTERNAL_9dd3852d_4_k_cu_91025b35_271954cuda3std3__48in_placeE - _ZN40_INTERNAL_9dd3852d_4_k_cu_91025b35_271954cuda3std3__45__cpo6cbeginE)
_ZN40_INTERNAL_9dd3852d_4_k_cu_91025b35_271954cuda3std3__45__cpo6cbeginE:
	.zero		1
	.type		_ZN40_INTERNAL_9dd3852d_4_k_cu_91025b35_271954cuda3std3__48in_placeE,@object
	.size		_ZN40_INTERNAL_9dd3852d_4_k_cu_91025b35_271954cuda3std3__48in_placeE,(_ZN40_INTERNAL_9dd3852d_4_k_cu_91025b35_271954cuda3std6ranges3__45__cpo9iter_moveE - _ZN40_INTERNAL_9dd3852d_4_k_cu_91025b35_271954cuda3std3__48in_placeE)
_ZN40_INTERNAL_9dd3852d_4_k_cu_91025b35_271954cuda3std3__48in_placeE:
	.zero		1
	.type		_ZN40_INTERNAL_9dd3852d_4_k_cu_91025b35_271954cuda3std6ranges3__45__cpo9iter_moveE,@object
	.size		_ZN40_INTERNAL_9dd3852d_4_k_cu_91025b35_271954cuda3std6ranges3__45__cpo9iter_moveE,(_ZN40_INTERNAL_9dd3852d_4_k_cu_91025b35_271954cuda3std3__45__cpo5beginE - _ZN40_INTERNAL_9dd3852d_4_k_cu_91025b35_271954cuda3std6ranges3__45__cpo9iter_moveE)
_ZN40_INTERNAL_9dd3852d_4_k_cu_91025b35_271954cuda3std6ranges3__45__cpo9iter_moveE:
	.zero		1
	.type		_ZN40_INTERNAL_9dd3852d_4_k_cu_91025b35_271954cuda3std3__45__cpo5beginE,@object
	.size		_ZN40_INTERNAL_9dd3852d_4_k_cu_91025b35_271954cuda3std3__45__cpo5beginE,(_ZN40_INTERNAL_9dd3852d_4_k_cu_91025b35_271954cuda3std3__442_GLOBAL__N__9dd3852d_4_k_cu_91025b35_271956ignoreE - _ZN40_INTERNAL_9dd3852d_4_k_cu_91025b35_271954cuda3std3__45__cpo5beginE)
_ZN40_INTERNAL_9dd3852d_4_k_cu_91025b35_271954cuda3std3__45__cpo5beginE:
	.zero		1
	.type		_ZN40_INTERNAL_9dd3852d_4_k_cu_91025b35_271954cuda3std3__442_GLOBAL__N__9dd3852d_4_k_cu_91025b35_271956ignoreE,@object
	.size		_ZN40_INTERNAL_9dd3852d_4_k_cu_91025b35_271954cuda3std3__442_GLOBAL__N__9dd3852d_4_k_cu_91025b35_271956ignoreE,(_ZN40_INTERNAL_9dd3852d_4_k_cu_91025b35_271954cute7productE - _ZN40_INTERNAL_9dd3852d_4_k_cu_91025b35_271954cuda3std3__442_GLOBAL__N__9dd3852d_4_k_cu_91025b35_271956ignoreE)
_ZN40_INTERNAL_9dd3852d_4_k_cu_91025b35_271954cuda3std3__442_GLOBAL__N__9dd3852d_4_k_cu_91025b35_271956ignoreE:
	.zero		1
	.type		_ZN40_INTERNAL_9dd3852d_4_k_cu_91025b35_271954cute7productE,@object
	.size		_ZN40_INTERNAL_9dd3852d_4_k_cu_91025b35_271954cute7productE,(_ZN40_INTERNAL_9dd3852d_4_k_cu_91025b35_271954cuda3std3__45__cpo3endE - _ZN40_INTERNAL_9dd3852d_4_k_cu_91025b35_271954cute7productE)
_ZN40_INTERNAL_9dd3852d_4_k_cu_91025b35_271954cute7productE:
	.zero		1
	.type		_ZN40_INTERNAL_9dd3852d_4_k_cu_91025b35_271954cuda3std3__45__cpo3endE,@object
	.size		_ZN40_INTERNAL_9dd3852d_4_k_cu_91025b35_271954cuda3std3__45__cpo3endE,(_ZN40_INTERNAL_9dd3852d_4_k_cu_91025b35_271954cuda3std3__419piecewise_constructE - _ZN40_INTERNAL_9dd3852d_4_k_cu_91025b35_271954cuda3std3__45__cpo3endE)
_ZN40_INTERNAL_9dd3852d_4_k_cu_91025b35_271954cuda3std3__45__cpo3endE:
	.zero		1
	.type		_ZN40_INTERNAL_9dd3852d_4_k_cu_91025b35_271954cuda3std3__419piecewise_constructE,@object
	.size		_ZN40_INTERNAL_9dd3852d_4_k_cu_91025b35_271954cuda3std3__419piecewise_constructE,(_ZN40_INTERNAL_9dd3852d_4_k_cu_91025b35_271954cuda3std3__45__cpo4cendE - _ZN40_INTERNAL_9dd3852d_4_k_cu_91025b35_271954cuda3std3__419piecewise_constructE)
_ZN40_INTERNAL_9dd3852d_4_k_cu_91025b35_271954cuda3std3__419piecewise_constructE:
	.zero		1
	.type		_ZN40_INTERNAL_9dd3852d_4_k_cu_91025b35_271954cuda3std3__45__cpo4cendE,@object
	.size		_ZN40_INTERNAL_9dd3852d_4_k_cu_91025b35_271954cuda3std3__45__cpo4cendE,(_ZN40_INTERNAL_9dd3852d_4_k_cu_91025b35_271954cuda3std6ranges3__45__cpo4swapE - _ZN40_INTERNAL_9dd3852d_4_k_cu_91025b35_271954cuda3std3__45__cpo4cendE)
_ZN40_INTERNAL_9dd3852d_4_k_cu_91025b35_271954cuda3std3__45__cpo4cendE:
	.zero		1
	.type		_ZN40_INTERNAL_9dd3852d_4_k_cu_91025b35_271954cuda3std6ranges3__45__cpo4swapE,@object
	.size		_ZN40_INTERNAL_9dd3852d_4_k_cu_91025b35_271954cuda3std6ranges3__45__cpo4swapE,(.L_10 - _ZN40_INTERNAL_9dd3852d_4_k_cu_91025b35_271954cuda3std6ranges3__45__cpo4swapE)
_ZN40_INTERNAL_9dd3852d_4_k_cu_91025b35_271954cuda3std6ranges3__45__cpo4swapE:
	.zero		1
.L_10:


//--------------------- .nv.constant0._ZN7cutlass13device_kernelINS_4gemm6kernel13GemmUniversalIN4cute5tupleIJiiiiEEENS1_10collective13CollectiveMmaINS1_35MainloopSm100TmaUmmaWarpSpecializedILi8ELi2ELi4ENS5_IJNS4_1CILi2EEESB_NSA_ILi1EEEEEEEENS5_IJNSA_ILi256EEENSA_ILi128EEENSA_ILi32EEEEEENS_10tfloat32_tENS5_IJlSC_lEEESJ_SK_NS4_8TiledMMAINS4_8MMA_AtomIJNS4_23SM100_MMA_TF32_2x1SM_SSISJ_SJ_fLi256ELi128ELNS4_4UMMA5MajorE0ELSP_0ELNSO_7ScaleInE0ELSQ_0EEEEEENS4_6LayoutINS5_IJSC_SC_SC_EEENS5_IJNSA_ILi0EEESV_SV_EEEEENS5_IJNS4_10UnderscoreESY_SY_EEEEENS4_28SM100_TMA_2SM_LOAD_MULTICASTENS4_14ComposedLayoutINS4_7SwizzleILi3ELi4ELi3EEENS4_18smem_ptr_flag_bitsILi32EEENST_INS5_IJNSA_ILi8EEESH_EEENS5_IJSH_SC_EEEEEEEvNS4_8identityENS4_18SM100_TMA_2SM_LOADES1B_vS1C_EENS_8epilogue10collective18CollectiveEpilogueINS1F_23Sm100TmaWarpSpecializedILi4ELi2ELi16ELb1ELb0EEEJNS5_IJSG_SG_SH_EEENS5_IJNST_ISG_SC_EENST_INSA_ILi16EEESC_EEEEESJ_SK_SJ_SK_NS1F_6fusion15FusionCallbacksIS1J_NS1P_17LinearCombinationISJ_fSJ_fLNS_15FloatRoundStyleE2EEES1K_S1O_JEEENS4_5SM1004TMEM4LOAD26SM100_TMEM_LOAD_32dp32b16xENS4_13SM90_TMA_LOADENS12_INS13_ILi2ELi4ELi3EEES16_NST_INS5_IJS17_S1M_EEENS5_IJS1M_SC_EEEEEEENS4_39AutoVectorizingCopyWithAssumedAlignmentILi128EEENS4_14SM90_TMA_STOREES24_S26_S26_EEEvvEEEEvNT_6ParamsE --------------------------
	.section	.nv.constant0._ZN7cutlass13device_kernelINS_4gemm6kernel13GemmUniversalIN4cute5tupleIJiiiiEEENS1_10collective13CollectiveMmaINS1_35MainloopSm100TmaUmmaWarpSpecializedILi8ELi2ELi4ENS5_IJNS4_1CILi2EEESB_NSA_ILi1EEEEEEEENS5_IJNSA_ILi256EEENSA_ILi128EEENSA_ILi32EEEEEENS_10tfloat32_tENS5_IJlSC_lEEESJ_SK_NS4_8TiledMMAINS4_8MMA_AtomIJNS4_23SM100_MMA_TF32_2x1SM_SSISJ_SJ_fLi256ELi128ELNS4_4UMMA5MajorE0ELSP_0ELNSO_7ScaleInE0ELSQ_0EEEEEENS4_6LayoutINS5_IJSC_SC_SC_EEENS5_IJNSA_ILi0EEESV_SV_EEEEENS5_IJNS4_10UnderscoreESY_SY_EEEEENS4_28SM100_TMA_2SM_LOAD_MULTICASTENS4_14ComposedLayoutINS4_7SwizzleILi3ELi4ELi3EEENS4_18smem_ptr_flag_bitsILi32EEENST_INS5_IJNSA_ILi8EEESH_EEENS5_IJSH_SC_EEEEEEEvNS4_8identityENS4_18SM100_TMA_2SM_LOADES1B_vS1C_EENS_8epilogue10collective18CollectiveEpilogueINS1F_23Sm100TmaWarpSpecializedILi4ELi2ELi16ELb1ELb0EEEJNS5_IJSG_SG_SH_EEENS5_IJNST_ISG_SC_EENST_INSA_ILi16EEESC_EEEEESJ_SK_SJ_SK_NS1F_6fusion15FusionCallbacksIS1J_NS1P_17LinearCombinationISJ_fSJ_fLNS_15FloatRoundStyleE2EEES1K_S1O_JEEENS4_5SM1004TMEM4LOAD26SM100_TMEM_LOAD_32dp32b16xENS4_13SM90_TMA_LOADENS12_INS13_ILi2ELi4ELi3EEES16_NST_INS5_IJS17_S1M_EEENS5_IJS1M_SC_EEEEEEENS4_39AutoVectorizingCopyWithAssumedAlignmentILi128EEENS4_14SM90_TMA_STOREES24_S26_S26_EEEvvEEEEvNT_6ParamsE,"a",@progbits
	.sectionflags	@""
	.align	4
.nv.constant0._ZN7cutlass13device_kernelINS_4gemm6kernel13GemmUniversalIN4cute5tupleIJiiiiEEENS1_10collective13CollectiveMmaINS1_35MainloopSm100TmaUmmaWarpSpecializedILi8ELi2ELi4ENS5_IJNS4_1CILi2EEESB_NSA_ILi1EEEEEEEENS5_IJNSA_ILi256EEENSA_ILi128EEENSA_ILi32EEEEEENS_10tfloat32_tENS5_IJlSC_lEEESJ_SK_NS4_8TiledMMAINS4_8MMA_AtomIJNS4_23SM100_MMA_TF32_2x1SM_SSISJ_SJ_fLi256ELi128ELNS4_4UMMA5MajorE0ELSP_0ELNSO_7ScaleInE0ELSQ_0EEEEEENS4_6LayoutINS5_IJSC_SC_SC_EEENS5_IJNSA_ILi0EEESV_SV_EEEEENS5_IJNS4_10UnderscoreESY_SY_EEEEENS4_28SM100_TMA_2SM_LOAD_MULTICASTENS4_14ComposedLayoutINS4_7SwizzleILi3ELi4ELi3EEENS4_18smem_ptr_flag_bitsILi32EEENST_INS5_IJNSA_ILi8EEESH_EEENS5_IJSH_SC_EEEEEEEvNS4_8identityENS4_18SM100_TMA_2SM_LOADES1B_vS1C_EENS_8epilogue10collective18CollectiveEpilogueINS1F_23Sm100TmaWarpSpecializedILi4ELi2ELi16ELb1ELb0EEEJNS5_IJSG_SG_SH_EEENS5_IJNST_ISG_SC_EENST_INSA_ILi16EEESC_EEEEESJ_SK_SJ_SK_NS1F_6fusion15FusionCallbacksIS1J_NS1P_17LinearCombinationISJ_fSJ_fLNS_15FloatRoundStyleE2EEES1K_S1O_JEEENS4_5SM1004TMEM4LOAD26SM100_TMEM_LOAD_32dp32b16xENS4_13SM90_TMA_LOADENS12_INS13_ILi2ELi4ELi3EEES16_NST_INS5_IJS17_S1M_EEENS5_IJS1M_SC_EEEEEEENS4_39AutoVectorizingCopyWithAssumedAlignmentILi128EEENS4_14SM90_TMA_STOREES24_S26_S26_EEEvvEEEEvNT_6ParamsE:
	.zero		2944


//--------------------- SYMBOLS --------------------------

	.type		.nv.reservedSmem.offset0,@object
	.size		.nv.reservedSmem.offset0,0x4
	.type		.nv.reservedSmem.cap,@object
	.size		.nv.reservedSmem.cap,0x4
	.type		__assertfail,@function
